//
// Generated by NVIDIA NVVM Compiler
//
// Compiler Build ID: CL-36424714
// Cuda compilation tools, release 13.0, V13.0.88
// Based on NVVM 20.0.0
//

.version 9.0
.target sm_100
.address_size 64

	// .globl	_Z28patch_embedding_kernel_tiledPKfS0_Pfiii
// _ZZ28patch_embedding_kernel_tiledPKfS0_PfiiiE7s_patch has been demoted
// _ZZ17tiledMatMulKernelPKfS0_PfiiiE5tileA has been demoted
// _ZZ17tiledMatMulKernelPKfS0_PfiiiE5tileB has been demoted
.extern .shared .align 16 .b8 s_tile[];
.global .align 4 .b8 __cudart_i2opi_f[24] = {65, 144, 67, 60, 153, 149, 98, 219, 192, 221, 52, 245, 209, 87, 39, 252, 41, 21, 68, 78, 110, 131, 249, 162};

.visible .entry _Z28patch_embedding_kernel_tiledPKfS0_Pfiii(
	.param .u64 .ptr .align 1 _Z28patch_embedding_kernel_tiledPKfS0_Pfiii_param_0,
	.param .u64 .ptr .align 1 _Z28patch_embedding_kernel_tiledPKfS0_Pfiii_param_1,
	.param .u64 .ptr .align 1 _Z28patch_embedding_kernel_tiledPKfS0_Pfiii_param_2,
	.param .u32 _Z28patch_embedding_kernel_tiledPKfS0_Pfiii_param_3,
	.param .u32 _Z28patch_embedding_kernel_tiledPKfS0_Pfiii_param_4,
	.param .u32 _Z28patch_embedding_kernel_tiledPKfS0_Pfiii_param_5
)
{
	.reg .pred 	%p<3>;
	.reg .b32 	%r<1043>;
	.reg .b32 	%f<3074>;
	.reg .b64 	%rd<2059>;
	// demoted variable
	.shared .align 4 .b8 _ZZ28patch_embedding_kernel_tiledPKfS0_PfiiiE7s_patch[4096];
	ld.param.u64 	%rd1, [_Z28patch_embedding_kernel_tiledPKfS0_Pfiii_param_0];
	ld.param.u64 	%rd2, [_Z28patch_embedding_kernel_tiledPKfS0_Pfiii_param_1];
	ld.param.u64 	%rd3, [_Z28patch_embedding_kernel_tiledPKfS0_Pfiii_param_2];
	ld.param.u32 	%r3, [_Z28patch_embedding_kernel_tiledPKfS0_Pfiii_param_3];
	ld.param.u32 	%r4, [_Z28patch_embedding_kernel_tiledPKfS0_Pfiii_param_4];
	ld.param.u32 	%r5, [_Z28patch_embedding_kernel_tiledPKfS0_Pfiii_param_5];
	mov.u32 	%r1, %ctaid.x;
	setp.gt.u32 	%p1, %r1, 1023;
	@%p1 bra 	$L__BB0_3;
	cvta.to.global.u64 	%rd4, %rd1;
	div.s32 	%r6, %r3, %r4;
	div.s32 	%r7, %r1, %r6;
	mul.lo.s32 	%r8, %r7, %r6;
	sub.s32 	%r9, %r1, %r8;
	mov.u32 	%r2, %tid.x;
	div.s32 	%r10, %r2, %r4;
	mul.lo.s32 	%r11, %r10, %r4;
	sub.s32 	%r12, %r2, %r11;
	mad.lo.s32 	%r13, %r7, %r4, %r10;
	mad.lo.s32 	%r14, %r9, %r4, %r12;
	mad.lo.s32 	%r15, %r13, %r3, %r14;
	mul.wide.s32 	%rd5, %r15, 4;
	add.s64 	%rd6, %rd4, %rd5;
	ld.global.f32 	%f1, [%rd6];
	shl.b32 	%r16, %r2, 2;
	mov.u32 	%r17, _ZZ28patch_embedding_kernel_tiledPKfS0_PfiiiE7s_patch;
	add.s32 	%r18, %r17, %r16;
	st.shared.f32 	[%r18], %f1;
	bar.sync 	0;
	setp.ge.s32 	%p2, %r2, %r5;
	@%p2 bra 	$L__BB0_3;
	cvta.to.global.u64 	%rd7, %rd2;
	ld.shared.f32 	%f2, [_ZZ28patch_embedding_kernel_tiledPKfS0_PfiiiE7s_patch];
	mul.wide.u32 	%rd8, %r2, 4;
	add.s64 	%rd9, %rd7, %rd8;
	ld.global.f32 	%f3, [%rd9];
	fma.rn.f32 	%f4, %f2, %f3, 0f00000000;
	add.s32 	%r19, %r5, %r2;
	ld.shared.f32 	%f5, [_ZZ28patch_embedding_kernel_tiledPKfS0_PfiiiE7s_patch+4];
	mul.wide.u32 	%rd10, %r19, 4;
	add.s64 	%rd11, %rd7, %rd10;
	ld.global.f32 	%f6, [%rd11];
	fma.rn.f32 	%f7, %f5, %f6, %f4;
	add.s32 	%r20, %r19, %r5;
	ld.shared.f32 	%f8, [_ZZ28patch_embedding_kernel_tiledPKfS0_PfiiiE7s_patch+8];
	mul.wide.u32 	%rd12, %r20, 4;
	add.s64 	%rd13, %rd7, %rd12;
	ld.global.f32 	%f9, [%rd13];
	fma.rn.f32 	%f10, %f8, %f9, %f7;
	add.s32 	%r21, %r20, %r5;
	ld.shared.f32 	%f11, [_ZZ28patch_embedding_kernel_tiledPKfS0_PfiiiE7s_patch+12];
	mul.wide.u32 	%rd14, %r21, 4;
	add.s64 	%rd15, %rd7, %rd14;
	ld.global.f32 	%f12, [%rd15];
	fma.rn.f32 	%f13, %f11, %f12, %f10;
	add.s32 	%r22, %r21, %r5;
	ld.shared.f32 	%f14, [_ZZ28patch_embedding_kernel_tiledPKfS0_PfiiiE7s_patch+16];
	mul.wide.u32 	%rd16, %r22, 4;
	add.s64 	%rd17, %rd7, %rd16;
	ld.global.f32 	%f15, [%rd17];
	fma.rn.f32 	%f16, %f14, %f15, %f13;
	add.s32 	%r23, %r22, %r5;
	ld.shared.f32 	%f17, [_ZZ28patch_embedding_kernel_tiledPKfS0_PfiiiE7s_patch+20];
	mul.wide.u32 	%rd18, %r23, 4;
	add.s64 	%rd19, %rd7, %rd18;
	ld.global.f32 	%f18, [%rd19];
	fma.rn.f32 	%f19, %f17, %f18, %f16;
	add.s32 	%r24, %r23, %r5;
	ld.shared.f32 	%f20, [_ZZ28patch_embedding_kernel_tiledPKfS0_PfiiiE7s_patch+24];
	mul.wide.u32 	%rd20, %r24, 4;
	add.s64 	%rd21, %rd7, %rd20;
	ld.global.f32 	%f21, [%rd21];
	fma.rn.f32 	%f22, %f20, %f21, %f19;
	add.s32 	%r25, %r24, %r5;
	ld.shared.f32 	%f23, [_ZZ28patch_embedding_kernel_tiledPKfS0_PfiiiE7s_patch+28];
	mul.wide.u32 	%rd22, %r25, 4;
	add.s64 	%rd23, %rd7, %rd22;
	ld.global.f32 	%f24, [%rd23];
	fma.rn.f32 	%f25, %f23, %f24, %f22;
	add.s32 	%r26, %r25, %r5;
	ld.shared.f32 	%f26, [_ZZ28patch_embedding_kernel_tiledPKfS0_PfiiiE7s_patch+32];
	mul.wide.u32 	%rd24, %r26, 4;
	add.s64 	%rd25, %rd7, %rd24;
	ld.global.f32 	%f27, [%rd25];
	fma.rn.f32 	%f28, %f26, %f27, %f25;
	add.s32 	%r27, %r26, %r5;
	ld.shared.f32 	%f29, [_ZZ28patch_embedding_kernel_tiledPKfS0_PfiiiE7s_patch+36];
	mul.wide.u32 	%rd26, %r27, 4;
	add.s64 	%rd27, %rd7, %rd26;
	ld.global.f32 	%f30, [%rd27];
	fma.rn.f32 	%f31, %f29, %f30, %f28;
	add.s32 	%r28, %r27, %r5;
	ld.shared.f32 	%f32, [_ZZ28patch_embedding_kernel_tiledPKfS0_PfiiiE7s_patch+40];
	mul.wide.u32 	%rd28, %r28, 4;
	add.s64 	%rd29, %rd7, %rd28;
	ld.global.f32 	%f33, [%rd29];
	fma.rn.f32 	%f34, %f32, %f33, %f31;
	add.s32 	%r29, %r28, %r5;
	ld.shared.f32 	%f35, [_ZZ28patch_embedding_kernel_tiledPKfS0_PfiiiE7s_patch+44];
	mul.wide.u32 	%rd30, %r29, 4;
	add.s64 	%rd31, %rd7, %rd30;
	ld.global.f32 	%f36, [%rd31];
	fma.rn.f32 	%f37, %f35, %f36, %f34;
	add.s32 	%r30, %r29, %r5;
	ld.shared.f32 	%f38, [_ZZ28patch_embedding_kernel_tiledPKfS0_PfiiiE7s_patch+48];
	mul.wide.u32 	%rd32, %r30, 4;
	add.s64 	%rd33, %rd7, %rd32;
	ld.global.f32 	%f39, [%rd33];
	fma.rn.f32 	%f40, %f38, %f39, %f37;
	add.s32 	%r31, %r30, %r5;
	ld.shared.f32 	%f41, [_ZZ28patch_embedding_kernel_tiledPKfS0_PfiiiE7s_patch+52];
	mul.wide.u32 	%rd34, %r31, 4;
	add.s64 	%rd35, %rd7, %rd34;
	ld.global.f32 	%f42, [%rd35];
	fma.rn.f32 	%f43, %f41, %f42, %f40;
	add.s32 	%r32, %r31, %r5;
	ld.shared.f32 	%f44, [_ZZ28patch_embedding_kernel_tiledPKfS0_PfiiiE7s_patch+56];
	mul.wide.u32 	%rd36, %r32, 4;
	add.s64 	%rd37, %rd7, %rd36;
	ld.global.f32 	%f45, [%rd37];
	fma.rn.f32 	%f46, %f44, %f45, %f43;
	add.s32 	%r33, %r32, %r5;
	ld.shared.f32 	%f47, [_ZZ28patch_embedding_kernel_tiledPKfS0_PfiiiE7s_patch+60];
	mul.wide.u32 	%rd38, %r33, 4;
	add.s64 	%rd39, %rd7, %rd38;
	ld.global.f32 	%f48, [%rd39];
	fma.rn.f32 	%f49, %f47, %f48, %f46;
	add.s32 	%r34, %r33, %r5;
	ld.shared.f32 	%f50, [_ZZ28patch_embedding_kernel_tiledPKfS0_PfiiiE7s_patch+64];
	mul.wide.u32 	%rd40, %r34, 4;
	add.s64 	%rd41, %rd7, %rd40;
	ld.global.f32 	%f51, [%rd41];
	fma.rn.f32 	%f52, %f50, %f51, %f49;
	add.s32 	%r35, %r34, %r5;
	ld.shared.f32 	%f53, [_ZZ28patch_embedding_kernel_tiledPKfS0_PfiiiE7s_patch+68];
	mul.wide.u32 	%rd42, %r35, 4;
	add.s64 	%rd43, %rd7, %rd42;
	ld.global.f32 	%f54, [%rd43];
	fma.rn.f32 	%f55, %f53, %f54, %f52;
	add.s32 	%r36, %r35, %r5;
	ld.shared.f32 	%f56, [_ZZ28patch_embedding_kernel_tiledPKfS0_PfiiiE7s_patch+72];
	mul.wide.u32 	%rd44, %r36, 4;
	add.s64 	%rd45, %rd7, %rd44;
	ld.global.f32 	%f57, [%rd45];
	fma.rn.f32 	%f58, %f56, %f57, %f55;
	add.s32 	%r37, %r36, %r5;
	ld.shared.f32 	%f59, [_ZZ28patch_embedding_kernel_tiledPKfS0_PfiiiE7s_patch+76];
	mul.wide.u32 	%rd46, %r37, 4;
	add.s64 	%rd47, %rd7, %rd46;
	ld.global.f32 	%f60, [%rd47];
	fma.rn.f32 	%f61, %f59, %f60, %f58;
	add.s32 	%r38, %r37, %r5;
	ld.shared.f32 	%f62, [_ZZ28patch_embedding_kernel_tiledPKfS0_PfiiiE7s_patch+80];
	mul.wide.u32 	%rd48, %r38, 4;
	add.s64 	%rd49, %rd7, %rd48;
	ld.global.f32 	%f63, [%rd49];
	fma.rn.f32 	%f64, %f62, %f63, %f61;
	add.s32 	%r39, %r38, %r5;
	ld.shared.f32 	%f65, [_ZZ28patch_embedding_kernel_tiledPKfS0_PfiiiE7s_patch+84];
	mul.wide.u32 	%rd50, %r39, 4;
	add.s64 	%rd51, %rd7, %rd50;
	ld.global.f32 	%f66, [%rd51];
	fma.rn.f32 	%f67, %f65, %f66, %f64;
	add.s32 	%r40, %r39, %r5;
	ld.shared.f32 	%f68, [_ZZ28patch_embedding_kernel_tiledPKfS0_PfiiiE7s_patch+88];
	mul.wide.u32 	%rd52, %r40, 4;
	add.s64 	%rd53, %rd7, %rd52;
	ld.global.f32 	%f69, [%rd53];
	fma.rn.f32 	%f70, %f68, %f69, %f67;
	add.s32 	%r41, %r40, %r5;
	ld.shared.f32 	%f71, [_ZZ28patch_embedding_kernel_tiledPKfS0_PfiiiE7s_patch+92];
	mul.wide.u32 	%rd54, %r41, 4;
	add.s64 	%rd55, %rd7, %rd54;
	ld.global.f32 	%f72, [%rd55];
	fma.rn.f32 	%f73, %f71, %f72, %f70;
	add.s32 	%r42, %r41, %r5;
	ld.shared.f32 	%f74, [_ZZ28patch_embedding_kernel_tiledPKfS0_PfiiiE7s_patch+96];
	mul.wide.u32 	%rd56, %r42, 4;
	add.s64 	%rd57, %rd7, %rd56;
	ld.global.f32 	%f75, [%rd57];
	fma.rn.f32 	%f76, %f74, %f75, %f73;
	add.s32 	%r43, %r42, %r5;
	ld.shared.f32 	%f77, [_ZZ28patch_embedding_kernel_tiledPKfS0_PfiiiE7s_patch+100];
	mul.wide.u32 	%rd58, %r43, 4;
	add.s64 	%rd59, %rd7, %rd58;
	ld.global.f32 	%f78, [%rd59];
	fma.rn.f32 	%f79, %f77, %f78, %f76;
	add.s32 	%r44, %r43, %r5;
	ld.shared.f32 	%f80, [_ZZ28patch_embedding_kernel_tiledPKfS0_PfiiiE7s_patch+104];
	mul.wide.u32 	%rd60, %r44, 4;
	add.s64 	%rd61, %rd7, %rd60;
	ld.global.f32 	%f81, [%rd61];
	fma.rn.f32 	%f82, %f80, %f81, %f79;
	add.s32 	%r45, %r44, %r5;
	ld.shared.f32 	%f83, [_ZZ28patch_embedding_kernel_tiledPKfS0_PfiiiE7s_patch+108];
	mul.wide.u32 	%rd62, %r45, 4;
	add.s64 	%rd63, %rd7, %rd62;
	ld.global.f32 	%f84, [%rd63];
	fma.rn.f32 	%f85, %f83, %f84, %f82;
	add.s32 	%r46, %r45, %r5;
	ld.shared.f32 	%f86, [_ZZ28patch_embedding_kernel_tiledPKfS0_PfiiiE7s_patch+112];
	mul.wide.u32 	%rd64, %r46, 4;
	add.s64 	%rd65, %rd7, %rd64;
	ld.global.f32 	%f87, [%rd65];
	fma.rn.f32 	%f88, %f86, %f87, %f85;
	add.s32 	%r47, %r46, %r5;
	ld.shared.f32 	%f89, [_ZZ28patch_embedding_kernel_tiledPKfS0_PfiiiE7s_patch+116];
	mul.wide.u32 	%rd66, %r47, 4;
	add.s64 	%rd67, %rd7, %rd66;
	ld.global.f32 	%f90, [%rd67];
	fma.rn.f32 	%f91, %f89, %f90, %f88;
	add.s32 	%r48, %r47, %r5;
	ld.shared.f32 	%f92, [_ZZ28patch_embedding_kernel_tiledPKfS0_PfiiiE7s_patch+120];
	mul.wide.u32 	%rd68, %r48, 4;
	add.s64 	%rd69, %rd7, %rd68;
	ld.global.f32 	%f93, [%rd69];
	fma.rn.f32 	%f94, %f92, %f93, %f91;
	add.s32 	%r49, %r48, %r5;
	ld.shared.f32 	%f95, [_ZZ28patch_embedding_kernel_tiledPKfS0_PfiiiE7s_patch+124];
	mul.wide.u32 	%rd70, %r49, 4;
	add.s64 	%rd71, %rd7, %rd70;
	ld.global.f32 	%f96, [%rd71];
	fma.rn.f32 	%f97, %f95, %f96, %f94;
	add.s32 	%r50, %r49, %r5;
	ld.shared.f32 	%f98, [_ZZ28patch_embedding_kernel_tiledPKfS0_PfiiiE7s_patch+128];
	mul.wide.u32 	%rd72, %r50, 4;
	add.s64 	%rd73, %rd7, %rd72;
	ld.global.f32 	%f99, [%rd73];
	fma.rn.f32 	%f100, %f98, %f99, %f97;
	add.s32 	%r51, %r50, %r5;
	ld.shared.f32 	%f101, [_ZZ28patch_embedding_kernel_tiledPKfS0_PfiiiE7s_patch+132];
	mul.wide.u32 	%rd74, %r51, 4;
	add.s64 	%rd75, %rd7, %rd74;
	ld.global.f32 	%f102, [%rd75];
	fma.rn.f32 	%f103, %f101, %f102, %f100;
	add.s32 	%r52, %r51, %r5;
	ld.shared.f32 	%f104, [_ZZ28patch_embedding_kernel_tiledPKfS0_PfiiiE7s_patch+136];
	mul.wide.u32 	%rd76, %r52, 4;
	add.s64 	%rd77, %rd7, %rd76;
	ld.global.f32 	%f105, [%rd77];
	fma.rn.f32 	%f106, %f104, %f105, %f103;
	add.s32 	%r53, %r52, %r5;
	ld.shared.f32 	%f107, [_ZZ28patch_embedding_kernel_tiledPKfS0_PfiiiE7s_patch+140];
	mul.wide.u32 	%rd78, %r53, 4;
	add.s64 	%rd79, %rd7, %rd78;
	ld.global.f32 	%f108, [%rd79];
	fma.rn.f32 	%f109, %f107, %f108, %f106;
	add.s32 	%r54, %r53, %r5;
	ld.shared.f32 	%f110, [_ZZ28patch_embedding_kernel_tiledPKfS0_PfiiiE7s_patch+144];
	mul.wide.u32 	%rd80, %r54, 4;
	add.s64 	%rd81, %rd7, %rd80;
	ld.global.f32 	%f111, [%rd81];
	fma.rn.f32 	%f112, %f110, %f111, %f109;
	add.s32 	%r55, %r54, %r5;
	ld.shared.f32 	%f113, [_ZZ28patch_embedding_kernel_tiledPKfS0_PfiiiE7s_patch+148];
	mul.wide.u32 	%rd82, %r55, 4;
	add.s64 	%rd83, %rd7, %rd82;
	ld.global.f32 	%f114, [%rd83];
	fma.rn.f32 	%f115, %f113, %f114, %f112;
	add.s32 	%r56, %r55, %r5;
	ld.shared.f32 	%f116, [_ZZ28patch_embedding_kernel_tiledPKfS0_PfiiiE7s_patch+152];
	mul.wide.u32 	%rd84, %r56, 4;
	add.s64 	%rd85, %rd7, %rd84;
	ld.global.f32 	%f117, [%rd85];
	fma.rn.f32 	%f118, %f116, %f117, %f115;
	add.s32 	%r57, %r56, %r5;
	ld.shared.f32 	%f119, [_ZZ28patch_embedding_kernel_tiledPKfS0_PfiiiE7s_patch+156];
	mul.wide.u32 	%rd86, %r57, 4;
	add.s64 	%rd87, %rd7, %rd86;
	ld.global.f32 	%f120, [%rd87];
	fma.rn.f32 	%f121, %f119, %f120, %f118;
	add.s32 	%r58, %r57, %r5;
	ld.shared.f32 	%f122, [_ZZ28patch_embedding_kernel_tiledPKfS0_PfiiiE7s_patch+160];
	mul.wide.u32 	%rd88, %r58, 4;
	add.s64 	%rd89, %rd7, %rd88;
	ld.global.f32 	%f123, [%rd89];
	fma.rn.f32 	%f124, %f122, %f123, %f121;
	add.s32 	%r59, %r58, %r5;
	ld.shared.f32 	%f125, [_ZZ28patch_embedding_kernel_tiledPKfS0_PfiiiE7s_patch+164];
	mul.wide.u32 	%rd90, %r59, 4;
	add.s64 	%rd91, %rd7, %rd90;
	ld.global.f32 	%f126, [%rd91];
	fma.rn.f32 	%f127, %f125, %f126, %f124;
	add.s32 	%r60, %r59, %r5;
	ld.shared.f32 	%f128, [_ZZ28patch_embedding_kernel_tiledPKfS0_PfiiiE7s_patch+168];
	mul.wide.u32 	%rd92, %r60, 4;
	add.s64 	%rd93, %rd7, %rd92;
	ld.global.f32 	%f129, [%rd93];
	fma.rn.f32 	%f130, %f128, %f129, %f127;
	add.s32 	%r61, %r60, %r5;
	ld.shared.f32 	%f131, [_ZZ28patch_embedding_kernel_tiledPKfS0_PfiiiE7s_patch+172];
	mul.wide.u32 	%rd94, %r61, 4;
	add.s64 	%rd95, %rd7, %rd94;
	ld.global.f32 	%f132, [%rd95];
	fma.rn.f32 	%f133, %f131, %f132, %f130;
	add.s32 	%r62, %r61, %r5;
	ld.shared.f32 	%f134, [_ZZ28patch_embedding_kernel_tiledPKfS0_PfiiiE7s_patch+176];
	mul.wide.u32 	%rd96, %r62, 4;
	add.s64 	%rd97, %rd7, %rd96;
	ld.global.f32 	%f135, [%rd97];
	fma.rn.f32 	%f136, %f134, %f135, %f133;
	add.s32 	%r63, %r62, %r5;
	ld.shared.f32 	%f137, [_ZZ28patch_embedding_kernel_tiledPKfS0_PfiiiE7s_patch+180];
	mul.wide.u32 	%rd98, %r63, 4;
	add.s64 	%rd99, %rd7, %rd98;
	ld.global.f32 	%f138, [%rd99];
	fma.rn.f32 	%f139, %f137, %f138, %f136;
	add.s32 	%r64, %r63, %r5;
	ld.shared.f32 	%f140, [_ZZ28patch_embedding_kernel_tiledPKfS0_PfiiiE7s_patch+184];
	mul.wide.u32 	%rd100, %r64, 4;
	add.s64 	%rd101, %rd7, %rd100;
	ld.global.f32 	%f141, [%rd101];
	fma.rn.f32 	%f142, %f140, %f141, %f139;
	add.s32 	%r65, %r64, %r5;
	ld.shared.f32 	%f143, [_ZZ28patch_embedding_kernel_tiledPKfS0_PfiiiE7s_patch+188];
	mul.wide.u32 	%rd102, %r65, 4;
	add.s64 	%rd103, %rd7, %rd102;
	ld.global.f32 	%f144, [%rd103];
	fma.rn.f32 	%f145, %f143, %f144, %f142;
	add.s32 	%r66, %r65, %r5;
	ld.shared.f32 	%f146, [_ZZ28patch_embedding_kernel_tiledPKfS0_PfiiiE7s_patch+192];
	mul.wide.u32 	%rd104, %r66, 4;
	add.s64 	%rd105, %rd7, %rd104;
	ld.global.f32 	%f147, [%rd105];
	fma.rn.f32 	%f148, %f146, %f147, %f145;
	add.s32 	%r67, %r66, %r5;
	ld.shared.f32 	%f149, [_ZZ28patch_embedding_kernel_tiledPKfS0_PfiiiE7s_patch+196];
	mul.wide.u32 	%rd106, %r67, 4;
	add.s64 	%rd107, %rd7, %rd106;
	ld.global.f32 	%f150, [%rd107];
	fma.rn.f32 	%f151, %f149, %f150, %f148;
	add.s32 	%r68, %r67, %r5;
	ld.shared.f32 	%f152, [_ZZ28patch_embedding_kernel_tiledPKfS0_PfiiiE7s_patch+200];
	mul.wide.u32 	%rd108, %r68, 4;
	add.s64 	%rd109, %rd7, %rd108;
	ld.global.f32 	%f153, [%rd109];
	fma.rn.f32 	%f154, %f152, %f153, %f151;
	add.s32 	%r69, %r68, %r5;
	ld.shared.f32 	%f155, [_ZZ28patch_embedding_kernel_tiledPKfS0_PfiiiE7s_patch+204];
	mul.wide.u32 	%rd110, %r69, 4;
	add.s64 	%rd111, %rd7, %rd110;
	ld.global.f32 	%f156, [%rd111];
	fma.rn.f32 	%f157, %f155, %f156, %f154;
	add.s32 	%r70, %r69, %r5;
	ld.shared.f32 	%f158, [_ZZ28patch_embedding_kernel_tiledPKfS0_PfiiiE7s_patch+208];
	mul.wide.u32 	%rd112, %r70, 4;
	add.s64 	%rd113, %rd7, %rd112;
	ld.global.f32 	%f159, [%rd113];
	fma.rn.f32 	%f160, %f158, %f159, %f157;
	add.s32 	%r71, %r70, %r5;
	ld.shared.f32 	%f161, [_ZZ28patch_embedding_kernel_tiledPKfS0_PfiiiE7s_patch+212];
	mul.wide.u32 	%rd114, %r71, 4;
	add.s64 	%rd115, %rd7, %rd114;
	ld.global.f32 	%f162, [%rd115];
	fma.rn.f32 	%f163, %f161, %f162, %f160;
	add.s32 	%r72, %r71, %r5;
	ld.shared.f32 	%f164, [_ZZ28patch_embedding_kernel_tiledPKfS0_PfiiiE7s_patch+216];
	mul.wide.u32 	%rd116, %r72, 4;
	add.s64 	%rd117, %rd7, %rd116;
	ld.global.f32 	%f165, [%rd117];
	fma.rn.f32 	%f166, %f164, %f165, %f163;
	add.s32 	%r73, %r72, %r5;
	ld.shared.f32 	%f167, [_ZZ28patch_embedding_kernel_tiledPKfS0_PfiiiE7s_patch+220];
	mul.wide.u32 	%rd118, %r73, 4;
	add.s64 	%rd119, %rd7, %rd118;
	ld.global.f32 	%f168, [%rd119];
	fma.rn.f32 	%f169, %f167, %f168, %f166;
	add.s32 	%r74, %r73, %r5;
	ld.shared.f32 	%f170, [_ZZ28patch_embedding_kernel_tiledPKfS0_PfiiiE7s_patch+224];
	mul.wide.u32 	%rd120, %r74, 4;
	add.s64 	%rd121, %rd7, %rd120;
	ld.global.f32 	%f171, [%rd121];
	fma.rn.f32 	%f172, %f170, %f171, %f169;
	add.s32 	%r75, %r74, %r5;
	ld.shared.f32 	%f173, [_ZZ28patch_embedding_kernel_tiledPKfS0_PfiiiE7s_patch+228];
	mul.wide.u32 	%rd122, %r75, 4;
	add.s64 	%rd123, %rd7, %rd122;
	ld.global.f32 	%f174, [%rd123];
	fma.rn.f32 	%f175, %f173, %f174, %f172;
	add.s32 	%r76, %r75, %r5;
	ld.shared.f32 	%f176, [_ZZ28patch_embedding_kernel_tiledPKfS0_PfiiiE7s_patch+232];
	mul.wide.u32 	%rd124, %r76, 4;
	add.s64 	%rd125, %rd7, %rd124;
	ld.global.f32 	%f177, [%rd125];
	fma.rn.f32 	%f178, %f176, %f177, %f175;
	add.s32 	%r77, %r76, %r5;
	ld.shared.f32 	%f179, [_ZZ28patch_embedding_kernel_tiledPKfS0_PfiiiE7s_patch+236];
	mul.wide.u32 	%rd126, %r77, 4;
	add.s64 	%rd127, %rd7, %rd126;
	ld.global.f32 	%f180, [%rd127];
	fma.rn.f32 	%f181, %f179, %f180, %f178;
	add.s32 	%r78, %r77, %r5;
	ld.shared.f32 	%f182, [_ZZ28patch_embedding_kernel_tiledPKfS0_PfiiiE7s_patch+240];
	mul.wide.u32 	%rd128, %r78, 4;
	add.s64 	%rd129, %rd7, %rd128;
	ld.global.f32 	%f183, [%rd129];
	fma.rn.f32 	%f184, %f182, %f183, %f181;
	add.s32 	%r79, %r78, %r5;
	ld.shared.f32 	%f185, [_ZZ28patch_embedding_kernel_tiledPKfS0_PfiiiE7s_patch+244];
	mul.wide.u32 	%rd130, %r79, 4;
	add.s64 	%rd131, %rd7, %rd130;
	ld.global.f32 	%f186, [%rd131];
	fma.rn.f32 	%f187, %f185, %f186, %f184;
	add.s32 	%r80, %r79, %r5;
	ld.shared.f32 	%f188, [_ZZ28patch_embedding_kernel_tiledPKfS0_PfiiiE7s_patch+248];
	mul.wide.u32 	%rd132, %r80, 4;
	add.s64 	%rd133, %rd7, %rd132;
	ld.global.f32 	%f189, [%rd133];
	fma.rn.f32 	%f190, %f188, %f189, %f187;
	add.s32 	%r81, %r80, %r5;
	ld.shared.f32 	%f191, [_ZZ28patch_embedding_kernel_tiledPKfS0_PfiiiE7s_patch+252];
	mul.wide.u32 	%rd134, %r81, 4;
	add.s64 	%rd135, %rd7, %rd134;
	ld.global.f32 	%f192, [%rd135];
	fma.rn.f32 	%f193, %f191, %f192, %f190;
	add.s32 	%r82, %r81, %r5;
	ld.shared.f32 	%f194, [_ZZ28patch_embedding_kernel_tiledPKfS0_PfiiiE7s_patch+256];
	mul.wide.u32 	%rd136, %r82, 4;
	add.s64 	%rd137, %rd7, %rd136;
	ld.global.f32 	%f195, [%rd137];
	fma.rn.f32 	%f196, %f194, %f195, %f193;
	add.s32 	%r83, %r82, %r5;
	ld.shared.f32 	%f197, [_ZZ28patch_embedding_kernel_tiledPKfS0_PfiiiE7s_patch+260];
	mul.wide.u32 	%rd138, %r83, 4;
	add.s64 	%rd139, %rd7, %rd138;
	ld.global.f32 	%f198, [%rd139];
	fma.rn.f32 	%f199, %f197, %f198, %f196;
	add.s32 	%r84, %r83, %r5;
	ld.shared.f32 	%f200, [_ZZ28patch_embedding_kernel_tiledPKfS0_PfiiiE7s_patch+264];
	mul.wide.u32 	%rd140, %r84, 4;
	add.s64 	%rd141, %rd7, %rd140;
	ld.global.f32 	%f201, [%rd141];
	fma.rn.f32 	%f202, %f200, %f201, %f199;
	add.s32 	%r85, %r84, %r5;
	ld.shared.f32 	%f203, [_ZZ28patch_embedding_kernel_tiledPKfS0_PfiiiE7s_patch+268];
	mul.wide.u32 	%rd142, %r85, 4;
	add.s64 	%rd143, %rd7, %rd142;
	ld.global.f32 	%f204, [%rd143];
	fma.rn.f32 	%f205, %f203, %f204, %f202;
	add.s32 	%r86, %r85, %r5;
	ld.shared.f32 	%f206, [_ZZ28patch_embedding_kernel_tiledPKfS0_PfiiiE7s_patch+272];
	mul.wide.u32 	%rd144, %r86, 4;
	add.s64 	%rd145, %rd7, %rd144;
	ld.global.f32 	%f207, [%rd145];
	fma.rn.f32 	%f208, %f206, %f207, %f205;
	add.s32 	%r87, %r86, %r5;
	ld.shared.f32 	%f209, [_ZZ28patch_embedding_kernel_tiledPKfS0_PfiiiE7s_patch+276];
	mul.wide.u32 	%rd146, %r87, 4;
	add.s64 	%rd147, %rd7, %rd146;
	ld.global.f32 	%f210, [%rd147];
	fma.rn.f32 	%f211, %f209, %f210, %f208;
	add.s32 	%r88, %r87, %r5;
	ld.shared.f32 	%f212, [_ZZ28patch_embedding_kernel_tiledPKfS0_PfiiiE7s_patch+280];
	mul.wide.u32 	%rd148, %r88, 4;
	add.s64 	%rd149, %rd7, %rd148;
	ld.global.f32 	%f213, [%rd149];
	fma.rn.f32 	%f214, %f212, %f213, %f211;
	add.s32 	%r89, %r88, %r5;
	ld.shared.f32 	%f215, [_ZZ28patch_embedding_kernel_tiledPKfS0_PfiiiE7s_patch+284];
	mul.wide.u32 	%rd150, %r89, 4;
	add.s64 	%rd151, %rd7, %rd150;
	ld.global.f32 	%f216, [%rd151];
	fma.rn.f32 	%f217, %f215, %f216, %f214;
	add.s32 	%r90, %r89, %r5;
	ld.shared.f32 	%f218, [_ZZ28patch_embedding_kernel_tiledPKfS0_PfiiiE7s_patch+288];
	mul.wide.u32 	%rd152, %r90, 4;
	add.s64 	%rd153, %rd7, %rd152;
	ld.global.f32 	%f219, [%rd153];
	fma.rn.f32 	%f220, %f218, %f219, %f217;
	add.s32 	%r91, %r90, %r5;
	ld.shared.f32 	%f221, [_ZZ28patch_embedding_kernel_tiledPKfS0_PfiiiE7s_patch+292];
	mul.wide.u32 	%rd154, %r91, 4;
	add.s64 	%rd155, %rd7, %rd154;
	ld.global.f32 	%f222, [%rd155];
	fma.rn.f32 	%f223, %f221, %f222, %f220;
	add.s32 	%r92, %r91, %r5;
	ld.shared.f32 	%f224, [_ZZ28patch_embedding_kernel_tiledPKfS0_PfiiiE7s_patch+296];
	mul.wide.u32 	%rd156, %r92, 4;
	add.s64 	%rd157, %rd7, %rd156;
	ld.global.f32 	%f225, [%rd157];
	fma.rn.f32 	%f226, %f224, %f225, %f223;
	add.s32 	%r93, %r92, %r5;
	ld.shared.f32 	%f227, [_ZZ28patch_embedding_kernel_tiledPKfS0_PfiiiE7s_patch+300];
	mul.wide.u32 	%rd158, %r93, 4;
	add.s64 	%rd159, %rd7, %rd158;
	ld.global.f32 	%f228, [%rd159];
	fma.rn.f32 	%f229, %f227, %f228, %f226;
	add.s32 	%r94, %r93, %r5;
	ld.shared.f32 	%f230, [_ZZ28patch_embedding_kernel_tiledPKfS0_PfiiiE7s_patch+304];
	mul.wide.u32 	%rd160, %r94, 4;
	add.s64 	%rd161, %rd7, %rd160;
	ld.global.f32 	%f231, [%rd161];
	fma.rn.f32 	%f232, %f230, %f231, %f229;
	add.s32 	%r95, %r94, %r5;
	ld.shared.f32 	%f233, [_ZZ28patch_embedding_kernel_tiledPKfS0_PfiiiE7s_patch+308];
	mul.wide.u32 	%rd162, %r95, 4;
	add.s64 	%rd163, %rd7, %rd162;
	ld.global.f32 	%f234, [%rd163];
	fma.rn.f32 	%f235, %f233, %f234, %f232;
	add.s32 	%r96, %r95, %r5;
	ld.shared.f32 	%f236, [_ZZ28patch_embedding_kernel_tiledPKfS0_PfiiiE7s_patch+312];
	mul.wide.u32 	%rd164, %r96, 4;
	add.s64 	%rd165, %rd7, %rd164;
	ld.global.f32 	%f237, [%rd165];
	fma.rn.f32 	%f238, %f236, %f237, %f235;
	add.s32 	%r97, %r96, %r5;
	ld.shared.f32 	%f239, [_ZZ28patch_embedding_kernel_tiledPKfS0_PfiiiE7s_patch+316];
	mul.wide.u32 	%rd166, %r97, 4;
	add.s64 	%rd167, %rd7, %rd166;
	ld.global.f32 	%f240, [%rd167];
	fma.rn.f32 	%f241, %f239, %f240, %f238;
	add.s32 	%r98, %r97, %r5;
	ld.shared.f32 	%f242, [_ZZ28patch_embedding_kernel_tiledPKfS0_PfiiiE7s_patch+320];
	mul.wide.u32 	%rd168, %r98, 4;
	add.s64 	%rd169, %rd7, %rd168;
	ld.global.f32 	%f243, [%rd169];
	fma.rn.f32 	%f244, %f242, %f243, %f241;
	add.s32 	%r99, %r98, %r5;
	ld.shared.f32 	%f245, [_ZZ28patch_embedding_kernel_tiledPKfS0_PfiiiE7s_patch+324];
	mul.wide.u32 	%rd170, %r99, 4;
	add.s64 	%rd171, %rd7, %rd170;
	ld.global.f32 	%f246, [%rd171];
	fma.rn.f32 	%f247, %f245, %f246, %f244;
	add.s32 	%r100, %r99, %r5;
	ld.shared.f32 	%f248, [_ZZ28patch_embedding_kernel_tiledPKfS0_PfiiiE7s_patch+328];
	mul.wide.u32 	%rd172, %r100, 4;
	add.s64 	%rd173, %rd7, %rd172;
	ld.global.f32 	%f249, [%rd173];
	fma.rn.f32 	%f250, %f248, %f249, %f247;
	add.s32 	%r101, %r100, %r5;
	ld.shared.f32 	%f251, [_ZZ28patch_embedding_kernel_tiledPKfS0_PfiiiE7s_patch+332];
	mul.wide.u32 	%rd174, %r101, 4;
	add.s64 	%rd175, %rd7, %rd174;
	ld.global.f32 	%f252, [%rd175];
	fma.rn.f32 	%f253, %f251, %f252, %f250;
	add.s32 	%r102, %r101, %r5;
	ld.shared.f32 	%f254, [_ZZ28patch_embedding_kernel_tiledPKfS0_PfiiiE7s_patch+336];
	mul.wide.u32 	%rd176, %r102, 4;
	add.s64 	%rd177, %rd7, %rd176;
	ld.global.f32 	%f255, [%rd177];
	fma.rn.f32 	%f256, %f254, %f255, %f253;
	add.s32 	%r103, %r102, %r5;
	ld.shared.f32 	%f257, [_ZZ28patch_embedding_kernel_tiledPKfS0_PfiiiE7s_patch+340];
	mul.wide.u32 	%rd178, %r103, 4;
	add.s64 	%rd179, %rd7, %rd178;
	ld.global.f32 	%f258, [%rd179];
	fma.rn.f32 	%f259, %f257, %f258, %f256;
	add.s32 	%r104, %r103, %r5;
	ld.shared.f32 	%f260, [_ZZ28patch_embedding_kernel_tiledPKfS0_PfiiiE7s_patch+344];
	mul.wide.u32 	%rd180, %r104, 4;
	add.s64 	%rd181, %rd7, %rd180;
	ld.global.f32 	%f261, [%rd181];
	fma.rn.f32 	%f262, %f260, %f261, %f259;
	add.s32 	%r105, %r104, %r5;
	ld.shared.f32 	%f263, [_ZZ28patch_embedding_kernel_tiledPKfS0_PfiiiE7s_patch+348];
	mul.wide.u32 	%rd182, %r105, 4;
	add.s64 	%rd183, %rd7, %rd182;
	ld.global.f32 	%f264, [%rd183];
	fma.rn.f32 	%f265, %f263, %f264, %f262;
	add.s32 	%r106, %r105, %r5;
	ld.shared.f32 	%f266, [_ZZ28patch_embedding_kernel_tiledPKfS0_PfiiiE7s_patch+352];
	mul.wide.u32 	%rd184, %r106, 4;
	add.s64 	%rd185, %rd7, %rd184;
	ld.global.f32 	%f267, [%rd185];
	fma.rn.f32 	%f268, %f266, %f267, %f265;
	add.s32 	%r107, %r106, %r5;
	ld.shared.f32 	%f269, [_ZZ28patch_embedding_kernel_tiledPKfS0_PfiiiE7s_patch+356];
	mul.wide.u32 	%rd186, %r107, 4;
	add.s64 	%rd187, %rd7, %rd186;
	ld.global.f32 	%f270, [%rd187];
	fma.rn.f32 	%f271, %f269, %f270, %f268;
	add.s32 	%r108, %r107, %r5;
	ld.shared.f32 	%f272, [_ZZ28patch_embedding_kernel_tiledPKfS0_PfiiiE7s_patch+360];
	mul.wide.u32 	%rd188, %r108, 4;
	add.s64 	%rd189, %rd7, %rd188;
	ld.global.f32 	%f273, [%rd189];
	fma.rn.f32 	%f274, %f272, %f273, %f271;
	add.s32 	%r109, %r108, %r5;
	ld.shared.f32 	%f275, [_ZZ28patch_embedding_kernel_tiledPKfS0_PfiiiE7s_patch+364];
	mul.wide.u32 	%rd190, %r109, 4;
	add.s64 	%rd191, %rd7, %rd190;
	ld.global.f32 	%f276, [%rd191];
	fma.rn.f32 	%f277, %f275, %f276, %f274;
	add.s32 	%r110, %r109, %r5;
	ld.shared.f32 	%f278, [_ZZ28patch_embedding_kernel_tiledPKfS0_PfiiiE7s_patch+368];
	mul.wide.u32 	%rd192, %r110, 4;
	add.s64 	%rd193, %rd7, %rd192;
	ld.global.f32 	%f279, [%rd193];
	fma.rn.f32 	%f280, %f278, %f279, %f277;
	add.s32 	%r111, %r110, %r5;
	ld.shared.f32 	%f281, [_ZZ28patch_embedding_kernel_tiledPKfS0_PfiiiE7s_patch+372];
	mul.wide.u32 	%rd194, %r111, 4;
	add.s64 	%rd195, %rd7, %rd194;
	ld.global.f32 	%f282, [%rd195];
	fma.rn.f32 	%f283, %f281, %f282, %f280;
	add.s32 	%r112, %r111, %r5;
	ld.shared.f32 	%f284, [_ZZ28patch_embedding_kernel_tiledPKfS0_PfiiiE7s_patch+376];
	mul.wide.u32 	%rd196, %r112, 4;
	add.s64 	%rd197, %rd7, %rd196;
	ld.global.f32 	%f285, [%rd197];
	fma.rn.f32 	%f286, %f284, %f285, %f283;
	add.s32 	%r113, %r112, %r5;
	ld.shared.f32 	%f287, [_ZZ28patch_embedding_kernel_tiledPKfS0_PfiiiE7s_patch+380];
	mul.wide.u32 	%rd198, %r113, 4;
	add.s64 	%rd199, %rd7, %rd198;
	ld.global.f32 	%f288, [%rd199];
	fma.rn.f32 	%f289, %f287, %f288, %f286;
	add.s32 	%r114, %r113, %r5;
	ld.shared.f32 	%f290, [_ZZ28patch_embedding_kernel_tiledPKfS0_PfiiiE7s_patch+384];
	mul.wide.u32 	%rd200, %r114, 4;
	add.s64 	%rd201, %rd7, %rd200;
	ld.global.f32 	%f291, [%rd201];
	fma.rn.f32 	%f292, %f290, %f291, %f289;
	add.s32 	%r115, %r114, %r5;
	ld.shared.f32 	%f293, [_ZZ28patch_embedding_kernel_tiledPKfS0_PfiiiE7s_patch+388];
	mul.wide.u32 	%rd202, %r115, 4;
	add.s64 	%rd203, %rd7, %rd202;
	ld.global.f32 	%f294, [%rd203];
	fma.rn.f32 	%f295, %f293, %f294, %f292;
	add.s32 	%r116, %r115, %r5;
	ld.shared.f32 	%f296, [_ZZ28patch_embedding_kernel_tiledPKfS0_PfiiiE7s_patch+392];
	mul.wide.u32 	%rd204, %r116, 4;
	add.s64 	%rd205, %rd7, %rd204;
	ld.global.f32 	%f297, [%rd205];
	fma.rn.f32 	%f298, %f296, %f297, %f295;
	add.s32 	%r117, %r116, %r5;
	ld.shared.f32 	%f299, [_ZZ28patch_embedding_kernel_tiledPKfS0_PfiiiE7s_patch+396];
	mul.wide.u32 	%rd206, %r117, 4;
	add.s64 	%rd207, %rd7, %rd206;
	ld.global.f32 	%f300, [%rd207];
	fma.rn.f32 	%f301, %f299, %f300, %f298;
	add.s32 	%r118, %r117, %r5;
	ld.shared.f32 	%f302, [_ZZ28patch_embedding_kernel_tiledPKfS0_PfiiiE7s_patch+400];
	mul.wide.u32 	%rd208, %r118, 4;
	add.s64 	%rd209, %rd7, %rd208;
	ld.global.f32 	%f303, [%rd209];
	fma.rn.f32 	%f304, %f302, %f303, %f301;
	add.s32 	%r119, %r118, %r5;
	ld.shared.f32 	%f305, [_ZZ28patch_embedding_kernel_tiledPKfS0_PfiiiE7s_patch+404];
	mul.wide.u32 	%rd210, %r119, 4;
	add.s64 	%rd211, %rd7, %rd210;
	ld.global.f32 	%f306, [%rd211];
	fma.rn.f32 	%f307, %f305, %f306, %f304;
	add.s32 	%r120, %r119, %r5;
	ld.shared.f32 	%f308, [_ZZ28patch_embedding_kernel_tiledPKfS0_PfiiiE7s_patch+408];
	mul.wide.u32 	%rd212, %r120, 4;
	add.s64 	%rd213, %rd7, %rd212;
	ld.global.f32 	%f309, [%rd213];
	fma.rn.f32 	%f310, %f308, %f309, %f307;
	add.s32 	%r121, %r120, %r5;
	ld.shared.f32 	%f311, [_ZZ28patch_embedding_kernel_tiledPKfS0_PfiiiE7s_patch+412];
	mul.wide.u32 	%rd214, %r121, 4;
	add.s64 	%rd215, %rd7, %rd214;
	ld.global.f32 	%f312, [%rd215];
	fma.rn.f32 	%f313, %f311, %f312, %f310;
	add.s32 	%r122, %r121, %r5;
	ld.shared.f32 	%f314, [_ZZ28patch_embedding_kernel_tiledPKfS0_PfiiiE7s_patch+416];
	mul.wide.u32 	%rd216, %r122, 4;
	add.s64 	%rd217, %rd7, %rd216;
	ld.global.f32 	%f315, [%rd217];
	fma.rn.f32 	%f316, %f314, %f315, %f313;
	add.s32 	%r123, %r122, %r5;
	ld.shared.f32 	%f317, [_ZZ28patch_embedding_kernel_tiledPKfS0_PfiiiE7s_patch+420];
	mul.wide.u32 	%rd218, %r123, 4;
	add.s64 	%rd219, %rd7, %rd218;
	ld.global.f32 	%f318, [%rd219];
	fma.rn.f32 	%f319, %f317, %f318, %f316;
	add.s32 	%r124, %r123, %r5;
	ld.shared.f32 	%f320, [_ZZ28patch_embedding_kernel_tiledPKfS0_PfiiiE7s_patch+424];
	mul.wide.u32 	%rd220, %r124, 4;
	add.s64 	%rd221, %rd7, %rd220;
	ld.global.f32 	%f321, [%rd221];
	fma.rn.f32 	%f322, %f320, %f321, %f319;
	add.s32 	%r125, %r124, %r5;
	ld.shared.f32 	%f323, [_ZZ28patch_embedding_kernel_tiledPKfS0_PfiiiE7s_patch+428];
	mul.wide.u32 	%rd222, %r125, 4;
	add.s64 	%rd223, %rd7, %rd222;
	ld.global.f32 	%f324, [%rd223];
	fma.rn.f32 	%f325, %f323, %f324, %f322;
	add.s32 	%r126, %r125, %r5;
	ld.shared.f32 	%f326, [_ZZ28patch_embedding_kernel_tiledPKfS0_PfiiiE7s_patch+432];
	mul.wide.u32 	%rd224, %r126, 4;
	add.s64 	%rd225, %rd7, %rd224;
	ld.global.f32 	%f327, [%rd225];
	fma.rn.f32 	%f328, %f326, %f327, %f325;
	add.s32 	%r127, %r126, %r5;
	ld.shared.f32 	%f329, [_ZZ28patch_embedding_kernel_tiledPKfS0_PfiiiE7s_patch+436];
	mul.wide.u32 	%rd226, %r127, 4;
	add.s64 	%rd227, %rd7, %rd226;
	ld.global.f32 	%f330, [%rd227];
	fma.rn.f32 	%f331, %f329, %f330, %f328;
	add.s32 	%r128, %r127, %r5;
	ld.shared.f32 	%f332, [_ZZ28patch_embedding_kernel_tiledPKfS0_PfiiiE7s_patch+440];
	mul.wide.u32 	%rd228, %r128, 4;
	add.s64 	%rd229, %rd7, %rd228;
	ld.global.f32 	%f333, [%rd229];
	fma.rn.f32 	%f334, %f332, %f333, %f331;
	add.s32 	%r129, %r128, %r5;
	ld.shared.f32 	%f335, [_ZZ28patch_embedding_kernel_tiledPKfS0_PfiiiE7s_patch+444];
	mul.wide.u32 	%rd230, %r129, 4;
	add.s64 	%rd231, %rd7, %rd230;
	ld.global.f32 	%f336, [%rd231];
	fma.rn.f32 	%f337, %f335, %f336, %f334;
	add.s32 	%r130, %r129, %r5;
	ld.shared.f32 	%f338, [_ZZ28patch_embedding_kernel_tiledPKfS0_PfiiiE7s_patch+448];
	mul.wide.u32 	%rd232, %r130, 4;
	add.s64 	%rd233, %rd7, %rd232;
	ld.global.f32 	%f339, [%rd233];
	fma.rn.f32 	%f340, %f338, %f339, %f337;
	add.s32 	%r131, %r130, %r5;
	ld.shared.f32 	%f341, [_ZZ28patch_embedding_kernel_tiledPKfS0_PfiiiE7s_patch+452];
	mul.wide.u32 	%rd234, %r131, 4;
	add.s64 	%rd235, %rd7, %rd234;
	ld.global.f32 	%f342, [%rd235];
	fma.rn.f32 	%f343, %f341, %f342, %f340;
	add.s32 	%r132, %r131, %r5;
	ld.shared.f32 	%f344, [_ZZ28patch_embedding_kernel_tiledPKfS0_PfiiiE7s_patch+456];
	mul.wide.u32 	%rd236, %r132, 4;
	add.s64 	%rd237, %rd7, %rd236;
	ld.global.f32 	%f345, [%rd237];
	fma.rn.f32 	%f346, %f344, %f345, %f343;
	add.s32 	%r133, %r132, %r5;
	ld.shared.f32 	%f347, [_ZZ28patch_embedding_kernel_tiledPKfS0_PfiiiE7s_patch+460];
	mul.wide.u32 	%rd238, %r133, 4;
	add.s64 	%rd239, %rd7, %rd238;
	ld.global.f32 	%f348, [%rd239];
	fma.rn.f32 	%f349, %f347, %f348, %f346;
	add.s32 	%r134, %r133, %r5;
	ld.shared.f32 	%f350, [_ZZ28patch_embedding_kernel_tiledPKfS0_PfiiiE7s_patch+464];
	mul.wide.u32 	%rd240, %r134, 4;
	add.s64 	%rd241, %rd7, %rd240;
	ld.global.f32 	%f351, [%rd241];
	fma.rn.f32 	%f352, %f350, %f351, %f349;
	add.s32 	%r135, %r134, %r5;
	ld.shared.f32 	%f353, [_ZZ28patch_embedding_kernel_tiledPKfS0_PfiiiE7s_patch+468];
	mul.wide.u32 	%rd242, %r135, 4;
	add.s64 	%rd243, %rd7, %rd242;
	ld.global.f32 	%f354, [%rd243];
	fma.rn.f32 	%f355, %f353, %f354, %f352;
	add.s32 	%r136, %r135, %r5;
	ld.shared.f32 	%f356, [_ZZ28patch_embedding_kernel_tiledPKfS0_PfiiiE7s_patch+472];
	mul.wide.u32 	%rd244, %r136, 4;
	add.s64 	%rd245, %rd7, %rd244;
	ld.global.f32 	%f357, [%rd245];
	fma.rn.f32 	%f358, %f356, %f357, %f355;
	add.s32 	%r137, %r136, %r5;
	ld.shared.f32 	%f359, [_ZZ28patch_embedding_kernel_tiledPKfS0_PfiiiE7s_patch+476];
	mul.wide.u32 	%rd246, %r137, 4;
	add.s64 	%rd247, %rd7, %rd246;
	ld.global.f32 	%f360, [%rd247];
	fma.rn.f32 	%f361, %f359, %f360, %f358;
	add.s32 	%r138, %r137, %r5;
	ld.shared.f32 	%f362, [_ZZ28patch_embedding_kernel_tiledPKfS0_PfiiiE7s_patch+480];
	mul.wide.u32 	%rd248, %r138, 4;
	add.s64 	%rd249, %rd7, %rd248;
	ld.global.f32 	%f363, [%rd249];
	fma.rn.f32 	%f364, %f362, %f363, %f361;
	add.s32 	%r139, %r138, %r5;
	ld.shared.f32 	%f365, [_ZZ28patch_embedding_kernel_tiledPKfS0_PfiiiE7s_patch+484];
	mul.wide.u32 	%rd250, %r139, 4;
	add.s64 	%rd251, %rd7, %rd250;
	ld.global.f32 	%f366, [%rd251];
	fma.rn.f32 	%f367, %f365, %f366, %f364;
	add.s32 	%r140, %r139, %r5;
	ld.shared.f32 	%f368, [_ZZ28patch_embedding_kernel_tiledPKfS0_PfiiiE7s_patch+488];
	mul.wide.u32 	%rd252, %r140, 4;
	add.s64 	%rd253, %rd7, %rd252;
	ld.global.f32 	%f369, [%rd253];
	fma.rn.f32 	%f370, %f368, %f369, %f367;
	add.s32 	%r141, %r140, %r5;
	ld.shared.f32 	%f371, [_ZZ28patch_embedding_kernel_tiledPKfS0_PfiiiE7s_patch+492];
	mul.wide.u32 	%rd254, %r141, 4;
	add.s64 	%rd255, %rd7, %rd254;
	ld.global.f32 	%f372, [%rd255];
	fma.rn.f32 	%f373, %f371, %f372, %f370;
	add.s32 	%r142, %r141, %r5;
	ld.shared.f32 	%f374, [_ZZ28patch_embedding_kernel_tiledPKfS0_PfiiiE7s_patch+496];
	mul.wide.u32 	%rd256, %r142, 4;
	add.s64 	%rd257, %rd7, %rd256;
	ld.global.f32 	%f375, [%rd257];
	fma.rn.f32 	%f376, %f374, %f375, %f373;
	add.s32 	%r143, %r142, %r5;
	ld.shared.f32 	%f377, [_ZZ28patch_embedding_kernel_tiledPKfS0_PfiiiE7s_patch+500];
	mul.wide.u32 	%rd258, %r143, 4;
	add.s64 	%rd259, %rd7, %rd258;
	ld.global.f32 	%f378, [%rd259];
	fma.rn.f32 	%f379, %f377, %f378, %f376;
	add.s32 	%r144, %r143, %r5;
	ld.shared.f32 	%f380, [_ZZ28patch_embedding_kernel_tiledPKfS0_PfiiiE7s_patch+504];
	mul.wide.u32 	%rd260, %r144, 4;
	add.s64 	%rd261, %rd7, %rd260;
	ld.global.f32 	%f381, [%rd261];
	fma.rn.f32 	%f382, %f380, %f381, %f379;
	add.s32 	%r145, %r144, %r5;
	ld.shared.f32 	%f383, [_ZZ28patch_embedding_kernel_tiledPKfS0_PfiiiE7s_patch+508];
	mul.wide.u32 	%rd262, %r145, 4;
	add.s64 	%rd263, %rd7, %rd262;
	ld.global.f32 	%f384, [%rd263];
	fma.rn.f32 	%f385, %f383, %f384, %f382;
	add.s32 	%r146, %r145, %r5;
	ld.shared.f32 	%f386, [_ZZ28patch_embedding_kernel_tiledPKfS0_PfiiiE7s_patch+512];
	mul.wide.u32 	%rd264, %r146, 4;
	add.s64 	%rd265, %rd7, %rd264;
	ld.global.f32 	%f387, [%rd265];
	fma.rn.f32 	%f388, %f386, %f387, %f385;
	add.s32 	%r147, %r146, %r5;
	ld.shared.f32 	%f389, [_ZZ28patch_embedding_kernel_tiledPKfS0_PfiiiE7s_patch+516];
	mul.wide.u32 	%rd266, %r147, 4;
	add.s64 	%rd267, %rd7, %rd266;
	ld.global.f32 	%f390, [%rd267];
	fma.rn.f32 	%f391, %f389, %f390, %f388;
	add.s32 	%r148, %r147, %r5;
	ld.shared.f32 	%f392, [_ZZ28patch_embedding_kernel_tiledPKfS0_PfiiiE7s_patch+520];
	mul.wide.u32 	%rd268, %r148, 4;
	add.s64 	%rd269, %rd7, %rd268;
	ld.global.f32 	%f393, [%rd269];
	fma.rn.f32 	%f394, %f392, %f393, %f391;
	add.s32 	%r149, %r148, %r5;
	ld.shared.f32 	%f395, [_ZZ28patch_embedding_kernel_tiledPKfS0_PfiiiE7s_patch+524];
	mul.wide.u32 	%rd270, %r149, 4;
	add.s64 	%rd271, %rd7, %rd270;
	ld.global.f32 	%f396, [%rd271];
	fma.rn.f32 	%f397, %f395, %f396, %f394;
	add.s32 	%r150, %r149, %r5;
	ld.shared.f32 	%f398, [_ZZ28patch_embedding_kernel_tiledPKfS0_PfiiiE7s_patch+528];
	mul.wide.u32 	%rd272, %r150, 4;
	add.s64 	%rd273, %rd7, %rd272;
	ld.global.f32 	%f399, [%rd273];
	fma.rn.f32 	%f400, %f398, %f399, %f397;
	add.s32 	%r151, %r150, %r5;
	ld.shared.f32 	%f401, [_ZZ28patch_embedding_kernel_tiledPKfS0_PfiiiE7s_patch+532];
	mul.wide.u32 	%rd274, %r151, 4;
	add.s64 	%rd275, %rd7, %rd274;
	ld.global.f32 	%f402, [%rd275];
	fma.rn.f32 	%f403, %f401, %f402, %f400;
	add.s32 	%r152, %r151, %r5;
	ld.shared.f32 	%f404, [_ZZ28patch_embedding_kernel_tiledPKfS0_PfiiiE7s_patch+536];
	mul.wide.u32 	%rd276, %r152, 4;
	add.s64 	%rd277, %rd7, %rd276;
	ld.global.f32 	%f405, [%rd277];
	fma.rn.f32 	%f406, %f404, %f405, %f403;
	add.s32 	%r153, %r152, %r5;
	ld.shared.f32 	%f407, [_ZZ28patch_embedding_kernel_tiledPKfS0_PfiiiE7s_patch+540];
	mul.wide.u32 	%rd278, %r153, 4;
	add.s64 	%rd279, %rd7, %rd278;
	ld.global.f32 	%f408, [%rd279];
	fma.rn.f32 	%f409, %f407, %f408, %f406;
	add.s32 	%r154, %r153, %r5;
	ld.shared.f32 	%f410, [_ZZ28patch_embedding_kernel_tiledPKfS0_PfiiiE7s_patch+544];
	mul.wide.u32 	%rd280, %r154, 4;
	add.s64 	%rd281, %rd7, %rd280;
	ld.global.f32 	%f411, [%rd281];
	fma.rn.f32 	%f412, %f410, %f411, %f409;
	add.s32 	%r155, %r154, %r5;
	ld.shared.f32 	%f413, [_ZZ28patch_embedding_kernel_tiledPKfS0_PfiiiE7s_patch+548];
	mul.wide.u32 	%rd282, %r155, 4;
	add.s64 	%rd283, %rd7, %rd282;
	ld.global.f32 	%f414, [%rd283];
	fma.rn.f32 	%f415, %f413, %f414, %f412;
	add.s32 	%r156, %r155, %r5;
	ld.shared.f32 	%f416, [_ZZ28patch_embedding_kernel_tiledPKfS0_PfiiiE7s_patch+552];
	mul.wide.u32 	%rd284, %r156, 4;
	add.s64 	%rd285, %rd7, %rd284;
	ld.global.f32 	%f417, [%rd285];
	fma.rn.f32 	%f418, %f416, %f417, %f415;
	add.s32 	%r157, %r156, %r5;
	ld.shared.f32 	%f419, [_ZZ28patch_embedding_kernel_tiledPKfS0_PfiiiE7s_patch+556];
	mul.wide.u32 	%rd286, %r157, 4;
	add.s64 	%rd287, %rd7, %rd286;
	ld.global.f32 	%f420, [%rd287];
	fma.rn.f32 	%f421, %f419, %f420, %f418;
	add.s32 	%r158, %r157, %r5;
	ld.shared.f32 	%f422, [_ZZ28patch_embedding_kernel_tiledPKfS0_PfiiiE7s_patch+560];
	mul.wide.u32 	%rd288, %r158, 4;
	add.s64 	%rd289, %rd7, %rd288;
	ld.global.f32 	%f423, [%rd289];
	fma.rn.f32 	%f424, %f422, %f423, %f421;
	add.s32 	%r159, %r158, %r5;
	ld.shared.f32 	%f425, [_ZZ28patch_embedding_kernel_tiledPKfS0_PfiiiE7s_patch+564];
	mul.wide.u32 	%rd290, %r159, 4;
	add.s64 	%rd291, %rd7, %rd290;
	ld.global.f32 	%f426, [%rd291];
	fma.rn.f32 	%f427, %f425, %f426, %f424;
	add.s32 	%r160, %r159, %r5;
	ld.shared.f32 	%f428, [_ZZ28patch_embedding_kernel_tiledPKfS0_PfiiiE7s_patch+568];
	mul.wide.u32 	%rd292, %r160, 4;
	add.s64 	%rd293, %rd7, %rd292;
	ld.global.f32 	%f429, [%rd293];
	fma.rn.f32 	%f430, %f428, %f429, %f427;
	add.s32 	%r161, %r160, %r5;
	ld.shared.f32 	%f431, [_ZZ28patch_embedding_kernel_tiledPKfS0_PfiiiE7s_patch+572];
	mul.wide.u32 	%rd294, %r161, 4;
	add.s64 	%rd295, %rd7, %rd294;
	ld.global.f32 	%f432, [%rd295];
	fma.rn.f32 	%f433, %f431, %f432, %f430;
	add.s32 	%r162, %r161, %r5;
	ld.shared.f32 	%f434, [_ZZ28patch_embedding_kernel_tiledPKfS0_PfiiiE7s_patch+576];
	mul.wide.u32 	%rd296, %r162, 4;
	add.s64 	%rd297, %rd7, %rd296;
	ld.global.f32 	%f435, [%rd297];
	fma.rn.f32 	%f436, %f434, %f435, %f433;
	add.s32 	%r163, %r162, %r5;
	ld.shared.f32 	%f437, [_ZZ28patch_embedding_kernel_tiledPKfS0_PfiiiE7s_patch+580];
	mul.wide.u32 	%rd298, %r163, 4;
	add.s64 	%rd299, %rd7, %rd298;
	ld.global.f32 	%f438, [%rd299];
	fma.rn.f32 	%f439, %f437, %f438, %f436;
	add.s32 	%r164, %r163, %r5;
	ld.shared.f32 	%f440, [_ZZ28patch_embedding_kernel_tiledPKfS0_PfiiiE7s_patch+584];
	mul.wide.u32 	%rd300, %r164, 4;
	add.s64 	%rd301, %rd7, %rd300;
	ld.global.f32 	%f441, [%rd301];
	fma.rn.f32 	%f442, %f440, %f441, %f439;
	add.s32 	%r165, %r164, %r5;
	ld.shared.f32 	%f443, [_ZZ28patch_embedding_kernel_tiledPKfS0_PfiiiE7s_patch+588];
	mul.wide.u32 	%rd302, %r165, 4;
	add.s64 	%rd303, %rd7, %rd302;
	ld.global.f32 	%f444, [%rd303];
	fma.rn.f32 	%f445, %f443, %f444, %f442;
	add.s32 	%r166, %r165, %r5;
	ld.shared.f32 	%f446, [_ZZ28patch_embedding_kernel_tiledPKfS0_PfiiiE7s_patch+592];
	mul.wide.u32 	%rd304, %r166, 4;
	add.s64 	%rd305, %rd7, %rd304;
	ld.global.f32 	%f447, [%rd305];
	fma.rn.f32 	%f448, %f446, %f447, %f445;
	add.s32 	%r167, %r166, %r5;
	ld.shared.f32 	%f449, [_ZZ28patch_embedding_kernel_tiledPKfS0_PfiiiE7s_patch+596];
	mul.wide.u32 	%rd306, %r167, 4;
	add.s64 	%rd307, %rd7, %rd306;
	ld.global.f32 	%f450, [%rd307];
	fma.rn.f32 	%f451, %f449, %f450, %f448;
	add.s32 	%r168, %r167, %r5;
	ld.shared.f32 	%f452, [_ZZ28patch_embedding_kernel_tiledPKfS0_PfiiiE7s_patch+600];
	mul.wide.u32 	%rd308, %r168, 4;
	add.s64 	%rd309, %rd7, %rd308;
	ld.global.f32 	%f453, [%rd309];
	fma.rn.f32 	%f454, %f452, %f453, %f451;
	add.s32 	%r169, %r168, %r5;
	ld.shared.f32 	%f455, [_ZZ28patch_embedding_kernel_tiledPKfS0_PfiiiE7s_patch+604];
	mul.wide.u32 	%rd310, %r169, 4;
	add.s64 	%rd311, %rd7, %rd310;
	ld.global.f32 	%f456, [%rd311];
	fma.rn.f32 	%f457, %f455, %f456, %f454;
	add.s32 	%r170, %r169, %r5;
	ld.shared.f32 	%f458, [_ZZ28patch_embedding_kernel_tiledPKfS0_PfiiiE7s_patch+608];
	mul.wide.u32 	%rd312, %r170, 4;
	add.s64 	%rd313, %rd7, %rd312;
	ld.global.f32 	%f459, [%rd313];
	fma.rn.f32 	%f460, %f458, %f459, %f457;
	add.s32 	%r171, %r170, %r5;
	ld.shared.f32 	%f461, [_ZZ28patch_embedding_kernel_tiledPKfS0_PfiiiE7s_patch+612];
	mul.wide.u32 	%rd314, %r171, 4;
	add.s64 	%rd315, %rd7, %rd314;
	ld.global.f32 	%f462, [%rd315];
	fma.rn.f32 	%f463, %f461, %f462, %f460;
	add.s32 	%r172, %r171, %r5;
	ld.shared.f32 	%f464, [_ZZ28patch_embedding_kernel_tiledPKfS0_PfiiiE7s_patch+616];
	mul.wide.u32 	%rd316, %r172, 4;
	add.s64 	%rd317, %rd7, %rd316;
	ld.global.f32 	%f465, [%rd317];
	fma.rn.f32 	%f466, %f464, %f465, %f463;
	add.s32 	%r173, %r172, %r5;
	ld.shared.f32 	%f467, [_ZZ28patch_embedding_kernel_tiledPKfS0_PfiiiE7s_patch+620];
	mul.wide.u32 	%rd318, %r173, 4;
	add.s64 	%rd319, %rd7, %rd318;
	ld.global.f32 	%f468, [%rd319];
	fma.rn.f32 	%f469, %f467, %f468, %f466;
	add.s32 	%r174, %r173, %r5;
	ld.shared.f32 	%f470, [_ZZ28patch_embedding_kernel_tiledPKfS0_PfiiiE7s_patch+624];
	mul.wide.u32 	%rd320, %r174, 4;
	add.s64 	%rd321, %rd7, %rd320;
	ld.global.f32 	%f471, [%rd321];
	fma.rn.f32 	%f472, %f470, %f471, %f469;
	add.s32 	%r175, %r174, %r5;
	ld.shared.f32 	%f473, [_ZZ28patch_embedding_kernel_tiledPKfS0_PfiiiE7s_patch+628];
	mul.wide.u32 	%rd322, %r175, 4;
	add.s64 	%rd323, %rd7, %rd322;
	ld.global.f32 	%f474, [%rd323];
	fma.rn.f32 	%f475, %f473, %f474, %f472;
	add.s32 	%r176, %r175, %r5;
	ld.shared.f32 	%f476, [_ZZ28patch_embedding_kernel_tiledPKfS0_PfiiiE7s_patch+632];
	mul.wide.u32 	%rd324, %r176, 4;
	add.s64 	%rd325, %rd7, %rd324;
	ld.global.f32 	%f477, [%rd325];
	fma.rn.f32 	%f478, %f476, %f477, %f475;
	add.s32 	%r177, %r176, %r5;
	ld.shared.f32 	%f479, [_ZZ28patch_embedding_kernel_tiledPKfS0_PfiiiE7s_patch+636];
	mul.wide.u32 	%rd326, %r177, 4;
	add.s64 	%rd327, %rd7, %rd326;
	ld.global.f32 	%f480, [%rd327];
	fma.rn.f32 	%f481, %f479, %f480, %f478;
	add.s32 	%r178, %r177, %r5;
	ld.shared.f32 	%f482, [_ZZ28patch_embedding_kernel_tiledPKfS0_PfiiiE7s_patch+640];
	mul.wide.u32 	%rd328, %r178, 4;
	add.s64 	%rd329, %rd7, %rd328;
	ld.global.f32 	%f483, [%rd329];
	fma.rn.f32 	%f484, %f482, %f483, %f481;
	add.s32 	%r179, %r178, %r5;
	ld.shared.f32 	%f485, [_ZZ28patch_embedding_kernel_tiledPKfS0_PfiiiE7s_patch+644];
	mul.wide.u32 	%rd330, %r179, 4;
	add.s64 	%rd331, %rd7, %rd330;
	ld.global.f32 	%f486, [%rd331];
	fma.rn.f32 	%f487, %f485, %f486, %f484;
	add.s32 	%r180, %r179, %r5;
	ld.shared.f32 	%f488, [_ZZ28patch_embedding_kernel_tiledPKfS0_PfiiiE7s_patch+648];
	mul.wide.u32 	%rd332, %r180, 4;
	add.s64 	%rd333, %rd7, %rd332;
	ld.global.f32 	%f489, [%rd333];
	fma.rn.f32 	%f490, %f488, %f489, %f487;
	add.s32 	%r181, %r180, %r5;
	ld.shared.f32 	%f491, [_ZZ28patch_embedding_kernel_tiledPKfS0_PfiiiE7s_patch+652];
	mul.wide.u32 	%rd334, %r181, 4;
	add.s64 	%rd335, %rd7, %rd334;
	ld.global.f32 	%f492, [%rd335];
	fma.rn.f32 	%f493, %f491, %f492, %f490;
	add.s32 	%r182, %r181, %r5;
	ld.shared.f32 	%f494, [_ZZ28patch_embedding_kernel_tiledPKfS0_PfiiiE7s_patch+656];
	mul.wide.u32 	%rd336, %r182, 4;
	add.s64 	%rd337, %rd7, %rd336;
	ld.global.f32 	%f495, [%rd337];
	fma.rn.f32 	%f496, %f494, %f495, %f493;
	add.s32 	%r183, %r182, %r5;
	ld.shared.f32 	%f497, [_ZZ28patch_embedding_kernel_tiledPKfS0_PfiiiE7s_patch+660];
	mul.wide.u32 	%rd338, %r183, 4;
	add.s64 	%rd339, %rd7, %rd338;
	ld.global.f32 	%f498, [%rd339];
	fma.rn.f32 	%f499, %f497, %f498, %f496;
	add.s32 	%r184, %r183, %r5;
	ld.shared.f32 	%f500, [_ZZ28patch_embedding_kernel_tiledPKfS0_PfiiiE7s_patch+664];
	mul.wide.u32 	%rd340, %r184, 4;
	add.s64 	%rd341, %rd7, %rd340;
	ld.global.f32 	%f501, [%rd341];
	fma.rn.f32 	%f502, %f500, %f501, %f499;
	add.s32 	%r185, %r184, %r5;
	ld.shared.f32 	%f503, [_ZZ28patch_embedding_kernel_tiledPKfS0_PfiiiE7s_patch+668];
	mul.wide.u32 	%rd342, %r185, 4;
	add.s64 	%rd343, %rd7, %rd342;
	ld.global.f32 	%f504, [%rd343];
	fma.rn.f32 	%f505, %f503, %f504, %f502;
	add.s32 	%r186, %r185, %r5;
	ld.shared.f32 	%f506, [_ZZ28patch_embedding_kernel_tiledPKfS0_PfiiiE7s_patch+672];
	mul.wide.u32 	%rd344, %r186, 4;
	add.s64 	%rd345, %rd7, %rd344;
	ld.global.f32 	%f507, [%rd345];
	fma.rn.f32 	%f508, %f506, %f507, %f505;
	add.s32 	%r187, %r186, %r5;
	ld.shared.f32 	%f509, [_ZZ28patch_embedding_kernel_tiledPKfS0_PfiiiE7s_patch+676];
	mul.wide.u32 	%rd346, %r187, 4;
	add.s64 	%rd347, %rd7, %rd346;
	ld.global.f32 	%f510, [%rd347];
	fma.rn.f32 	%f511, %f509, %f510, %f508;
	add.s32 	%r188, %r187, %r5;
	ld.shared.f32 	%f512, [_ZZ28patch_embedding_kernel_tiledPKfS0_PfiiiE7s_patch+680];
	mul.wide.u32 	%rd348, %r188, 4;
	add.s64 	%rd349, %rd7, %rd348;
	ld.global.f32 	%f513, [%rd349];
	fma.rn.f32 	%f514, %f512, %f513, %f511;
	add.s32 	%r189, %r188, %r5;
	ld.shared.f32 	%f515, [_ZZ28patch_embedding_kernel_tiledPKfS0_PfiiiE7s_patch+684];
	mul.wide.u32 	%rd350, %r189, 4;
	add.s64 	%rd351, %rd7, %rd350;
	ld.global.f32 	%f516, [%rd351];
	fma.rn.f32 	%f517, %f515, %f516, %f514;
	add.s32 	%r190, %r189, %r5;
	ld.shared.f32 	%f518, [_ZZ28patch_embedding_kernel_tiledPKfS0_PfiiiE7s_patch+688];
	mul.wide.u32 	%rd352, %r190, 4;
	add.s64 	%rd353, %rd7, %rd352;
	ld.global.f32 	%f519, [%rd353];
	fma.rn.f32 	%f520, %f518, %f519, %f517;
	add.s32 	%r191, %r190, %r5;
	ld.shared.f32 	%f521, [_ZZ28patch_embedding_kernel_tiledPKfS0_PfiiiE7s_patch+692];
	mul.wide.u32 	%rd354, %r191, 4;
	add.s64 	%rd355, %rd7, %rd354;
	ld.global.f32 	%f522, [%rd355];
	fma.rn.f32 	%f523, %f521, %f522, %f520;
	add.s32 	%r192, %r191, %r5;
	ld.shared.f32 	%f524, [_ZZ28patch_embedding_kernel_tiledPKfS0_PfiiiE7s_patch+696];
	mul.wide.u32 	%rd356, %r192, 4;
	add.s64 	%rd357, %rd7, %rd356;
	ld.global.f32 	%f525, [%rd357];
	fma.rn.f32 	%f526, %f524, %f525, %f523;
	add.s32 	%r193, %r192, %r5;
	ld.shared.f32 	%f527, [_ZZ28patch_embedding_kernel_tiledPKfS0_PfiiiE7s_patch+700];
	mul.wide.u32 	%rd358, %r193, 4;
	add.s64 	%rd359, %rd7, %rd358;
	ld.global.f32 	%f528, [%rd359];
	fma.rn.f32 	%f529, %f527, %f528, %f526;
	add.s32 	%r194, %r193, %r5;
	ld.shared.f32 	%f530, [_ZZ28patch_embedding_kernel_tiledPKfS0_PfiiiE7s_patch+704];
	mul.wide.u32 	%rd360, %r194, 4;
	add.s64 	%rd361, %rd7, %rd360;
	ld.global.f32 	%f531, [%rd361];
	fma.rn.f32 	%f532, %f530, %f531, %f529;
	add.s32 	%r195, %r194, %r5;
	ld.shared.f32 	%f533, [_ZZ28patch_embedding_kernel_tiledPKfS0_PfiiiE7s_patch+708];
	mul.wide.u32 	%rd362, %r195, 4;
	add.s64 	%rd363, %rd7, %rd362;
	ld.global.f32 	%f534, [%rd363];
	fma.rn.f32 	%f535, %f533, %f534, %f532;
	add.s32 	%r196, %r195, %r5;
	ld.shared.f32 	%f536, [_ZZ28patch_embedding_kernel_tiledPKfS0_PfiiiE7s_patch+712];
	mul.wide.u32 	%rd364, %r196, 4;
	add.s64 	%rd365, %rd7, %rd364;
	ld.global.f32 	%f537, [%rd365];
	fma.rn.f32 	%f538, %f536, %f537, %f535;
	add.s32 	%r197, %r196, %r5;
	ld.shared.f32 	%f539, [_ZZ28patch_embedding_kernel_tiledPKfS0_PfiiiE7s_patch+716];
	mul.wide.u32 	%rd366, %r197, 4;
	add.s64 	%rd367, %rd7, %rd366;
	ld.global.f32 	%f540, [%rd367];
	fma.rn.f32 	%f541, %f539, %f540, %f538;
	add.s32 	%r198, %r197, %r5;
	ld.shared.f32 	%f542, [_ZZ28patch_embedding_kernel_tiledPKfS0_PfiiiE7s_patch+720];
	mul.wide.u32 	%rd368, %r198, 4;
	add.s64 	%rd369, %rd7, %rd368;
	ld.global.f32 	%f543, [%rd369];
	fma.rn.f32 	%f544, %f542, %f543, %f541;
	add.s32 	%r199, %r198, %r5;
	ld.shared.f32 	%f545, [_ZZ28patch_embedding_kernel_tiledPKfS0_PfiiiE7s_patch+724];
	mul.wide.u32 	%rd370, %r199, 4;
	add.s64 	%rd371, %rd7, %rd370;
	ld.global.f32 	%f546, [%rd371];
	fma.rn.f32 	%f547, %f545, %f546, %f544;
	add.s32 	%r200, %r199, %r5;
	ld.shared.f32 	%f548, [_ZZ28patch_embedding_kernel_tiledPKfS0_PfiiiE7s_patch+728];
	mul.wide.u32 	%rd372, %r200, 4;
	add.s64 	%rd373, %rd7, %rd372;
	ld.global.f32 	%f549, [%rd373];
	fma.rn.f32 	%f550, %f548, %f549, %f547;
	add.s32 	%r201, %r200, %r5;
	ld.shared.f32 	%f551, [_ZZ28patch_embedding_kernel_tiledPKfS0_PfiiiE7s_patch+732];
	mul.wide.u32 	%rd374, %r201, 4;
	add.s64 	%rd375, %rd7, %rd374;
	ld.global.f32 	%f552, [%rd375];
	fma.rn.f32 	%f553, %f551, %f552, %f550;
	add.s32 	%r202, %r201, %r5;
	ld.shared.f32 	%f554, [_ZZ28patch_embedding_kernel_tiledPKfS0_PfiiiE7s_patch+736];
	mul.wide.u32 	%rd376, %r202, 4;
	add.s64 	%rd377, %rd7, %rd376;
	ld.global.f32 	%f555, [%rd377];
	fma.rn.f32 	%f556, %f554, %f555, %f553;
	add.s32 	%r203, %r202, %r5;
	ld.shared.f32 	%f557, [_ZZ28patch_embedding_kernel_tiledPKfS0_PfiiiE7s_patch+740];
	mul.wide.u32 	%rd378, %r203, 4;
	add.s64 	%rd379, %rd7, %rd378;
	ld.global.f32 	%f558, [%rd379];
	fma.rn.f32 	%f559, %f557, %f558, %f556;
	add.s32 	%r204, %r203, %r5;
	ld.shared.f32 	%f560, [_ZZ28patch_embedding_kernel_tiledPKfS0_PfiiiE7s_patch+744];
	mul.wide.u32 	%rd380, %r204, 4;
	add.s64 	%rd381, %rd7, %rd380;
	ld.global.f32 	%f561, [%rd381];
	fma.rn.f32 	%f562, %f560, %f561, %f559;
	add.s32 	%r205, %r204, %r5;
	ld.shared.f32 	%f563, [_ZZ28patch_embedding_kernel_tiledPKfS0_PfiiiE7s_patch+748];
	mul.wide.u32 	%rd382, %r205, 4;
	add.s64 	%rd383, %rd7, %rd382;
	ld.global.f32 	%f564, [%rd383];
	fma.rn.f32 	%f565, %f563, %f564, %f562;
	add.s32 	%r206, %r205, %r5;
	ld.shared.f32 	%f566, [_ZZ28patch_embedding_kernel_tiledPKfS0_PfiiiE7s_patch+752];
	mul.wide.u32 	%rd384, %r206, 4;
	add.s64 	%rd385, %rd7, %rd384;
	ld.global.f32 	%f567, [%rd385];
	fma.rn.f32 	%f568, %f566, %f567, %f565;
	add.s32 	%r207, %r206, %r5;
	ld.shared.f32 	%f569, [_ZZ28patch_embedding_kernel_tiledPKfS0_PfiiiE7s_patch+756];
	mul.wide.u32 	%rd386, %r207, 4;
	add.s64 	%rd387, %rd7, %rd386;
	ld.global.f32 	%f570, [%rd387];
	fma.rn.f32 	%f571, %f569, %f570, %f568;
	add.s32 	%r208, %r207, %r5;
	ld.shared.f32 	%f572, [_ZZ28patch_embedding_kernel_tiledPKfS0_PfiiiE7s_patch+760];
	mul.wide.u32 	%rd388, %r208, 4;
	add.s64 	%rd389, %rd7, %rd388;
	ld.global.f32 	%f573, [%rd389];
	fma.rn.f32 	%f574, %f572, %f573, %f571;
	add.s32 	%r209, %r208, %r5;
	ld.shared.f32 	%f575, [_ZZ28patch_embedding_kernel_tiledPKfS0_PfiiiE7s_patch+764];
	mul.wide.u32 	%rd390, %r209, 4;
	add.s64 	%rd391, %rd7, %rd390;
	ld.global.f32 	%f576, [%rd391];
	fma.rn.f32 	%f577, %f575, %f576, %f574;
	add.s32 	%r210, %r209, %r5;
	ld.shared.f32 	%f578, [_ZZ28patch_embedding_kernel_tiledPKfS0_PfiiiE7s_patch+768];
	mul.wide.u32 	%rd392, %r210, 4;
	add.s64 	%rd393, %rd7, %rd392;
	ld.global.f32 	%f579, [%rd393];
	fma.rn.f32 	%f580, %f578, %f579, %f577;
	add.s32 	%r211, %r210, %r5;
	ld.shared.f32 	%f581, [_ZZ28patch_embedding_kernel_tiledPKfS0_PfiiiE7s_patch+772];
	mul.wide.u32 	%rd394, %r211, 4;
	add.s64 	%rd395, %rd7, %rd394;
	ld.global.f32 	%f582, [%rd395];
	fma.rn.f32 	%f583, %f581, %f582, %f580;
	add.s32 	%r212, %r211, %r5;
	ld.shared.f32 	%f584, [_ZZ28patch_embedding_kernel_tiledPKfS0_PfiiiE7s_patch+776];
	mul.wide.u32 	%rd396, %r212, 4;
	add.s64 	%rd397, %rd7, %rd396;
	ld.global.f32 	%f585, [%rd397];
	fma.rn.f32 	%f586, %f584, %f585, %f583;
	add.s32 	%r213, %r212, %r5;
	ld.shared.f32 	%f587, [_ZZ28patch_embedding_kernel_tiledPKfS0_PfiiiE7s_patch+780];
	mul.wide.u32 	%rd398, %r213, 4;
	add.s64 	%rd399, %rd7, %rd398;
	ld.global.f32 	%f588, [%rd399];
	fma.rn.f32 	%f589, %f587, %f588, %f586;
	add.s32 	%r214, %r213, %r5;
	ld.shared.f32 	%f590, [_ZZ28patch_embedding_kernel_tiledPKfS0_PfiiiE7s_patch+784];
	mul.wide.u32 	%rd400, %r214, 4;
	add.s64 	%rd401, %rd7, %rd400;
	ld.global.f32 	%f591, [%rd401];
	fma.rn.f32 	%f592, %f590, %f591, %f589;
	add.s32 	%r215, %r214, %r5;
	ld.shared.f32 	%f593, [_ZZ28patch_embedding_kernel_tiledPKfS0_PfiiiE7s_patch+788];
	mul.wide.u32 	%rd402, %r215, 4;
	add.s64 	%rd403, %rd7, %rd402;
	ld.global.f32 	%f594, [%rd403];
	fma.rn.f32 	%f595, %f593, %f594, %f592;
	add.s32 	%r216, %r215, %r5;
	ld.shared.f32 	%f596, [_ZZ28patch_embedding_kernel_tiledPKfS0_PfiiiE7s_patch+792];
	mul.wide.u32 	%rd404, %r216, 4;
	add.s64 	%rd405, %rd7, %rd404;
	ld.global.f32 	%f597, [%rd405];
	fma.rn.f32 	%f598, %f596, %f597, %f595;
	add.s32 	%r217, %r216, %r5;
	ld.shared.f32 	%f599, [_ZZ28patch_embedding_kernel_tiledPKfS0_PfiiiE7s_patch+796];
	mul.wide.u32 	%rd406, %r217, 4;
	add.s64 	%rd407, %rd7, %rd406;
	ld.global.f32 	%f600, [%rd407];
	fma.rn.f32 	%f601, %f599, %f600, %f598;
	add.s32 	%r218, %r217, %r5;
	ld.shared.f32 	%f602, [_ZZ28patch_embedding_kernel_tiledPKfS0_PfiiiE7s_patch+800];
	mul.wide.u32 	%rd408, %r218, 4;
	add.s64 	%rd409, %rd7, %rd408;
	ld.global.f32 	%f603, [%rd409];
	fma.rn.f32 	%f604, %f602, %f603, %f601;
	add.s32 	%r219, %r218, %r5;
	ld.shared.f32 	%f605, [_ZZ28patch_embedding_kernel_tiledPKfS0_PfiiiE7s_patch+804];
	mul.wide.u32 	%rd410, %r219, 4;
	add.s64 	%rd411, %rd7, %rd410;
	ld.global.f32 	%f606, [%rd411];
	fma.rn.f32 	%f607, %f605, %f606, %f604;
	add.s32 	%r220, %r219, %r5;
	ld.shared.f32 	%f608, [_ZZ28patch_embedding_kernel_tiledPKfS0_PfiiiE7s_patch+808];
	mul.wide.u32 	%rd412, %r220, 4;
	add.s64 	%rd413, %rd7, %rd412;
	ld.global.f32 	%f609, [%rd413];
	fma.rn.f32 	%f610, %f608, %f609, %f607;
	add.s32 	%r221, %r220, %r5;
	ld.shared.f32 	%f611, [_ZZ28patch_embedding_kernel_tiledPKfS0_PfiiiE7s_patch+812];
	mul.wide.u32 	%rd414, %r221, 4;
	add.s64 	%rd415, %rd7, %rd414;
	ld.global.f32 	%f612, [%rd415];
	fma.rn.f32 	%f613, %f611, %f612, %f610;
	add.s32 	%r222, %r221, %r5;
	ld.shared.f32 	%f614, [_ZZ28patch_embedding_kernel_tiledPKfS0_PfiiiE7s_patch+816];
	mul.wide.u32 	%rd416, %r222, 4;
	add.s64 	%rd417, %rd7, %rd416;
	ld.global.f32 	%f615, [%rd417];
	fma.rn.f32 	%f616, %f614, %f615, %f613;
	add.s32 	%r223, %r222, %r5;
	ld.shared.f32 	%f617, [_ZZ28patch_embedding_kernel_tiledPKfS0_PfiiiE7s_patch+820];
	mul.wide.u32 	%rd418, %r223, 4;
	add.s64 	%rd419, %rd7, %rd418;
	ld.global.f32 	%f618, [%rd419];
	fma.rn.f32 	%f619, %f617, %f618, %f616;
	add.s32 	%r224, %r223, %r5;
	ld.shared.f32 	%f620, [_ZZ28patch_embedding_kernel_tiledPKfS0_PfiiiE7s_patch+824];
	mul.wide.u32 	%rd420, %r224, 4;
	add.s64 	%rd421, %rd7, %rd420;
	ld.global.f32 	%f621, [%rd421];
	fma.rn.f32 	%f622, %f620, %f621, %f619;
	add.s32 	%r225, %r224, %r5;
	ld.shared.f32 	%f623, [_ZZ28patch_embedding_kernel_tiledPKfS0_PfiiiE7s_patch+828];
	mul.wide.u32 	%rd422, %r225, 4;
	add.s64 	%rd423, %rd7, %rd422;
	ld.global.f32 	%f624, [%rd423];
	fma.rn.f32 	%f625, %f623, %f624, %f622;
	add.s32 	%r226, %r225, %r5;
	ld.shared.f32 	%f626, [_ZZ28patch_embedding_kernel_tiledPKfS0_PfiiiE7s_patch+832];
	mul.wide.u32 	%rd424, %r226, 4;
	add.s64 	%rd425, %rd7, %rd424;
	ld.global.f32 	%f627, [%rd425];
	fma.rn.f32 	%f628, %f626, %f627, %f625;
	add.s32 	%r227, %r226, %r5;
	ld.shared.f32 	%f629, [_ZZ28patch_embedding_kernel_tiledPKfS0_PfiiiE7s_patch+836];
	mul.wide.u32 	%rd426, %r227, 4;
	add.s64 	%rd427, %rd7, %rd426;
	ld.global.f32 	%f630, [%rd427];
	fma.rn.f32 	%f631, %f629, %f630, %f628;
	add.s32 	%r228, %r227, %r5;
	ld.shared.f32 	%f632, [_ZZ28patch_embedding_kernel_tiledPKfS0_PfiiiE7s_patch+840];
	mul.wide.u32 	%rd428, %r228, 4;
	add.s64 	%rd429, %rd7, %rd428;
	ld.global.f32 	%f633, [%rd429];
	fma.rn.f32 	%f634, %f632, %f633, %f631;
	add.s32 	%r229, %r228, %r5;
	ld.shared.f32 	%f635, [_ZZ28patch_embedding_kernel_tiledPKfS0_PfiiiE7s_patch+844];
	mul.wide.u32 	%rd430, %r229, 4;
	add.s64 	%rd431, %rd7, %rd430;
	ld.global.f32 	%f636, [%rd431];
	fma.rn.f32 	%f637, %f635, %f636, %f634;
	add.s32 	%r230, %r229, %r5;
	ld.shared.f32 	%f638, [_ZZ28patch_embedding_kernel_tiledPKfS0_PfiiiE7s_patch+848];
	mul.wide.u32 	%rd432, %r230, 4;
	add.s64 	%rd433, %rd7, %rd432;
	ld.global.f32 	%f639, [%rd433];
	fma.rn.f32 	%f640, %f638, %f639, %f637;
	add.s32 	%r231, %r230, %r5;
	ld.shared.f32 	%f641, [_ZZ28patch_embedding_kernel_tiledPKfS0_PfiiiE7s_patch+852];
	mul.wide.u32 	%rd434, %r231, 4;
	add.s64 	%rd435, %rd7, %rd434;
	ld.global.f32 	%f642, [%rd435];
	fma.rn.f32 	%f643, %f641, %f642, %f640;
	add.s32 	%r232, %r231, %r5;
	ld.shared.f32 	%f644, [_ZZ28patch_embedding_kernel_tiledPKfS0_PfiiiE7s_patch+856];
	mul.wide.u32 	%rd436, %r232, 4;
	add.s64 	%rd437, %rd7, %rd436;
	ld.global.f32 	%f645, [%rd437];
	fma.rn.f32 	%f646, %f644, %f645, %f643;
	add.s32 	%r233, %r232, %r5;
	ld.shared.f32 	%f647, [_ZZ28patch_embedding_kernel_tiledPKfS0_PfiiiE7s_patch+860];
	mul.wide.u32 	%rd438, %r233, 4;
	add.s64 	%rd439, %rd7, %rd438;
	ld.global.f32 	%f648, [%rd439];
	fma.rn.f32 	%f649, %f647, %f648, %f646;
	add.s32 	%r234, %r233, %r5;
	ld.shared.f32 	%f650, [_ZZ28patch_embedding_kernel_tiledPKfS0_PfiiiE7s_patch+864];
	mul.wide.u32 	%rd440, %r234, 4;
	add.s64 	%rd441, %rd7, %rd440;
	ld.global.f32 	%f651, [%rd441];
	fma.rn.f32 	%f652, %f650, %f651, %f649;
	add.s32 	%r235, %r234, %r5;
	ld.shared.f32 	%f653, [_ZZ28patch_embedding_kernel_tiledPKfS0_PfiiiE7s_patch+868];
	mul.wide.u32 	%rd442, %r235, 4;
	add.s64 	%rd443, %rd7, %rd442;
	ld.global.f32 	%f654, [%rd443];
	fma.rn.f32 	%f655, %f653, %f654, %f652;
	add.s32 	%r236, %r235, %r5;
	ld.shared.f32 	%f656, [_ZZ28patch_embedding_kernel_tiledPKfS0_PfiiiE7s_patch+872];
	mul.wide.u32 	%rd444, %r236, 4;
	add.s64 	%rd445, %rd7, %rd444;
	ld.global.f32 	%f657, [%rd445];
	fma.rn.f32 	%f658, %f656, %f657, %f655;
	add.s32 	%r237, %r236, %r5;
	ld.shared.f32 	%f659, [_ZZ28patch_embedding_kernel_tiledPKfS0_PfiiiE7s_patch+876];
	mul.wide.u32 	%rd446, %r237, 4;
	add.s64 	%rd447, %rd7, %rd446;
	ld.global.f32 	%f660, [%rd447];
	fma.rn.f32 	%f661, %f659, %f660, %f658;
	add.s32 	%r238, %r237, %r5;
	ld.shared.f32 	%f662, [_ZZ28patch_embedding_kernel_tiledPKfS0_PfiiiE7s_patch+880];
	mul.wide.u32 	%rd448, %r238, 4;
	add.s64 	%rd449, %rd7, %rd448;
	ld.global.f32 	%f663, [%rd449];
	fma.rn.f32 	%f664, %f662, %f663, %f661;
	add.s32 	%r239, %r238, %r5;
	ld.shared.f32 	%f665, [_ZZ28patch_embedding_kernel_tiledPKfS0_PfiiiE7s_patch+884];
	mul.wide.u32 	%rd450, %r239, 4;
	add.s64 	%rd451, %rd7, %rd450;
	ld.global.f32 	%f666, [%rd451];
	fma.rn.f32 	%f667, %f665, %f666, %f664;
	add.s32 	%r240, %r239, %r5;
	ld.shared.f32 	%f668, [_ZZ28patch_embedding_kernel_tiledPKfS0_PfiiiE7s_patch+888];
	mul.wide.u32 	%rd452, %r240, 4;
	add.s64 	%rd453, %rd7, %rd452;
	ld.global.f32 	%f669, [%rd453];
	fma.rn.f32 	%f670, %f668, %f669, %f667;
	add.s32 	%r241, %r240, %r5;
	ld.shared.f32 	%f671, [_ZZ28patch_embedding_kernel_tiledPKfS0_PfiiiE7s_patch+892];
	mul.wide.u32 	%rd454, %r241, 4;
	add.s64 	%rd455, %rd7, %rd454;
	ld.global.f32 	%f672, [%rd455];
	fma.rn.f32 	%f673, %f671, %f672, %f670;
	add.s32 	%r242, %r241, %r5;
	ld.shared.f32 	%f674, [_ZZ28patch_embedding_kernel_tiledPKfS0_PfiiiE7s_patch+896];
	mul.wide.u32 	%rd456, %r242, 4;
	add.s64 	%rd457, %rd7, %rd456;
	ld.global.f32 	%f675, [%rd457];
	fma.rn.f32 	%f676, %f674, %f675, %f673;
	add.s32 	%r243, %r242, %r5;
	ld.shared.f32 	%f677, [_ZZ28patch_embedding_kernel_tiledPKfS0_PfiiiE7s_patch+900];
	mul.wide.u32 	%rd458, %r243, 4;
	add.s64 	%rd459, %rd7, %rd458;
	ld.global.f32 	%f678, [%rd459];
	fma.rn.f32 	%f679, %f677, %f678, %f676;
	add.s32 	%r244, %r243, %r5;
	ld.shared.f32 	%f680, [_ZZ28patch_embedding_kernel_tiledPKfS0_PfiiiE7s_patch+904];
	mul.wide.u32 	%rd460, %r244, 4;
	add.s64 	%rd461, %rd7, %rd460;
	ld.global.f32 	%f681, [%rd461];
	fma.rn.f32 	%f682, %f680, %f681, %f679;
	add.s32 	%r245, %r244, %r5;
	ld.shared.f32 	%f683, [_ZZ28patch_embedding_kernel_tiledPKfS0_PfiiiE7s_patch+908];
	mul.wide.u32 	%rd462, %r245, 4;
	add.s64 	%rd463, %rd7, %rd462;
	ld.global.f32 	%f684, [%rd463];
	fma.rn.f32 	%f685, %f683, %f684, %f682;
	add.s32 	%r246, %r245, %r5;
	ld.shared.f32 	%f686, [_ZZ28patch_embedding_kernel_tiledPKfS0_PfiiiE7s_patch+912];
	mul.wide.u32 	%rd464, %r246, 4;
	add.s64 	%rd465, %rd7, %rd464;
	ld.global.f32 	%f687, [%rd465];
	fma.rn.f32 	%f688, %f686, %f687, %f685;
	add.s32 	%r247, %r246, %r5;
	ld.shared.f32 	%f689, [_ZZ28patch_embedding_kernel_tiledPKfS0_PfiiiE7s_patch+916];
	mul.wide.u32 	%rd466, %r247, 4;
	add.s64 	%rd467, %rd7, %rd466;
	ld.global.f32 	%f690, [%rd467];
	fma.rn.f32 	%f691, %f689, %f690, %f688;
	add.s32 	%r248, %r247, %r5;
	ld.shared.f32 	%f692, [_ZZ28patch_embedding_kernel_tiledPKfS0_PfiiiE7s_patch+920];
	mul.wide.u32 	%rd468, %r248, 4;
	add.s64 	%rd469, %rd7, %rd468;
	ld.global.f32 	%f693, [%rd469];
	fma.rn.f32 	%f694, %f692, %f693, %f691;
	add.s32 	%r249, %r248, %r5;
	ld.shared.f32 	%f695, [_ZZ28patch_embedding_kernel_tiledPKfS0_PfiiiE7s_patch+924];
	mul.wide.u32 	%rd470, %r249, 4;
	add.s64 	%rd471, %rd7, %rd470;
	ld.global.f32 	%f696, [%rd471];
	fma.rn.f32 	%f697, %f695, %f696, %f694;
	add.s32 	%r250, %r249, %r5;
	ld.shared.f32 	%f698, [_ZZ28patch_embedding_kernel_tiledPKfS0_PfiiiE7s_patch+928];
	mul.wide.u32 	%rd472, %r250, 4;
	add.s64 	%rd473, %rd7, %rd472;
	ld.global.f32 	%f699, [%rd473];
	fma.rn.f32 	%f700, %f698, %f699, %f697;
	add.s32 	%r251, %r250, %r5;
	ld.shared.f32 	%f701, [_ZZ28patch_embedding_kernel_tiledPKfS0_PfiiiE7s_patch+932];
	mul.wide.u32 	%rd474, %r251, 4;
	add.s64 	%rd475, %rd7, %rd474;
	ld.global.f32 	%f702, [%rd475];
	fma.rn.f32 	%f703, %f701, %f702, %f700;
	add.s32 	%r252, %r251, %r5;
	ld.shared.f32 	%f704, [_ZZ28patch_embedding_kernel_tiledPKfS0_PfiiiE7s_patch+936];
	mul.wide.u32 	%rd476, %r252, 4;
	add.s64 	%rd477, %rd7, %rd476;
	ld.global.f32 	%f705, [%rd477];
	fma.rn.f32 	%f706, %f704, %f705, %f703;
	add.s32 	%r253, %r252, %r5;
	ld.shared.f32 	%f707, [_ZZ28patch_embedding_kernel_tiledPKfS0_PfiiiE7s_patch+940];
	mul.wide.u32 	%rd478, %r253, 4;
	add.s64 	%rd479, %rd7, %rd478;
	ld.global.f32 	%f708, [%rd479];
	fma.rn.f32 	%f709, %f707, %f708, %f706;
	add.s32 	%r254, %r253, %r5;
	ld.shared.f32 	%f710, [_ZZ28patch_embedding_kernel_tiledPKfS0_PfiiiE7s_patch+944];
	mul.wide.u32 	%rd480, %r254, 4;
	add.s64 	%rd481, %rd7, %rd480;
	ld.global.f32 	%f711, [%rd481];
	fma.rn.f32 	%f712, %f710, %f711, %f709;
	add.s32 	%r255, %r254, %r5;
	ld.shared.f32 	%f713, [_ZZ28patch_embedding_kernel_tiledPKfS0_PfiiiE7s_patch+948];
	mul.wide.u32 	%rd482, %r255, 4;
	add.s64 	%rd483, %rd7, %rd482;
	ld.global.f32 	%f714, [%rd483];
	fma.rn.f32 	%f715, %f713, %f714, %f712;
	add.s32 	%r256, %r255, %r5;
	ld.shared.f32 	%f716, [_ZZ28patch_embedding_kernel_tiledPKfS0_PfiiiE7s_patch+952];
	mul.wide.u32 	%rd484, %r256, 4;
	add.s64 	%rd485, %rd7, %rd484;
	ld.global.f32 	%f717, [%rd485];
	fma.rn.f32 	%f718, %f716, %f717, %f715;
	add.s32 	%r257, %r256, %r5;
	ld.shared.f32 	%f719, [_ZZ28patch_embedding_kernel_tiledPKfS0_PfiiiE7s_patch+956];
	mul.wide.u32 	%rd486, %r257, 4;
	add.s64 	%rd487, %rd7, %rd486;
	ld.global.f32 	%f720, [%rd487];
	fma.rn.f32 	%f721, %f719, %f720, %f718;
	add.s32 	%r258, %r257, %r5;
	ld.shared.f32 	%f722, [_ZZ28patch_embedding_kernel_tiledPKfS0_PfiiiE7s_patch+960];
	mul.wide.u32 	%rd488, %r258, 4;
	add.s64 	%rd489, %rd7, %rd488;
	ld.global.f32 	%f723, [%rd489];
	fma.rn.f32 	%f724, %f722, %f723, %f721;
	add.s32 	%r259, %r258, %r5;
	ld.shared.f32 	%f725, [_ZZ28patch_embedding_kernel_tiledPKfS0_PfiiiE7s_patch+964];
	mul.wide.u32 	%rd490, %r259, 4;
	add.s64 	%rd491, %rd7, %rd490;
	ld.global.f32 	%f726, [%rd491];
	fma.rn.f32 	%f727, %f725, %f726, %f724;
	add.s32 	%r260, %r259, %r5;
	ld.shared.f32 	%f728, [_ZZ28patch_embedding_kernel_tiledPKfS0_PfiiiE7s_patch+968];
	mul.wide.u32 	%rd492, %r260, 4;
	add.s64 	%rd493, %rd7, %rd492;
	ld.global.f32 	%f729, [%rd493];
	fma.rn.f32 	%f730, %f728, %f729, %f727;
	add.s32 	%r261, %r260, %r5;
	ld.shared.f32 	%f731, [_ZZ28patch_embedding_kernel_tiledPKfS0_PfiiiE7s_patch+972];
	mul.wide.u32 	%rd494, %r261, 4;
	add.s64 	%rd495, %rd7, %rd494;
	ld.global.f32 	%f732, [%rd495];
	fma.rn.f32 	%f733, %f731, %f732, %f730;
	add.s32 	%r262, %r261, %r5;
	ld.shared.f32 	%f734, [_ZZ28patch_embedding_kernel_tiledPKfS0_PfiiiE7s_patch+976];
	mul.wide.u32 	%rd496, %r262, 4;
	add.s64 	%rd497, %rd7, %rd496;
	ld.global.f32 	%f735, [%rd497];
	fma.rn.f32 	%f736, %f734, %f735, %f733;
	add.s32 	%r263, %r262, %r5;
	ld.shared.f32 	%f737, [_ZZ28patch_embedding_kernel_tiledPKfS0_PfiiiE7s_patch+980];
	mul.wide.u32 	%rd498, %r263, 4;
	add.s64 	%rd499, %rd7, %rd498;
	ld.global.f32 	%f738, [%rd499];
	fma.rn.f32 	%f739, %f737, %f738, %f736;
	add.s32 	%r264, %r263, %r5;
	ld.shared.f32 	%f740, [_ZZ28patch_embedding_kernel_tiledPKfS0_PfiiiE7s_patch+984];
	mul.wide.u32 	%rd500, %r264, 4;
	add.s64 	%rd501, %rd7, %rd500;
	ld.global.f32 	%f741, [%rd501];
	fma.rn.f32 	%f742, %f740, %f741, %f739;
	add.s32 	%r265, %r264, %r5;
	ld.shared.f32 	%f743, [_ZZ28patch_embedding_kernel_tiledPKfS0_PfiiiE7s_patch+988];
	mul.wide.u32 	%rd502, %r265, 4;
	add.s64 	%rd503, %rd7, %rd502;
	ld.global.f32 	%f744, [%rd503];
	fma.rn.f32 	%f745, %f743, %f744, %f742;
	add.s32 	%r266, %r265, %r5;
	ld.shared.f32 	%f746, [_ZZ28patch_embedding_kernel_tiledPKfS0_PfiiiE7s_patch+992];
	mul.wide.u32 	%rd504, %r266, 4;
	add.s64 	%rd505, %rd7, %rd504;
	ld.global.f32 	%f747, [%rd505];
	fma.rn.f32 	%f748, %f746, %f747, %f745;
	add.s32 	%r267, %r266, %r5;
	ld.shared.f32 	%f749, [_ZZ28patch_embedding_kernel_tiledPKfS0_PfiiiE7s_patch+996];
	mul.wide.u32 	%rd506, %r267, 4;
	add.s64 	%rd507, %rd7, %rd506;
	ld.global.f32 	%f750, [%rd507];
	fma.rn.f32 	%f751, %f749, %f750, %f748;
	add.s32 	%r268, %r267, %r5;
	ld.shared.f32 	%f752, [_ZZ28patch_embedding_kernel_tiledPKfS0_PfiiiE7s_patch+1000];
	mul.wide.u32 	%rd508, %r268, 4;
	add.s64 	%rd509, %rd7, %rd508;
	ld.global.f32 	%f753, [%rd509];
	fma.rn.f32 	%f754, %f752, %f753, %f751;
	add.s32 	%r269, %r268, %r5;
	ld.shared.f32 	%f755, [_ZZ28patch_embedding_kernel_tiledPKfS0_PfiiiE7s_patch+1004];
	mul.wide.u32 	%rd510, %r269, 4;
	add.s64 	%rd511, %rd7, %rd510;
	ld.global.f32 	%f756, [%rd511];
	fma.rn.f32 	%f757, %f755, %f756, %f754;
	add.s32 	%r270, %r269, %r5;
	ld.shared.f32 	%f758, [_ZZ28patch_embedding_kernel_tiledPKfS0_PfiiiE7s_patch+1008];
	mul.wide.u32 	%rd512, %r270, 4;
	add.s64 	%rd513, %rd7, %rd512;
	ld.global.f32 	%f759, [%rd513];
	fma.rn.f32 	%f760, %f758, %f759, %f757;
	add.s32 	%r271, %r270, %r5;
	ld.shared.f32 	%f761, [_ZZ28patch_embedding_kernel_tiledPKfS0_PfiiiE7s_patch+1012];
	mul.wide.u32 	%rd514, %r271, 4;
	add.s64 	%rd515, %rd7, %rd514;
	ld.global.f32 	%f762, [%rd515];
	fma.rn.f32 	%f763, %f761, %f762, %f760;
	add.s32 	%r272, %r271, %r5;
	ld.shared.f32 	%f764, [_ZZ28patch_embedding_kernel_tiledPKfS0_PfiiiE7s_patch+1016];
	mul.wide.u32 	%rd516, %r272, 4;
	add.s64 	%rd517, %rd7, %rd516;
	ld.global.f32 	%f765, [%rd517];
	fma.rn.f32 	%f766, %f764, %f765, %f763;
	add.s32 	%r273, %r272, %r5;
	ld.shared.f32 	%f767, [_ZZ28patch_embedding_kernel_tiledPKfS0_PfiiiE7s_patch+1020];
	mul.wide.u32 	%rd518, %r273, 4;
	add.s64 	%rd519, %rd7, %rd518;
	ld.global.f32 	%f768, [%rd519];
	fma.rn.f32 	%f769, %f767, %f768, %f766;
	add.s32 	%r274, %r273, %r5;
	ld.shared.f32 	%f770, [_ZZ28patch_embedding_kernel_tiledPKfS0_PfiiiE7s_patch+1024];
	mul.wide.u32 	%rd520, %r274, 4;
	add.s64 	%rd521, %rd7, %rd520;
	ld.global.f32 	%f771, [%rd521];
	fma.rn.f32 	%f772, %f770, %f771, %f769;
	add.s32 	%r275, %r274, %r5;
	ld.shared.f32 	%f773, [_ZZ28patch_embedding_kernel_tiledPKfS0_PfiiiE7s_patch+1028];
	mul.wide.u32 	%rd522, %r275, 4;
	add.s64 	%rd523, %rd7, %rd522;
	ld.global.f32 	%f774, [%rd523];
	fma.rn.f32 	%f775, %f773, %f774, %f772;
	add.s32 	%r276, %r275, %r5;
	ld.shared.f32 	%f776, [_ZZ28patch_embedding_kernel_tiledPKfS0_PfiiiE7s_patch+1032];
	mul.wide.u32 	%rd524, %r276, 4;
	add.s64 	%rd525, %rd7, %rd524;
	ld.global.f32 	%f777, [%rd525];
	fma.rn.f32 	%f778, %f776, %f777, %f775;
	add.s32 	%r277, %r276, %r5;
	ld.shared.f32 	%f779, [_ZZ28patch_embedding_kernel_tiledPKfS0_PfiiiE7s_patch+1036];
	mul.wide.u32 	%rd526, %r277, 4;
	add.s64 	%rd527, %rd7, %rd526;
	ld.global.f32 	%f780, [%rd527];
	fma.rn.f32 	%f781, %f779, %f780, %f778;
	add.s32 	%r278, %r277, %r5;
	ld.shared.f32 	%f782, [_ZZ28patch_embedding_kernel_tiledPKfS0_PfiiiE7s_patch+1040];
	mul.wide.u32 	%rd528, %r278, 4;
	add.s64 	%rd529, %rd7, %rd528;
	ld.global.f32 	%f783, [%rd529];
	fma.rn.f32 	%f784, %f782, %f783, %f781;
	add.s32 	%r279, %r278, %r5;
	ld.shared.f32 	%f785, [_ZZ28patch_embedding_kernel_tiledPKfS0_PfiiiE7s_patch+1044];
	mul.wide.u32 	%rd530, %r279, 4;
	add.s64 	%rd531, %rd7, %rd530;
	ld.global.f32 	%f786, [%rd531];
	fma.rn.f32 	%f787, %f785, %f786, %f784;
	add.s32 	%r280, %r279, %r5;
	ld.shared.f32 	%f788, [_ZZ28patch_embedding_kernel_tiledPKfS0_PfiiiE7s_patch+1048];
	mul.wide.u32 	%rd532, %r280, 4;
	add.s64 	%rd533, %rd7, %rd532;
	ld.global.f32 	%f789, [%rd533];
	fma.rn.f32 	%f790, %f788, %f789, %f787;
	add.s32 	%r281, %r280, %r5;
	ld.shared.f32 	%f791, [_ZZ28patch_embedding_kernel_tiledPKfS0_PfiiiE7s_patch+1052];
	mul.wide.u32 	%rd534, %r281, 4;
	add.s64 	%rd535, %rd7, %rd534;
	ld.global.f32 	%f792, [%rd535];
	fma.rn.f32 	%f793, %f791, %f792, %f790;
	add.s32 	%r282, %r281, %r5;
	ld.shared.f32 	%f794, [_ZZ28patch_embedding_kernel_tiledPKfS0_PfiiiE7s_patch+1056];
	mul.wide.u32 	%rd536, %r282, 4;
	add.s64 	%rd537, %rd7, %rd536;
	ld.global.f32 	%f795, [%rd537];
	fma.rn.f32 	%f796, %f794, %f795, %f793;
	add.s32 	%r283, %r282, %r5;
	ld.shared.f32 	%f797, [_ZZ28patch_embedding_kernel_tiledPKfS0_PfiiiE7s_patch+1060];
	mul.wide.u32 	%rd538, %r283, 4;
	add.s64 	%rd539, %rd7, %rd538;
	ld.global.f32 	%f798, [%rd539];
	fma.rn.f32 	%f799, %f797, %f798, %f796;
	add.s32 	%r284, %r283, %r5;
	ld.shared.f32 	%f800, [_ZZ28patch_embedding_kernel_tiledPKfS0_PfiiiE7s_patch+1064];
	mul.wide.u32 	%rd540, %r284, 4;
	add.s64 	%rd541, %rd7, %rd540;
	ld.global.f32 	%f801, [%rd541];
	fma.rn.f32 	%f802, %f800, %f801, %f799;
	add.s32 	%r285, %r284, %r5;
	ld.shared.f32 	%f803, [_ZZ28patch_embedding_kernel_tiledPKfS0_PfiiiE7s_patch+1068];
	mul.wide.u32 	%rd542, %r285, 4;
	add.s64 	%rd543, %rd7, %rd542;
	ld.global.f32 	%f804, [%rd543];
	fma.rn.f32 	%f805, %f803, %f804, %f802;
	add.s32 	%r286, %r285, %r5;
	ld.shared.f32 	%f806, [_ZZ28patch_embedding_kernel_tiledPKfS0_PfiiiE7s_patch+1072];
	mul.wide.u32 	%rd544, %r286, 4;
	add.s64 	%rd545, %rd7, %rd544;
	ld.global.f32 	%f807, [%rd545];
	fma.rn.f32 	%f808, %f806, %f807, %f805;
	add.s32 	%r287, %r286, %r5;
	ld.shared.f32 	%f809, [_ZZ28patch_embedding_kernel_tiledPKfS0_PfiiiE7s_patch+1076];
	mul.wide.u32 	%rd546, %r287, 4;
	add.s64 	%rd547, %rd7, %rd546;
	ld.global.f32 	%f810, [%rd547];
	fma.rn.f32 	%f811, %f809, %f810, %f808;
	add.s32 	%r288, %r287, %r5;
	ld.shared.f32 	%f812, [_ZZ28patch_embedding_kernel_tiledPKfS0_PfiiiE7s_patch+1080];
	mul.wide.u32 	%rd548, %r288, 4;
	add.s64 	%rd549, %rd7, %rd548;
	ld.global.f32 	%f813, [%rd549];
	fma.rn.f32 	%f814, %f812, %f813, %f811;
	add.s32 	%r289, %r288, %r5;
	ld.shared.f32 	%f815, [_ZZ28patch_embedding_kernel_tiledPKfS0_PfiiiE7s_patch+1084];
	mul.wide.u32 	%rd550, %r289, 4;
	add.s64 	%rd551, %rd7, %rd550;
	ld.global.f32 	%f816, [%rd551];
	fma.rn.f32 	%f817, %f815, %f816, %f814;
	add.s32 	%r290, %r289, %r5;
	ld.shared.f32 	%f818, [_ZZ28patch_embedding_kernel_tiledPKfS0_PfiiiE7s_patch+1088];
	mul.wide.u32 	%rd552, %r290, 4;
	add.s64 	%rd553, %rd7, %rd552;
	ld.global.f32 	%f819, [%rd553];
	fma.rn.f32 	%f820, %f818, %f819, %f817;
	add.s32 	%r291, %r290, %r5;
	ld.shared.f32 	%f821, [_ZZ28patch_embedding_kernel_tiledPKfS0_PfiiiE7s_patch+1092];
	mul.wide.u32 	%rd554, %r291, 4;
	add.s64 	%rd555, %rd7, %rd554;
	ld.global.f32 	%f822, [%rd555];
	fma.rn.f32 	%f823, %f821, %f822, %f820;
	add.s32 	%r292, %r291, %r5;
	ld.shared.f32 	%f824, [_ZZ28patch_embedding_kernel_tiledPKfS0_PfiiiE7s_patch+1096];
	mul.wide.u32 	%rd556, %r292, 4;
	add.s64 	%rd557, %rd7, %rd556;
	ld.global.f32 	%f825, [%rd557];
	fma.rn.f32 	%f826, %f824, %f825, %f823;
	add.s32 	%r293, %r292, %r5;
	ld.shared.f32 	%f827, [_ZZ28patch_embedding_kernel_tiledPKfS0_PfiiiE7s_patch+1100];
	mul.wide.u32 	%rd558, %r293, 4;
	add.s64 	%rd559, %rd7, %rd558;
	ld.global.f32 	%f828, [%rd559];
	fma.rn.f32 	%f829, %f827, %f828, %f826;
	add.s32 	%r294, %r293, %r5;
	ld.shared.f32 	%f830, [_ZZ28patch_embedding_kernel_tiledPKfS0_PfiiiE7s_patch+1104];
	mul.wide.u32 	%rd560, %r294, 4;
	add.s64 	%rd561, %rd7, %rd560;
	ld.global.f32 	%f831, [%rd561];
	fma.rn.f32 	%f832, %f830, %f831, %f829;
	add.s32 	%r295, %r294, %r5;
	ld.shared.f32 	%f833, [_ZZ28patch_embedding_kernel_tiledPKfS0_PfiiiE7s_patch+1108];
	mul.wide.u32 	%rd562, %r295, 4;
	add.s64 	%rd563, %rd7, %rd562;
	ld.global.f32 	%f834, [%rd563];
	fma.rn.f32 	%f835, %f833, %f834, %f832;
	add.s32 	%r296, %r295, %r5;
	ld.shared.f32 	%f836, [_ZZ28patch_embedding_kernel_tiledPKfS0_PfiiiE7s_patch+1112];
	mul.wide.u32 	%rd564, %r296, 4;
	add.s64 	%rd565, %rd7, %rd564;
	ld.global.f32 	%f837, [%rd565];
	fma.rn.f32 	%f838, %f836, %f837, %f835;
	add.s32 	%r297, %r296, %r5;
	ld.shared.f32 	%f839, [_ZZ28patch_embedding_kernel_tiledPKfS0_PfiiiE7s_patch+1116];
	mul.wide.u32 	%rd566, %r297, 4;
	add.s64 	%rd567, %rd7, %rd566;
	ld.global.f32 	%f840, [%rd567];
	fma.rn.f32 	%f841, %f839, %f840, %f838;
	add.s32 	%r298, %r297, %r5;
	ld.shared.f32 	%f842, [_ZZ28patch_embedding_kernel_tiledPKfS0_PfiiiE7s_patch+1120];
	mul.wide.u32 	%rd568, %r298, 4;
	add.s64 	%rd569, %rd7, %rd568;
	ld.global.f32 	%f843, [%rd569];
	fma.rn.f32 	%f844, %f842, %f843, %f841;
	add.s32 	%r299, %r298, %r5;
	ld.shared.f32 	%f845, [_ZZ28patch_embedding_kernel_tiledPKfS0_PfiiiE7s_patch+1124];
	mul.wide.u32 	%rd570, %r299, 4;
	add.s64 	%rd571, %rd7, %rd570;
	ld.global.f32 	%f846, [%rd571];
	fma.rn.f32 	%f847, %f845, %f846, %f844;
	add.s32 	%r300, %r299, %r5;
	ld.shared.f32 	%f848, [_ZZ28patch_embedding_kernel_tiledPKfS0_PfiiiE7s_patch+1128];
	mul.wide.u32 	%rd572, %r300, 4;
	add.s64 	%rd573, %rd7, %rd572;
	ld.global.f32 	%f849, [%rd573];
	fma.rn.f32 	%f850, %f848, %f849, %f847;
	add.s32 	%r301, %r300, %r5;
	ld.shared.f32 	%f851, [_ZZ28patch_embedding_kernel_tiledPKfS0_PfiiiE7s_patch+1132];
	mul.wide.u32 	%rd574, %r301, 4;
	add.s64 	%rd575, %rd7, %rd574;
	ld.global.f32 	%f852, [%rd575];
	fma.rn.f32 	%f853, %f851, %f852, %f850;
	add.s32 	%r302, %r301, %r5;
	ld.shared.f32 	%f854, [_ZZ28patch_embedding_kernel_tiledPKfS0_PfiiiE7s_patch+1136];
	mul.wide.u32 	%rd576, %r302, 4;
	add.s64 	%rd577, %rd7, %rd576;
	ld.global.f32 	%f855, [%rd577];
	fma.rn.f32 	%f856, %f854, %f855, %f853;
	add.s32 	%r303, %r302, %r5;
	ld.shared.f32 	%f857, [_ZZ28patch_embedding_kernel_tiledPKfS0_PfiiiE7s_patch+1140];
	mul.wide.u32 	%rd578, %r303, 4;
	add.s64 	%rd579, %rd7, %rd578;
	ld.global.f32 	%f858, [%rd579];
	fma.rn.f32 	%f859, %f857, %f858, %f856;
	add.s32 	%r304, %r303, %r5;
	ld.shared.f32 	%f860, [_ZZ28patch_embedding_kernel_tiledPKfS0_PfiiiE7s_patch+1144];
	mul.wide.u32 	%rd580, %r304, 4;
	add.s64 	%rd581, %rd7, %rd580;
	ld.global.f32 	%f861, [%rd581];
	fma.rn.f32 	%f862, %f860, %f861, %f859;
	add.s32 	%r305, %r304, %r5;
	ld.shared.f32 	%f863, [_ZZ28patch_embedding_kernel_tiledPKfS0_PfiiiE7s_patch+1148];
	mul.wide.u32 	%rd582, %r305, 4;
	add.s64 	%rd583, %rd7, %rd582;
	ld.global.f32 	%f864, [%rd583];
	fma.rn.f32 	%f865, %f863, %f864, %f862;
	add.s32 	%r306, %r305, %r5;
	ld.shared.f32 	%f866, [_ZZ28patch_embedding_kernel_tiledPKfS0_PfiiiE7s_patch+1152];
	mul.wide.u32 	%rd584, %r306, 4;
	add.s64 	%rd585, %rd7, %rd584;
	ld.global.f32 	%f867, [%rd585];
	fma.rn.f32 	%f868, %f866, %f867, %f865;
	add.s32 	%r307, %r306, %r5;
	ld.shared.f32 	%f869, [_ZZ28patch_embedding_kernel_tiledPKfS0_PfiiiE7s_patch+1156];
	mul.wide.u32 	%rd586, %r307, 4;
	add.s64 	%rd587, %rd7, %rd586;
	ld.global.f32 	%f870, [%rd587];
	fma.rn.f32 	%f871, %f869, %f870, %f868;
	add.s32 	%r308, %r307, %r5;
	ld.shared.f32 	%f872, [_ZZ28patch_embedding_kernel_tiledPKfS0_PfiiiE7s_patch+1160];
	mul.wide.u32 	%rd588, %r308, 4;
	add.s64 	%rd589, %rd7, %rd588;
	ld.global.f32 	%f873, [%rd589];
	fma.rn.f32 	%f874, %f872, %f873, %f871;
	add.s32 	%r309, %r308, %r5;
	ld.shared.f32 	%f875, [_ZZ28patch_embedding_kernel_tiledPKfS0_PfiiiE7s_patch+1164];
	mul.wide.u32 	%rd590, %r309, 4;
	add.s64 	%rd591, %rd7, %rd590;
	ld.global.f32 	%f876, [%rd591];
	fma.rn.f32 	%f877, %f875, %f876, %f874;
	add.s32 	%r310, %r309, %r5;
	ld.shared.f32 	%f878, [_ZZ28patch_embedding_kernel_tiledPKfS0_PfiiiE7s_patch+1168];
	mul.wide.u32 	%rd592, %r310, 4;
	add.s64 	%rd593, %rd7, %rd592;
	ld.global.f32 	%f879, [%rd593];
	fma.rn.f32 	%f880, %f878, %f879, %f877;
	add.s32 	%r311, %r310, %r5;
	ld.shared.f32 	%f881, [_ZZ28patch_embedding_kernel_tiledPKfS0_PfiiiE7s_patch+1172];
	mul.wide.u32 	%rd594, %r311, 4;
	add.s64 	%rd595, %rd7, %rd594;
	ld.global.f32 	%f882, [%rd595];
	fma.rn.f32 	%f883, %f881, %f882, %f880;
	add.s32 	%r312, %r311, %r5;
	ld.shared.f32 	%f884, [_ZZ28patch_embedding_kernel_tiledPKfS0_PfiiiE7s_patch+1176];
	mul.wide.u32 	%rd596, %r312, 4;
	add.s64 	%rd597, %rd7, %rd596;
	ld.global.f32 	%f885, [%rd597];
	fma.rn.f32 	%f886, %f884, %f885, %f883;
	add.s32 	%r313, %r312, %r5;
	ld.shared.f32 	%f887, [_ZZ28patch_embedding_kernel_tiledPKfS0_PfiiiE7s_patch+1180];
	mul.wide.u32 	%rd598, %r313, 4;
	add.s64 	%rd599, %rd7, %rd598;
	ld.global.f32 	%f888, [%rd599];
	fma.rn.f32 	%f889, %f887, %f888, %f886;
	add.s32 	%r314, %r313, %r5;
	ld.shared.f32 	%f890, [_ZZ28patch_embedding_kernel_tiledPKfS0_PfiiiE7s_patch+1184];
	mul.wide.u32 	%rd600, %r314, 4;
	add.s64 	%rd601, %rd7, %rd600;
	ld.global.f32 	%f891, [%rd601];
	fma.rn.f32 	%f892, %f890, %f891, %f889;
	add.s32 	%r315, %r314, %r5;
	ld.shared.f32 	%f893, [_ZZ28patch_embedding_kernel_tiledPKfS0_PfiiiE7s_patch+1188];
	mul.wide.u32 	%rd602, %r315, 4;
	add.s64 	%rd603, %rd7, %rd602;
	ld.global.f32 	%f894, [%rd603];
	fma.rn.f32 	%f895, %f893, %f894, %f892;
	add.s32 	%r316, %r315, %r5;
	ld.shared.f32 	%f896, [_ZZ28patch_embedding_kernel_tiledPKfS0_PfiiiE7s_patch+1192];
	mul.wide.u32 	%rd604, %r316, 4;
	add.s64 	%rd605, %rd7, %rd604;
	ld.global.f32 	%f897, [%rd605];
	fma.rn.f32 	%f898, %f896, %f897, %f895;
	add.s32 	%r317, %r316, %r5;
	ld.shared.f32 	%f899, [_ZZ28patch_embedding_kernel_tiledPKfS0_PfiiiE7s_patch+1196];
	mul.wide.u32 	%rd606, %r317, 4;
	add.s64 	%rd607, %rd7, %rd606;
	ld.global.f32 	%f900, [%rd607];
	fma.rn.f32 	%f901, %f899, %f900, %f898;
	add.s32 	%r318, %r317, %r5;
	ld.shared.f32 	%f902, [_ZZ28patch_embedding_kernel_tiledPKfS0_PfiiiE7s_patch+1200];
	mul.wide.u32 	%rd608, %r318, 4;
	add.s64 	%rd609, %rd7, %rd608;
	ld.global.f32 	%f903, [%rd609];
	fma.rn.f32 	%f904, %f902, %f903, %f901;
	add.s32 	%r319, %r318, %r5;
	ld.shared.f32 	%f905, [_ZZ28patch_embedding_kernel_tiledPKfS0_PfiiiE7s_patch+1204];
	mul.wide.u32 	%rd610, %r319, 4;
	add.s64 	%rd611, %rd7, %rd610;
	ld.global.f32 	%f906, [%rd611];
	fma.rn.f32 	%f907, %f905, %f906, %f904;
	add.s32 	%r320, %r319, %r5;
	ld.shared.f32 	%f908, [_ZZ28patch_embedding_kernel_tiledPKfS0_PfiiiE7s_patch+1208];
	mul.wide.u32 	%rd612, %r320, 4;
	add.s64 	%rd613, %rd7, %rd612;
	ld.global.f32 	%f909, [%rd613];
	fma.rn.f32 	%f910, %f908, %f909, %f907;
	add.s32 	%r321, %r320, %r5;
	ld.shared.f32 	%f911, [_ZZ28patch_embedding_kernel_tiledPKfS0_PfiiiE7s_patch+1212];
	mul.wide.u32 	%rd614, %r321, 4;
	add.s64 	%rd615, %rd7, %rd614;
	ld.global.f32 	%f912, [%rd615];
	fma.rn.f32 	%f913, %f911, %f912, %f910;
	add.s32 	%r322, %r321, %r5;
	ld.shared.f32 	%f914, [_ZZ28patch_embedding_kernel_tiledPKfS0_PfiiiE7s_patch+1216];
	mul.wide.u32 	%rd616, %r322, 4;
	add.s64 	%rd617, %rd7, %rd616;
	ld.global.f32 	%f915, [%rd617];
	fma.rn.f32 	%f916, %f914, %f915, %f913;
	add.s32 	%r323, %r322, %r5;
	ld.shared.f32 	%f917, [_ZZ28patch_embedding_kernel_tiledPKfS0_PfiiiE7s_patch+1220];
	mul.wide.u32 	%rd618, %r323, 4;
	add.s64 	%rd619, %rd7, %rd618;
	ld.global.f32 	%f918, [%rd619];
	fma.rn.f32 	%f919, %f917, %f918, %f916;
	add.s32 	%r324, %r323, %r5;
	ld.shared.f32 	%f920, [_ZZ28patch_embedding_kernel_tiledPKfS0_PfiiiE7s_patch+1224];
	mul.wide.u32 	%rd620, %r324, 4;
	add.s64 	%rd621, %rd7, %rd620;
	ld.global.f32 	%f921, [%rd621];
	fma.rn.f32 	%f922, %f920, %f921, %f919;
	add.s32 	%r325, %r324, %r5;
	ld.shared.f32 	%f923, [_ZZ28patch_embedding_kernel_tiledPKfS0_PfiiiE7s_patch+1228];
	mul.wide.u32 	%rd622, %r325, 4;
	add.s64 	%rd623, %rd7, %rd622;
	ld.global.f32 	%f924, [%rd623];
	fma.rn.f32 	%f925, %f923, %f924, %f922;
	add.s32 	%r326, %r325, %r5;
	ld.shared.f32 	%f926, [_ZZ28patch_embedding_kernel_tiledPKfS0_PfiiiE7s_patch+1232];
	mul.wide.u32 	%rd624, %r326, 4;
	add.s64 	%rd625, %rd7, %rd624;
	ld.global.f32 	%f927, [%rd625];
	fma.rn.f32 	%f928, %f926, %f927, %f925;
	add.s32 	%r327, %r326, %r5;
	ld.shared.f32 	%f929, [_ZZ28patch_embedding_kernel_tiledPKfS0_PfiiiE7s_patch+1236];
	mul.wide.u32 	%rd626, %r327, 4;
	add.s64 	%rd627, %rd7, %rd626;
	ld.global.f32 	%f930, [%rd627];
	fma.rn.f32 	%f931, %f929, %f930, %f928;
	add.s32 	%r328, %r327, %r5;
	ld.shared.f32 	%f932, [_ZZ28patch_embedding_kernel_tiledPKfS0_PfiiiE7s_patch+1240];
	mul.wide.u32 	%rd628, %r328, 4;
	add.s64 	%rd629, %rd7, %rd628;
	ld.global.f32 	%f933, [%rd629];
	fma.rn.f32 	%f934, %f932, %f933, %f931;
	add.s32 	%r329, %r328, %r5;
	ld.shared.f32 	%f935, [_ZZ28patch_embedding_kernel_tiledPKfS0_PfiiiE7s_patch+1244];
	mul.wide.u32 	%rd630, %r329, 4;
	add.s64 	%rd631, %rd7, %rd630;
	ld.global.f32 	%f936, [%rd631];
	fma.rn.f32 	%f937, %f935, %f936, %f934;
	add.s32 	%r330, %r329, %r5;
	ld.shared.f32 	%f938, [_ZZ28patch_embedding_kernel_tiledPKfS0_PfiiiE7s_patch+1248];
	mul.wide.u32 	%rd632, %r330, 4;
	add.s64 	%rd633, %rd7, %rd632;
	ld.global.f32 	%f939, [%rd633];
	fma.rn.f32 	%f940, %f938, %f939, %f937;
	add.s32 	%r331, %r330, %r5;
	ld.shared.f32 	%f941, [_ZZ28patch_embedding_kernel_tiledPKfS0_PfiiiE7s_patch+1252];
	mul.wide.u32 	%rd634, %r331, 4;
	add.s64 	%rd635, %rd7, %rd634;
	ld.global.f32 	%f942, [%rd635];
	fma.rn.f32 	%f943, %f941, %f942, %f940;
	add.s32 	%r332, %r331, %r5;
	ld.shared.f32 	%f944, [_ZZ28patch_embedding_kernel_tiledPKfS0_PfiiiE7s_patch+1256];
	mul.wide.u32 	%rd636, %r332, 4;
	add.s64 	%rd637, %rd7, %rd636;
	ld.global.f32 	%f945, [%rd637];
	fma.rn.f32 	%f946, %f944, %f945, %f943;
	add.s32 	%r333, %r332, %r5;
	ld.shared.f32 	%f947, [_ZZ28patch_embedding_kernel_tiledPKfS0_PfiiiE7s_patch+1260];
	mul.wide.u32 	%rd638, %r333, 4;
	add.s64 	%rd639, %rd7, %rd638;
	ld.global.f32 	%f948, [%rd639];
	fma.rn.f32 	%f949, %f947, %f948, %f946;
	add.s32 	%r334, %r333, %r5;
	ld.shared.f32 	%f950, [_ZZ28patch_embedding_kernel_tiledPKfS0_PfiiiE7s_patch+1264];
	mul.wide.u32 	%rd640, %r334, 4;
	add.s64 	%rd641, %rd7, %rd640;
	ld.global.f32 	%f951, [%rd641];
	fma.rn.f32 	%f952, %f950, %f951, %f949;
	add.s32 	%r335, %r334, %r5;
	ld.shared.f32 	%f953, [_ZZ28patch_embedding_kernel_tiledPKfS0_PfiiiE7s_patch+1268];
	mul.wide.u32 	%rd642, %r335, 4;
	add.s64 	%rd643, %rd7, %rd642;
	ld.global.f32 	%f954, [%rd643];
	fma.rn.f32 	%f955, %f953, %f954, %f952;
	add.s32 	%r336, %r335, %r5;
	ld.shared.f32 	%f956, [_ZZ28patch_embedding_kernel_tiledPKfS0_PfiiiE7s_patch+1272];
	mul.wide.u32 	%rd644, %r336, 4;
	add.s64 	%rd645, %rd7, %rd644;
	ld.global.f32 	%f957, [%rd645];
	fma.rn.f32 	%f958, %f956, %f957, %f955;
	add.s32 	%r337, %r336, %r5;
	ld.shared.f32 	%f959, [_ZZ28patch_embedding_kernel_tiledPKfS0_PfiiiE7s_patch+1276];
	mul.wide.u32 	%rd646, %r337, 4;
	add.s64 	%rd647, %rd7, %rd646;
	ld.global.f32 	%f960, [%rd647];
	fma.rn.f32 	%f961, %f959, %f960, %f958;
	add.s32 	%r338, %r337, %r5;
	ld.shared.f32 	%f962, [_ZZ28patch_embedding_kernel_tiledPKfS0_PfiiiE7s_patch+1280];
	mul.wide.u32 	%rd648, %r338, 4;
	add.s64 	%rd649, %rd7, %rd648;
	ld.global.f32 	%f963, [%rd649];
	fma.rn.f32 	%f964, %f962, %f963, %f961;
	add.s32 	%r339, %r338, %r5;
	ld.shared.f32 	%f965, [_ZZ28patch_embedding_kernel_tiledPKfS0_PfiiiE7s_patch+1284];
	mul.wide.u32 	%rd650, %r339, 4;
	add.s64 	%rd651, %rd7, %rd650;
	ld.global.f32 	%f966, [%rd651];
	fma.rn.f32 	%f967, %f965, %f966, %f964;
	add.s32 	%r340, %r339, %r5;
	ld.shared.f32 	%f968, [_ZZ28patch_embedding_kernel_tiledPKfS0_PfiiiE7s_patch+1288];
	mul.wide.u32 	%rd652, %r340, 4;
	add.s64 	%rd653, %rd7, %rd652;
	ld.global.f32 	%f969, [%rd653];
	fma.rn.f32 	%f970, %f968, %f969, %f967;
	add.s32 	%r341, %r340, %r5;
	ld.shared.f32 	%f971, [_ZZ28patch_embedding_kernel_tiledPKfS0_PfiiiE7s_patch+1292];
	mul.wide.u32 	%rd654, %r341, 4;
	add.s64 	%rd655, %rd7, %rd654;
	ld.global.f32 	%f972, [%rd655];
	fma.rn.f32 	%f973, %f971, %f972, %f970;
	add.s32 	%r342, %r341, %r5;
	ld.shared.f32 	%f974, [_ZZ28patch_embedding_kernel_tiledPKfS0_PfiiiE7s_patch+1296];
	mul.wide.u32 	%rd656, %r342, 4;
	add.s64 	%rd657, %rd7, %rd656;
	ld.global.f32 	%f975, [%rd657];
	fma.rn.f32 	%f976, %f974, %f975, %f973;
	add.s32 	%r343, %r342, %r5;
	ld.shared.f32 	%f977, [_ZZ28patch_embedding_kernel_tiledPKfS0_PfiiiE7s_patch+1300];
	mul.wide.u32 	%rd658, %r343, 4;
	add.s64 	%rd659, %rd7, %rd658;
	ld.global.f32 	%f978, [%rd659];
	fma.rn.f32 	%f979, %f977, %f978, %f976;
	add.s32 	%r344, %r343, %r5;
	ld.shared.f32 	%f980, [_ZZ28patch_embedding_kernel_tiledPKfS0_PfiiiE7s_patch+1304];
	mul.wide.u32 	%rd660, %r344, 4;
	add.s64 	%rd661, %rd7, %rd660;
	ld.global.f32 	%f981, [%rd661];
	fma.rn.f32 	%f982, %f980, %f981, %f979;
	add.s32 	%r345, %r344, %r5;
	ld.shared.f32 	%f983, [_ZZ28patch_embedding_kernel_tiledPKfS0_PfiiiE7s_patch+1308];
	mul.wide.u32 	%rd662, %r345, 4;
	add.s64 	%rd663, %rd7, %rd662;
	ld.global.f32 	%f984, [%rd663];
	fma.rn.f32 	%f985, %f983, %f984, %f982;
	add.s32 	%r346, %r345, %r5;
	ld.shared.f32 	%f986, [_ZZ28patch_embedding_kernel_tiledPKfS0_PfiiiE7s_patch+1312];
	mul.wide.u32 	%rd664, %r346, 4;
	add.s64 	%rd665, %rd7, %rd664;
	ld.global.f32 	%f987, [%rd665];
	fma.rn.f32 	%f988, %f986, %f987, %f985;
	add.s32 	%r347, %r346, %r5;
	ld.shared.f32 	%f989, [_ZZ28patch_embedding_kernel_tiledPKfS0_PfiiiE7s_patch+1316];
	mul.wide.u32 	%rd666, %r347, 4;
	add.s64 	%rd667, %rd7, %rd666;
	ld.global.f32 	%f990, [%rd667];
	fma.rn.f32 	%f991, %f989, %f990, %f988;
	add.s32 	%r348, %r347, %r5;
	ld.shared.f32 	%f992, [_ZZ28patch_embedding_kernel_tiledPKfS0_PfiiiE7s_patch+1320];
	mul.wide.u32 	%rd668, %r348, 4;
	add.s64 	%rd669, %rd7, %rd668;
	ld.global.f32 	%f993, [%rd669];
	fma.rn.f32 	%f994, %f992, %f993, %f991;
	add.s32 	%r349, %r348, %r5;
	ld.shared.f32 	%f995, [_ZZ28patch_embedding_kernel_tiledPKfS0_PfiiiE7s_patch+1324];
	mul.wide.u32 	%rd670, %r349, 4;
	add.s64 	%rd671, %rd7, %rd670;
	ld.global.f32 	%f996, [%rd671];
	fma.rn.f32 	%f997, %f995, %f996, %f994;
	add.s32 	%r350, %r349, %r5;
	ld.shared.f32 	%f998, [_ZZ28patch_embedding_kernel_tiledPKfS0_PfiiiE7s_patch+1328];
	mul.wide.u32 	%rd672, %r350, 4;
	add.s64 	%rd673, %rd7, %rd672;
	ld.global.f32 	%f999, [%rd673];
	fma.rn.f32 	%f1000, %f998, %f999, %f997;
	add.s32 	%r351, %r350, %r5;
	ld.shared.f32 	%f1001, [_ZZ28patch_embedding_kernel_tiledPKfS0_PfiiiE7s_patch+1332];
	mul.wide.u32 	%rd674, %r351, 4;
	add.s64 	%rd675, %rd7, %rd674;
	ld.global.f32 	%f1002, [%rd675];
	fma.rn.f32 	%f1003, %f1001, %f1002, %f1000;
	add.s32 	%r352, %r351, %r5;
	ld.shared.f32 	%f1004, [_ZZ28patch_embedding_kernel_tiledPKfS0_PfiiiE7s_patch+1336];
	mul.wide.u32 	%rd676, %r352, 4;
	add.s64 	%rd677, %rd7, %rd676;
	ld.global.f32 	%f1005, [%rd677];
	fma.rn.f32 	%f1006, %f1004, %f1005, %f1003;
	add.s32 	%r353, %r352, %r5;
	ld.shared.f32 	%f1007, [_ZZ28patch_embedding_kernel_tiledPKfS0_PfiiiE7s_patch+1340];
	mul.wide.u32 	%rd678, %r353, 4;
	add.s64 	%rd679, %rd7, %rd678;
	ld.global.f32 	%f1008, [%rd679];
	fma.rn.f32 	%f1009, %f1007, %f1008, %f1006;
	add.s32 	%r354, %r353, %r5;
	ld.shared.f32 	%f1010, [_ZZ28patch_embedding_kernel_tiledPKfS0_PfiiiE7s_patch+1344];
	mul.wide.u32 	%rd680, %r354, 4;
	add.s64 	%rd681, %rd7, %rd680;
	ld.global.f32 	%f1011, [%rd681];
	fma.rn.f32 	%f1012, %f1010, %f1011, %f1009;
	add.s32 	%r355, %r354, %r5;
	ld.shared.f32 	%f1013, [_ZZ28patch_embedding_kernel_tiledPKfS0_PfiiiE7s_patch+1348];
	mul.wide.u32 	%rd682, %r355, 4;
	add.s64 	%rd683, %rd7, %rd682;
	ld.global.f32 	%f1014, [%rd683];
	fma.rn.f32 	%f1015, %f1013, %f1014, %f1012;
	add.s32 	%r356, %r355, %r5;
	ld.shared.f32 	%f1016, [_ZZ28patch_embedding_kernel_tiledPKfS0_PfiiiE7s_patch+1352];
	mul.wide.u32 	%rd684, %r356, 4;
	add.s64 	%rd685, %rd7, %rd684;
	ld.global.f32 	%f1017, [%rd685];
	fma.rn.f32 	%f1018, %f1016, %f1017, %f1015;
	add.s32 	%r357, %r356, %r5;
	ld.shared.f32 	%f1019, [_ZZ28patch_embedding_kernel_tiledPKfS0_PfiiiE7s_patch+1356];
	mul.wide.u32 	%rd686, %r357, 4;
	add.s64 	%rd687, %rd7, %rd686;
	ld.global.f32 	%f1020, [%rd687];
	fma.rn.f32 	%f1021, %f1019, %f1020, %f1018;
	add.s32 	%r358, %r357, %r5;
	ld.shared.f32 	%f1022, [_ZZ28patch_embedding_kernel_tiledPKfS0_PfiiiE7s_patch+1360];
	mul.wide.u32 	%rd688, %r358, 4;
	add.s64 	%rd689, %rd7, %rd688;
	ld.global.f32 	%f1023, [%rd689];
	fma.rn.f32 	%f1024, %f1022, %f1023, %f1021;
	add.s32 	%r359, %r358, %r5;
	ld.shared.f32 	%f1025, [_ZZ28patch_embedding_kernel_tiledPKfS0_PfiiiE7s_patch+1364];
	mul.wide.u32 	%rd690, %r359, 4;
	add.s64 	%rd691, %rd7, %rd690;
	ld.global.f32 	%f1026, [%rd691];
	fma.rn.f32 	%f1027, %f1025, %f1026, %f1024;
	add.s32 	%r360, %r359, %r5;
	ld.shared.f32 	%f1028, [_ZZ28patch_embedding_kernel_tiledPKfS0_PfiiiE7s_patch+1368];
	mul.wide.u32 	%rd692, %r360, 4;
	add.s64 	%rd693, %rd7, %rd692;
	ld.global.f32 	%f1029, [%rd693];
	fma.rn.f32 	%f1030, %f1028, %f1029, %f1027;
	add.s32 	%r361, %r360, %r5;
	ld.shared.f32 	%f1031, [_ZZ28patch_embedding_kernel_tiledPKfS0_PfiiiE7s_patch+1372];
	mul.wide.u32 	%rd694, %r361, 4;
	add.s64 	%rd695, %rd7, %rd694;
	ld.global.f32 	%f1032, [%rd695];
	fma.rn.f32 	%f1033, %f1031, %f1032, %f1030;
	add.s32 	%r362, %r361, %r5;
	ld.shared.f32 	%f1034, [_ZZ28patch_embedding_kernel_tiledPKfS0_PfiiiE7s_patch+1376];
	mul.wide.u32 	%rd696, %r362, 4;
	add.s64 	%rd697, %rd7, %rd696;
	ld.global.f32 	%f1035, [%rd697];
	fma.rn.f32 	%f1036, %f1034, %f1035, %f1033;
	add.s32 	%r363, %r362, %r5;
	ld.shared.f32 	%f1037, [_ZZ28patch_embedding_kernel_tiledPKfS0_PfiiiE7s_patch+1380];
	mul.wide.u32 	%rd698, %r363, 4;
	add.s64 	%rd699, %rd7, %rd698;
	ld.global.f32 	%f1038, [%rd699];
	fma.rn.f32 	%f1039, %f1037, %f1038, %f1036;
	add.s32 	%r364, %r363, %r5;
	ld.shared.f32 	%f1040, [_ZZ28patch_embedding_kernel_tiledPKfS0_PfiiiE7s_patch+1384];
	mul.wide.u32 	%rd700, %r364, 4;
	add.s64 	%rd701, %rd7, %rd700;
	ld.global.f32 	%f1041, [%rd701];
	fma.rn.f32 	%f1042, %f1040, %f1041, %f1039;
	add.s32 	%r365, %r364, %r5;
	ld.shared.f32 	%f1043, [_ZZ28patch_embedding_kernel_tiledPKfS0_PfiiiE7s_patch+1388];
	mul.wide.u32 	%rd702, %r365, 4;
	add.s64 	%rd703, %rd7, %rd702;
	ld.global.f32 	%f1044, [%rd703];
	fma.rn.f32 	%f1045, %f1043, %f1044, %f1042;
	add.s32 	%r366, %r365, %r5;
	ld.shared.f32 	%f1046, [_ZZ28patch_embedding_kernel_tiledPKfS0_PfiiiE7s_patch+1392];
	mul.wide.u32 	%rd704, %r366, 4;
	add.s64 	%rd705, %rd7, %rd704;
	ld.global.f32 	%f1047, [%rd705];
	fma.rn.f32 	%f1048, %f1046, %f1047, %f1045;
	add.s32 	%r367, %r366, %r5;
	ld.shared.f32 	%f1049, [_ZZ28patch_embedding_kernel_tiledPKfS0_PfiiiE7s_patch+1396];
	mul.wide.u32 	%rd706, %r367, 4;
	add.s64 	%rd707, %rd7, %rd706;
	ld.global.f32 	%f1050, [%rd707];
	fma.rn.f32 	%f1051, %f1049, %f1050, %f1048;
	add.s32 	%r368, %r367, %r5;
	ld.shared.f32 	%f1052, [_ZZ28patch_embedding_kernel_tiledPKfS0_PfiiiE7s_patch+1400];
	mul.wide.u32 	%rd708, %r368, 4;
	add.s64 	%rd709, %rd7, %rd708;
	ld.global.f32 	%f1053, [%rd709];
	fma.rn.f32 	%f1054, %f1052, %f1053, %f1051;
	add.s32 	%r369, %r368, %r5;
	ld.shared.f32 	%f1055, [_ZZ28patch_embedding_kernel_tiledPKfS0_PfiiiE7s_patch+1404];
	mul.wide.u32 	%rd710, %r369, 4;
	add.s64 	%rd711, %rd7, %rd710;
	ld.global.f32 	%f1056, [%rd711];
	fma.rn.f32 	%f1057, %f1055, %f1056, %f1054;
	add.s32 	%r370, %r369, %r5;
	ld.shared.f32 	%f1058, [_ZZ28patch_embedding_kernel_tiledPKfS0_PfiiiE7s_patch+1408];
	mul.wide.u32 	%rd712, %r370, 4;
	add.s64 	%rd713, %rd7, %rd712;
	ld.global.f32 	%f1059, [%rd713];
	fma.rn.f32 	%f1060, %f1058, %f1059, %f1057;
	add.s32 	%r371, %r370, %r5;
	ld.shared.f32 	%f1061, [_ZZ28patch_embedding_kernel_tiledPKfS0_PfiiiE7s_patch+1412];
	mul.wide.u32 	%rd714, %r371, 4;
	add.s64 	%rd715, %rd7, %rd714;
	ld.global.f32 	%f1062, [%rd715];
	fma.rn.f32 	%f1063, %f1061, %f1062, %f1060;
	add.s32 	%r372, %r371, %r5;
	ld.shared.f32 	%f1064, [_ZZ28patch_embedding_kernel_tiledPKfS0_PfiiiE7s_patch+1416];
	mul.wide.u32 	%rd716, %r372, 4;
	add.s64 	%rd717, %rd7, %rd716;
	ld.global.f32 	%f1065, [%rd717];
	fma.rn.f32 	%f1066, %f1064, %f1065, %f1063;
	add.s32 	%r373, %r372, %r5;
	ld.shared.f32 	%f1067, [_ZZ28patch_embedding_kernel_tiledPKfS0_PfiiiE7s_patch+1420];
	mul.wide.u32 	%rd718, %r373, 4;
	add.s64 	%rd719, %rd7, %rd718;
	ld.global.f32 	%f1068, [%rd719];
	fma.rn.f32 	%f1069, %f1067, %f1068, %f1066;
	add.s32 	%r374, %r373, %r5;
	ld.shared.f32 	%f1070, [_ZZ28patch_embedding_kernel_tiledPKfS0_PfiiiE7s_patch+1424];
	mul.wide.u32 	%rd720, %r374, 4;
	add.s64 	%rd721, %rd7, %rd720;
	ld.global.f32 	%f1071, [%rd721];
	fma.rn.f32 	%f1072, %f1070, %f1071, %f1069;
	add.s32 	%r375, %r374, %r5;
	ld.shared.f32 	%f1073, [_ZZ28patch_embedding_kernel_tiledPKfS0_PfiiiE7s_patch+1428];
	mul.wide.u32 	%rd722, %r375, 4;
	add.s64 	%rd723, %rd7, %rd722;
	ld.global.f32 	%f1074, [%rd723];
	fma.rn.f32 	%f1075, %f1073, %f1074, %f1072;
	add.s32 	%r376, %r375, %r5;
	ld.shared.f32 	%f1076, [_ZZ28patch_embedding_kernel_tiledPKfS0_PfiiiE7s_patch+1432];
	mul.wide.u32 	%rd724, %r376, 4;
	add.s64 	%rd725, %rd7, %rd724;
	ld.global.f32 	%f1077, [%rd725];
	fma.rn.f32 	%f1078, %f1076, %f1077, %f1075;
	add.s32 	%r377, %r376, %r5;
	ld.shared.f32 	%f1079, [_ZZ28patch_embedding_kernel_tiledPKfS0_PfiiiE7s_patch+1436];
	mul.wide.u32 	%rd726, %r377, 4;
	add.s64 	%rd727, %rd7, %rd726;
	ld.global.f32 	%f1080, [%rd727];
	fma.rn.f32 	%f1081, %f1079, %f1080, %f1078;
	add.s32 	%r378, %r377, %r5;
	ld.shared.f32 	%f1082, [_ZZ28patch_embedding_kernel_tiledPKfS0_PfiiiE7s_patch+1440];
	mul.wide.u32 	%rd728, %r378, 4;
	add.s64 	%rd729, %rd7, %rd728;
	ld.global.f32 	%f1083, [%rd729];
	fma.rn.f32 	%f1084, %f1082, %f1083, %f1081;
	add.s32 	%r379, %r378, %r5;
	ld.shared.f32 	%f1085, [_ZZ28patch_embedding_kernel_tiledPKfS0_PfiiiE7s_patch+1444];
	mul.wide.u32 	%rd730, %r379, 4;
	add.s64 	%rd731, %rd7, %rd730;
	ld.global.f32 	%f1086, [%rd731];
	fma.rn.f32 	%f1087, %f1085, %f1086, %f1084;
	add.s32 	%r380, %r379, %r5;
	ld.shared.f32 	%f1088, [_ZZ28patch_embedding_kernel_tiledPKfS0_PfiiiE7s_patch+1448];
	mul.wide.u32 	%rd732, %r380, 4;
	add.s64 	%rd733, %rd7, %rd732;
	ld.global.f32 	%f1089, [%rd733];
	fma.rn.f32 	%f1090, %f1088, %f1089, %f1087;
	add.s32 	%r381, %r380, %r5;
	ld.shared.f32 	%f1091, [_ZZ28patch_embedding_kernel_tiledPKfS0_PfiiiE7s_patch+1452];
	mul.wide.u32 	%rd734, %r381, 4;
	add.s64 	%rd735, %rd7, %rd734;
	ld.global.f32 	%f1092, [%rd735];
	fma.rn.f32 	%f1093, %f1091, %f1092, %f1090;
	add.s32 	%r382, %r381, %r5;
	ld.shared.f32 	%f1094, [_ZZ28patch_embedding_kernel_tiledPKfS0_PfiiiE7s_patch+1456];
	mul.wide.u32 	%rd736, %r382, 4;
	add.s64 	%rd737, %rd7, %rd736;
	ld.global.f32 	%f1095, [%rd737];
	fma.rn.f32 	%f1096, %f1094, %f1095, %f1093;
	add.s32 	%r383, %r382, %r5;
	ld.shared.f32 	%f1097, [_ZZ28patch_embedding_kernel_tiledPKfS0_PfiiiE7s_patch+1460];
	mul.wide.u32 	%rd738, %r383, 4;
	add.s64 	%rd739, %rd7, %rd738;
	ld.global.f32 	%f1098, [%rd739];
	fma.rn.f32 	%f1099, %f1097, %f1098, %f1096;
	add.s32 	%r384, %r383, %r5;
	ld.shared.f32 	%f1100, [_ZZ28patch_embedding_kernel_tiledPKfS0_PfiiiE7s_patch+1464];
	mul.wide.u32 	%rd740, %r384, 4;
	add.s64 	%rd741, %rd7, %rd740;
	ld.global.f32 	%f1101, [%rd741];
	fma.rn.f32 	%f1102, %f1100, %f1101, %f1099;
	add.s32 	%r385, %r384, %r5;
	ld.shared.f32 	%f1103, [_ZZ28patch_embedding_kernel_tiledPKfS0_PfiiiE7s_patch+1468];
	mul.wide.u32 	%rd742, %r385, 4;
	add.s64 	%rd743, %rd7, %rd742;
	ld.global.f32 	%f1104, [%rd743];
	fma.rn.f32 	%f1105, %f1103, %f1104, %f1102;
	add.s32 	%r386, %r385, %r5;
	ld.shared.f32 	%f1106, [_ZZ28patch_embedding_kernel_tiledPKfS0_PfiiiE7s_patch+1472];
	mul.wide.u32 	%rd744, %r386, 4;
	add.s64 	%rd745, %rd7, %rd744;
	ld.global.f32 	%f1107, [%rd745];
	fma.rn.f32 	%f1108, %f1106, %f1107, %f1105;
	add.s32 	%r387, %r386, %r5;
	ld.shared.f32 	%f1109, [_ZZ28patch_embedding_kernel_tiledPKfS0_PfiiiE7s_patch+1476];
	mul.wide.u32 	%rd746, %r387, 4;
	add.s64 	%rd747, %rd7, %rd746;
	ld.global.f32 	%f1110, [%rd747];
	fma.rn.f32 	%f1111, %f1109, %f1110, %f1108;
	add.s32 	%r388, %r387, %r5;
	ld.shared.f32 	%f1112, [_ZZ28patch_embedding_kernel_tiledPKfS0_PfiiiE7s_patch+1480];
	mul.wide.u32 	%rd748, %r388, 4;
	add.s64 	%rd749, %rd7, %rd748;
	ld.global.f32 	%f1113, [%rd749];
	fma.rn.f32 	%f1114, %f1112, %f1113, %f1111;
	add.s32 	%r389, %r388, %r5;
	ld.shared.f32 	%f1115, [_ZZ28patch_embedding_kernel_tiledPKfS0_PfiiiE7s_patch+1484];
	mul.wide.u32 	%rd750, %r389, 4;
	add.s64 	%rd751, %rd7, %rd750;
	ld.global.f32 	%f1116, [%rd751];
	fma.rn.f32 	%f1117, %f1115, %f1116, %f1114;
	add.s32 	%r390, %r389, %r5;
	ld.shared.f32 	%f1118, [_ZZ28patch_embedding_kernel_tiledPKfS0_PfiiiE7s_patch+1488];
	mul.wide.u32 	%rd752, %r390, 4;
	add.s64 	%rd753, %rd7, %rd752;
	ld.global.f32 	%f1119, [%rd753];
	fma.rn.f32 	%f1120, %f1118, %f1119, %f1117;
	add.s32 	%r391, %r390, %r5;
	ld.shared.f32 	%f1121, [_ZZ28patch_embedding_kernel_tiledPKfS0_PfiiiE7s_patch+1492];
	mul.wide.u32 	%rd754, %r391, 4;
	add.s64 	%rd755, %rd7, %rd754;
	ld.global.f32 	%f1122, [%rd755];
	fma.rn.f32 	%f1123, %f1121, %f1122, %f1120;
	add.s32 	%r392, %r391, %r5;
	ld.shared.f32 	%f1124, [_ZZ28patch_embedding_kernel_tiledPKfS0_PfiiiE7s_patch+1496];
	mul.wide.u32 	%rd756, %r392, 4;
	add.s64 	%rd757, %rd7, %rd756;
	ld.global.f32 	%f1125, [%rd757];
	fma.rn.f32 	%f1126, %f1124, %f1125, %f1123;
	add.s32 	%r393, %r392, %r5;
	ld.shared.f32 	%f1127, [_ZZ28patch_embedding_kernel_tiledPKfS0_PfiiiE7s_patch+1500];
	mul.wide.u32 	%rd758, %r393, 4;
	add.s64 	%rd759, %rd7, %rd758;
	ld.global.f32 	%f1128, [%rd759];
	fma.rn.f32 	%f1129, %f1127, %f1128, %f1126;
	add.s32 	%r394, %r393, %r5;
	ld.shared.f32 	%f1130, [_ZZ28patch_embedding_kernel_tiledPKfS0_PfiiiE7s_patch+1504];
	mul.wide.u32 	%rd760, %r394, 4;
	add.s64 	%rd761, %rd7, %rd760;
	ld.global.f32 	%f1131, [%rd761];
	fma.rn.f32 	%f1132, %f1130, %f1131, %f1129;
	add.s32 	%r395, %r394, %r5;
	ld.shared.f32 	%f1133, [_ZZ28patch_embedding_kernel_tiledPKfS0_PfiiiE7s_patch+1508];
	mul.wide.u32 	%rd762, %r395, 4;
	add.s64 	%rd763, %rd7, %rd762;
	ld.global.f32 	%f1134, [%rd763];
	fma.rn.f32 	%f1135, %f1133, %f1134, %f1132;
	add.s32 	%r396, %r395, %r5;
	ld.shared.f32 	%f1136, [_ZZ28patch_embedding_kernel_tiledPKfS0_PfiiiE7s_patch+1512];
	mul.wide.u32 	%rd764, %r396, 4;
	add.s64 	%rd765, %rd7, %rd764;
	ld.global.f32 	%f1137, [%rd765];
	fma.rn.f32 	%f1138, %f1136, %f1137, %f1135;
	add.s32 	%r397, %r396, %r5;
	ld.shared.f32 	%f1139, [_ZZ28patch_embedding_kernel_tiledPKfS0_PfiiiE7s_patch+1516];
	mul.wide.u32 	%rd766, %r397, 4;
	add.s64 	%rd767, %rd7, %rd766;
	ld.global.f32 	%f1140, [%rd767];
	fma.rn.f32 	%f1141, %f1139, %f1140, %f1138;
	add.s32 	%r398, %r397, %r5;
	ld.shared.f32 	%f1142, [_ZZ28patch_embedding_kernel_tiledPKfS0_PfiiiE7s_patch+1520];
	mul.wide.u32 	%rd768, %r398, 4;
	add.s64 	%rd769, %rd7, %rd768;
	ld.global.f32 	%f1143, [%rd769];
	fma.rn.f32 	%f1144, %f1142, %f1143, %f1141;
	add.s32 	%r399, %r398, %r5;
	ld.shared.f32 	%f1145, [_ZZ28patch_embedding_kernel_tiledPKfS0_PfiiiE7s_patch+1524];
	mul.wide.u32 	%rd770, %r399, 4;
	add.s64 	%rd771, %rd7, %rd770;
	ld.global.f32 	%f1146, [%rd771];
	fma.rn.f32 	%f1147, %f1145, %f1146, %f1144;
	add.s32 	%r400, %r399, %r5;
	ld.shared.f32 	%f1148, [_ZZ28patch_embedding_kernel_tiledPKfS0_PfiiiE7s_patch+1528];
	mul.wide.u32 	%rd772, %r400, 4;
	add.s64 	%rd773, %rd7, %rd772;
	ld.global.f32 	%f1149, [%rd773];
	fma.rn.f32 	%f1150, %f1148, %f1149, %f1147;
	add.s32 	%r401, %r400, %r5;
	ld.shared.f32 	%f1151, [_ZZ28patch_embedding_kernel_tiledPKfS0_PfiiiE7s_patch+1532];
	mul.wide.u32 	%rd774, %r401, 4;
	add.s64 	%rd775, %rd7, %rd774;
	ld.global.f32 	%f1152, [%rd775];
	fma.rn.f32 	%f1153, %f1151, %f1152, %f1150;
	add.s32 	%r402, %r401, %r5;
	ld.shared.f32 	%f1154, [_ZZ28patch_embedding_kernel_tiledPKfS0_PfiiiE7s_patch+1536];
	mul.wide.u32 	%rd776, %r402, 4;
	add.s64 	%rd777, %rd7, %rd776;
	ld.global.f32 	%f1155, [%rd777];
	fma.rn.f32 	%f1156, %f1154, %f1155, %f1153;
	add.s32 	%r403, %r402, %r5;
	ld.shared.f32 	%f1157, [_ZZ28patch_embedding_kernel_tiledPKfS0_PfiiiE7s_patch+1540];
	mul.wide.u32 	%rd778, %r403, 4;
	add.s64 	%rd779, %rd7, %rd778;
	ld.global.f32 	%f1158, [%rd779];
	fma.rn.f32 	%f1159, %f1157, %f1158, %f1156;
	add.s32 	%r404, %r403, %r5;
	ld.shared.f32 	%f1160, [_ZZ28patch_embedding_kernel_tiledPKfS0_PfiiiE7s_patch+1544];
	mul.wide.u32 	%rd780, %r404, 4;
	add.s64 	%rd781, %rd7, %rd780;
	ld.global.f32 	%f1161, [%rd781];
	fma.rn.f32 	%f1162, %f1160, %f1161, %f1159;
	add.s32 	%r405, %r404, %r5;
	ld.shared.f32 	%f1163, [_ZZ28patch_embedding_kernel_tiledPKfS0_PfiiiE7s_patch+1548];
	mul.wide.u32 	%rd782, %r405, 4;
	add.s64 	%rd783, %rd7, %rd782;
	ld.global.f32 	%f1164, [%rd783];
	fma.rn.f32 	%f1165, %f1163, %f1164, %f1162;
	add.s32 	%r406, %r405, %r5;
	ld.shared.f32 	%f1166, [_ZZ28patch_embedding_kernel_tiledPKfS0_PfiiiE7s_patch+1552];
	mul.wide.u32 	%rd784, %r406, 4;
	add.s64 	%rd785, %rd7, %rd784;
	ld.global.f32 	%f1167, [%rd785];
	fma.rn.f32 	%f1168, %f1166, %f1167, %f1165;
	add.s32 	%r407, %r406, %r5;
	ld.shared.f32 	%f1169, [_ZZ28patch_embedding_kernel_tiledPKfS0_PfiiiE7s_patch+1556];
	mul.wide.u32 	%rd786, %r407, 4;
	add.s64 	%rd787, %rd7, %rd786;
	ld.global.f32 	%f1170, [%rd787];
	fma.rn.f32 	%f1171, %f1169, %f1170, %f1168;
	add.s32 	%r408, %r407, %r5;
	ld.shared.f32 	%f1172, [_ZZ28patch_embedding_kernel_tiledPKfS0_PfiiiE7s_patch+1560];
	mul.wide.u32 	%rd788, %r408, 4;
	add.s64 	%rd789, %rd7, %rd788;
	ld.global.f32 	%f1173, [%rd789];
	fma.rn.f32 	%f1174, %f1172, %f1173, %f1171;
	add.s32 	%r409, %r408, %r5;
	ld.shared.f32 	%f1175, [_ZZ28patch_embedding_kernel_tiledPKfS0_PfiiiE7s_patch+1564];
	mul.wide.u32 	%rd790, %r409, 4;
	add.s64 	%rd791, %rd7, %rd790;
	ld.global.f32 	%f1176, [%rd791];
	fma.rn.f32 	%f1177, %f1175, %f1176, %f1174;
	add.s32 	%r410, %r409, %r5;
	ld.shared.f32 	%f1178, [_ZZ28patch_embedding_kernel_tiledPKfS0_PfiiiE7s_patch+1568];
	mul.wide.u32 	%rd792, %r410, 4;
	add.s64 	%rd793, %rd7, %rd792;
	ld.global.f32 	%f1179, [%rd793];
	fma.rn.f32 	%f1180, %f1178, %f1179, %f1177;
	add.s32 	%r411, %r410, %r5;
	ld.shared.f32 	%f1181, [_ZZ28patch_embedding_kernel_tiledPKfS0_PfiiiE7s_patch+1572];
	mul.wide.u32 	%rd794, %r411, 4;
	add.s64 	%rd795, %rd7, %rd794;
	ld.global.f32 	%f1182, [%rd795];
	fma.rn.f32 	%f1183, %f1181, %f1182, %f1180;
	add.s32 	%r412, %r411, %r5;
	ld.shared.f32 	%f1184, [_ZZ28patch_embedding_kernel_tiledPKfS0_PfiiiE7s_patch+1576];
	mul.wide.u32 	%rd796, %r412, 4;
	add.s64 	%rd797, %rd7, %rd796;
	ld.global.f32 	%f1185, [%rd797];
	fma.rn.f32 	%f1186, %f1184, %f1185, %f1183;
	add.s32 	%r413, %r412, %r5;
	ld.shared.f32 	%f1187, [_ZZ28patch_embedding_kernel_tiledPKfS0_PfiiiE7s_patch+1580];
	mul.wide.u32 	%rd798, %r413, 4;
	add.s64 	%rd799, %rd7, %rd798;
	ld.global.f32 	%f1188, [%rd799];
	fma.rn.f32 	%f1189, %f1187, %f1188, %f1186;
	add.s32 	%r414, %r413, %r5;
	ld.shared.f32 	%f1190, [_ZZ28patch_embedding_kernel_tiledPKfS0_PfiiiE7s_patch+1584];
	mul.wide.u32 	%rd800, %r414, 4;
	add.s64 	%rd801, %rd7, %rd800;
	ld.global.f32 	%f1191, [%rd801];
	fma.rn.f32 	%f1192, %f1190, %f1191, %f1189;
	add.s32 	%r415, %r414, %r5;
	ld.shared.f32 	%f1193, [_ZZ28patch_embedding_kernel_tiledPKfS0_PfiiiE7s_patch+1588];
	mul.wide.u32 	%rd802, %r415, 4;
	add.s64 	%rd803, %rd7, %rd802;
	ld.global.f32 	%f1194, [%rd803];
	fma.rn.f32 	%f1195, %f1193, %f1194, %f1192;
	add.s32 	%r416, %r415, %r5;
	ld.shared.f32 	%f1196, [_ZZ28patch_embedding_kernel_tiledPKfS0_PfiiiE7s_patch+1592];
	mul.wide.u32 	%rd804, %r416, 4;
	add.s64 	%rd805, %rd7, %rd804;
	ld.global.f32 	%f1197, [%rd805];
	fma.rn.f32 	%f1198, %f1196, %f1197, %f1195;
	add.s32 	%r417, %r416, %r5;
	ld.shared.f32 	%f1199, [_ZZ28patch_embedding_kernel_tiledPKfS0_PfiiiE7s_patch+1596];
	mul.wide.u32 	%rd806, %r417, 4;
	add.s64 	%rd807, %rd7, %rd806;
	ld.global.f32 	%f1200, [%rd807];
	fma.rn.f32 	%f1201, %f1199, %f1200, %f1198;
	add.s32 	%r418, %r417, %r5;
	ld.shared.f32 	%f1202, [_ZZ28patch_embedding_kernel_tiledPKfS0_PfiiiE7s_patch+1600];
	mul.wide.u32 	%rd808, %r418, 4;
	add.s64 	%rd809, %rd7, %rd808;
	ld.global.f32 	%f1203, [%rd809];
	fma.rn.f32 	%f1204, %f1202, %f1203, %f1201;
	add.s32 	%r419, %r418, %r5;
	ld.shared.f32 	%f1205, [_ZZ28patch_embedding_kernel_tiledPKfS0_PfiiiE7s_patch+1604];
	mul.wide.u32 	%rd810, %r419, 4;
	add.s64 	%rd811, %rd7, %rd810;
	ld.global.f32 	%f1206, [%rd811];
	fma.rn.f32 	%f1207, %f1205, %f1206, %f1204;
	add.s32 	%r420, %r419, %r5;
	ld.shared.f32 	%f1208, [_ZZ28patch_embedding_kernel_tiledPKfS0_PfiiiE7s_patch+1608];
	mul.wide.u32 	%rd812, %r420, 4;
	add.s64 	%rd813, %rd7, %rd812;
	ld.global.f32 	%f1209, [%rd813];
	fma.rn.f32 	%f1210, %f1208, %f1209, %f1207;
	add.s32 	%r421, %r420, %r5;
	ld.shared.f32 	%f1211, [_ZZ28patch_embedding_kernel_tiledPKfS0_PfiiiE7s_patch+1612];
	mul.wide.u32 	%rd814, %r421, 4;
	add.s64 	%rd815, %rd7, %rd814;
	ld.global.f32 	%f1212, [%rd815];
	fma.rn.f32 	%f1213, %f1211, %f1212, %f1210;
	add.s32 	%r422, %r421, %r5;
	ld.shared.f32 	%f1214, [_ZZ28patch_embedding_kernel_tiledPKfS0_PfiiiE7s_patch+1616];
	mul.wide.u32 	%rd816, %r422, 4;
	add.s64 	%rd817, %rd7, %rd816;
	ld.global.f32 	%f1215, [%rd817];
	fma.rn.f32 	%f1216, %f1214, %f1215, %f1213;
	add.s32 	%r423, %r422, %r5;
	ld.shared.f32 	%f1217, [_ZZ28patch_embedding_kernel_tiledPKfS0_PfiiiE7s_patch+1620];
	mul.wide.u32 	%rd818, %r423, 4;
	add.s64 	%rd819, %rd7, %rd818;
	ld.global.f32 	%f1218, [%rd819];
	fma.rn.f32 	%f1219, %f1217, %f1218, %f1216;
	add.s32 	%r424, %r423, %r5;
	ld.shared.f32 	%f1220, [_ZZ28patch_embedding_kernel_tiledPKfS0_PfiiiE7s_patch+1624];
	mul.wide.u32 	%rd820, %r424, 4;
	add.s64 	%rd821, %rd7, %rd820;
	ld.global.f32 	%f1221, [%rd821];
	fma.rn.f32 	%f1222, %f1220, %f1221, %f1219;
	add.s32 	%r425, %r424, %r5;
	ld.shared.f32 	%f1223, [_ZZ28patch_embedding_kernel_tiledPKfS0_PfiiiE7s_patch+1628];
	mul.wide.u32 	%rd822, %r425, 4;
	add.s64 	%rd823, %rd7, %rd822;
	ld.global.f32 	%f1224, [%rd823];
	fma.rn.f32 	%f1225, %f1223, %f1224, %f1222;
	add.s32 	%r426, %r425, %r5;
	ld.shared.f32 	%f1226, [_ZZ28patch_embedding_kernel_tiledPKfS0_PfiiiE7s_patch+1632];
	mul.wide.u32 	%rd824, %r426, 4;
	add.s64 	%rd825, %rd7, %rd824;
	ld.global.f32 	%f1227, [%rd825];
	fma.rn.f32 	%f1228, %f1226, %f1227, %f1225;
	add.s32 	%r427, %r426, %r5;
	ld.shared.f32 	%f1229, [_ZZ28patch_embedding_kernel_tiledPKfS0_PfiiiE7s_patch+1636];
	mul.wide.u32 	%rd826, %r427, 4;
	add.s64 	%rd827, %rd7, %rd826;
	ld.global.f32 	%f1230, [%rd827];
	fma.rn.f32 	%f1231, %f1229, %f1230, %f1228;
	add.s32 	%r428, %r427, %r5;
	ld.shared.f32 	%f1232, [_ZZ28patch_embedding_kernel_tiledPKfS0_PfiiiE7s_patch+1640];
	mul.wide.u32 	%rd828, %r428, 4;
	add.s64 	%rd829, %rd7, %rd828;
	ld.global.f32 	%f1233, [%rd829];
	fma.rn.f32 	%f1234, %f1232, %f1233, %f1231;
	add.s32 	%r429, %r428, %r5;
	ld.shared.f32 	%f1235, [_ZZ28patch_embedding_kernel_tiledPKfS0_PfiiiE7s_patch+1644];
	mul.wide.u32 	%rd830, %r429, 4;
	add.s64 	%rd831, %rd7, %rd830;
	ld.global.f32 	%f1236, [%rd831];
	fma.rn.f32 	%f1237, %f1235, %f1236, %f1234;
	add.s32 	%r430, %r429, %r5;
	ld.shared.f32 	%f1238, [_ZZ28patch_embedding_kernel_tiledPKfS0_PfiiiE7s_patch+1648];
	mul.wide.u32 	%rd832, %r430, 4;
	add.s64 	%rd833, %rd7, %rd832;
	ld.global.f32 	%f1239, [%rd833];
	fma.rn.f32 	%f1240, %f1238, %f1239, %f1237;
	add.s32 	%r431, %r430, %r5;
	ld.shared.f32 	%f1241, [_ZZ28patch_embedding_kernel_tiledPKfS0_PfiiiE7s_patch+1652];
	mul.wide.u32 	%rd834, %r431, 4;
	add.s64 	%rd835, %rd7, %rd834;
	ld.global.f32 	%f1242, [%rd835];
	fma.rn.f32 	%f1243, %f1241, %f1242, %f1240;
	add.s32 	%r432, %r431, %r5;
	ld.shared.f32 	%f1244, [_ZZ28patch_embedding_kernel_tiledPKfS0_PfiiiE7s_patch+1656];
	mul.wide.u32 	%rd836, %r432, 4;
	add.s64 	%rd837, %rd7, %rd836;
	ld.global.f32 	%f1245, [%rd837];
	fma.rn.f32 	%f1246, %f1244, %f1245, %f1243;
	add.s32 	%r433, %r432, %r5;
	ld.shared.f32 	%f1247, [_ZZ28patch_embedding_kernel_tiledPKfS0_PfiiiE7s_patch+1660];
	mul.wide.u32 	%rd838, %r433, 4;
	add.s64 	%rd839, %rd7, %rd838;
	ld.global.f32 	%f1248, [%rd839];
	fma.rn.f32 	%f1249, %f1247, %f1248, %f1246;
	add.s32 	%r434, %r433, %r5;
	ld.shared.f32 	%f1250, [_ZZ28patch_embedding_kernel_tiledPKfS0_PfiiiE7s_patch+1664];
	mul.wide.u32 	%rd840, %r434, 4;
	add.s64 	%rd841, %rd7, %rd840;
	ld.global.f32 	%f1251, [%rd841];
	fma.rn.f32 	%f1252, %f1250, %f1251, %f1249;
	add.s32 	%r435, %r434, %r5;
	ld.shared.f32 	%f1253, [_ZZ28patch_embedding_kernel_tiledPKfS0_PfiiiE7s_patch+1668];
	mul.wide.u32 	%rd842, %r435, 4;
	add.s64 	%rd843, %rd7, %rd842;
	ld.global.f32 	%f1254, [%rd843];
	fma.rn.f32 	%f1255, %f1253, %f1254, %f1252;
	add.s32 	%r436, %r435, %r5;
	ld.shared.f32 	%f1256, [_ZZ28patch_embedding_kernel_tiledPKfS0_PfiiiE7s_patch+1672];
	mul.wide.u32 	%rd844, %r436, 4;
	add.s64 	%rd845, %rd7, %rd844;
	ld.global.f32 	%f1257, [%rd845];
	fma.rn.f32 	%f1258, %f1256, %f1257, %f1255;
	add.s32 	%r437, %r436, %r5;
	ld.shared.f32 	%f1259, [_ZZ28patch_embedding_kernel_tiledPKfS0_PfiiiE7s_patch+1676];
	mul.wide.u32 	%rd846, %r437, 4;
	add.s64 	%rd847, %rd7, %rd846;
	ld.global.f32 	%f1260, [%rd847];
	fma.rn.f32 	%f1261, %f1259, %f1260, %f1258;
	add.s32 	%r438, %r437, %r5;
	ld.shared.f32 	%f1262, [_ZZ28patch_embedding_kernel_tiledPKfS0_PfiiiE7s_patch+1680];
	mul.wide.u32 	%rd848, %r438, 4;
	add.s64 	%rd849, %rd7, %rd848;
	ld.global.f32 	%f1263, [%rd849];
	fma.rn.f32 	%f1264, %f1262, %f1263, %f1261;
	add.s32 	%r439, %r438, %r5;
	ld.shared.f32 	%f1265, [_ZZ28patch_embedding_kernel_tiledPKfS0_PfiiiE7s_patch+1684];
	mul.wide.u32 	%rd850, %r439, 4;
	add.s64 	%rd851, %rd7, %rd850;
	ld.global.f32 	%f1266, [%rd851];
	fma.rn.f32 	%f1267, %f1265, %f1266, %f1264;
	add.s32 	%r440, %r439, %r5;
	ld.shared.f32 	%f1268, [_ZZ28patch_embedding_kernel_tiledPKfS0_PfiiiE7s_patch+1688];
	mul.wide.u32 	%rd852, %r440, 4;
	add.s64 	%rd853, %rd7, %rd852;
	ld.global.f32 	%f1269, [%rd853];
	fma.rn.f32 	%f1270, %f1268, %f1269, %f1267;
	add.s32 	%r441, %r440, %r5;
	ld.shared.f32 	%f1271, [_ZZ28patch_embedding_kernel_tiledPKfS0_PfiiiE7s_patch+1692];
	mul.wide.u32 	%rd854, %r441, 4;
	add.s64 	%rd855, %rd7, %rd854;
	ld.global.f32 	%f1272, [%rd855];
	fma.rn.f32 	%f1273, %f1271, %f1272, %f1270;
	add.s32 	%r442, %r441, %r5;
	ld.shared.f32 	%f1274, [_ZZ28patch_embedding_kernel_tiledPKfS0_PfiiiE7s_patch+1696];
	mul.wide.u32 	%rd856, %r442, 4;
	add.s64 	%rd857, %rd7, %rd856;
	ld.global.f32 	%f1275, [%rd857];
	fma.rn.f32 	%f1276, %f1274, %f1275, %f1273;
	add.s32 	%r443, %r442, %r5;
	ld.shared.f32 	%f1277, [_ZZ28patch_embedding_kernel_tiledPKfS0_PfiiiE7s_patch+1700];
	mul.wide.u32 	%rd858, %r443, 4;
	add.s64 	%rd859, %rd7, %rd858;
	ld.global.f32 	%f1278, [%rd859];
	fma.rn.f32 	%f1279, %f1277, %f1278, %f1276;
	add.s32 	%r444, %r443, %r5;
	ld.shared.f32 	%f1280, [_ZZ28patch_embedding_kernel_tiledPKfS0_PfiiiE7s_patch+1704];
	mul.wide.u32 	%rd860, %r444, 4;
	add.s64 	%rd861, %rd7, %rd860;
	ld.global.f32 	%f1281, [%rd861];
	fma.rn.f32 	%f1282, %f1280, %f1281, %f1279;
	add.s32 	%r445, %r444, %r5;
	ld.shared.f32 	%f1283, [_ZZ28patch_embedding_kernel_tiledPKfS0_PfiiiE7s_patch+1708];
	mul.wide.u32 	%rd862, %r445, 4;
	add.s64 	%rd863, %rd7, %rd862;
	ld.global.f32 	%f1284, [%rd863];
	fma.rn.f32 	%f1285, %f1283, %f1284, %f1282;
	add.s32 	%r446, %r445, %r5;
	ld.shared.f32 	%f1286, [_ZZ28patch_embedding_kernel_tiledPKfS0_PfiiiE7s_patch+1712];
	mul.wide.u32 	%rd864, %r446, 4;
	add.s64 	%rd865, %rd7, %rd864;
	ld.global.f32 	%f1287, [%rd865];
	fma.rn.f32 	%f1288, %f1286, %f1287, %f1285;
	add.s32 	%r447, %r446, %r5;
	ld.shared.f32 	%f1289, [_ZZ28patch_embedding_kernel_tiledPKfS0_PfiiiE7s_patch+1716];
	mul.wide.u32 	%rd866, %r447, 4;
	add.s64 	%rd867, %rd7, %rd866;
	ld.global.f32 	%f1290, [%rd867];
	fma.rn.f32 	%f1291, %f1289, %f1290, %f1288;
	add.s32 	%r448, %r447, %r5;
	ld.shared.f32 	%f1292, [_ZZ28patch_embedding_kernel_tiledPKfS0_PfiiiE7s_patch+1720];
	mul.wide.u32 	%rd868, %r448, 4;
	add.s64 	%rd869, %rd7, %rd868;
	ld.global.f32 	%f1293, [%rd869];
	fma.rn.f32 	%f1294, %f1292, %f1293, %f1291;
	add.s32 	%r449, %r448, %r5;
	ld.shared.f32 	%f1295, [_ZZ28patch_embedding_kernel_tiledPKfS0_PfiiiE7s_patch+1724];
	mul.wide.u32 	%rd870, %r449, 4;
	add.s64 	%rd871, %rd7, %rd870;
	ld.global.f32 	%f1296, [%rd871];
	fma.rn.f32 	%f1297, %f1295, %f1296, %f1294;
	add.s32 	%r450, %r449, %r5;
	ld.shared.f32 	%f1298, [_ZZ28patch_embedding_kernel_tiledPKfS0_PfiiiE7s_patch+1728];
	mul.wide.u32 	%rd872, %r450, 4;
	add.s64 	%rd873, %rd7, %rd872;
	ld.global.f32 	%f1299, [%rd873];
	fma.rn.f32 	%f1300, %f1298, %f1299, %f1297;
	add.s32 	%r451, %r450, %r5;
	ld.shared.f32 	%f1301, [_ZZ28patch_embedding_kernel_tiledPKfS0_PfiiiE7s_patch+1732];
	mul.wide.u32 	%rd874, %r451, 4;
	add.s64 	%rd875, %rd7, %rd874;
	ld.global.f32 	%f1302, [%rd875];
	fma.rn.f32 	%f1303, %f1301, %f1302, %f1300;
	add.s32 	%r452, %r451, %r5;
	ld.shared.f32 	%f1304, [_ZZ28patch_embedding_kernel_tiledPKfS0_PfiiiE7s_patch+1736];
	mul.wide.u32 	%rd876, %r452, 4;
	add.s64 	%rd877, %rd7, %rd876;
	ld.global.f32 	%f1305, [%rd877];
	fma.rn.f32 	%f1306, %f1304, %f1305, %f1303;
	add.s32 	%r453, %r452, %r5;
	ld.shared.f32 	%f1307, [_ZZ28patch_embedding_kernel_tiledPKfS0_PfiiiE7s_patch+1740];
	mul.wide.u32 	%rd878, %r453, 4;
	add.s64 	%rd879, %rd7, %rd878;
	ld.global.f32 	%f1308, [%rd879];
	fma.rn.f32 	%f1309, %f1307, %f1308, %f1306;
	add.s32 	%r454, %r453, %r5;
	ld.shared.f32 	%f1310, [_ZZ28patch_embedding_kernel_tiledPKfS0_PfiiiE7s_patch+1744];
	mul.wide.u32 	%rd880, %r454, 4;
	add.s64 	%rd881, %rd7, %rd880;
	ld.global.f32 	%f1311, [%rd881];
	fma.rn.f32 	%f1312, %f1310, %f1311, %f1309;
	add.s32 	%r455, %r454, %r5;
	ld.shared.f32 	%f1313, [_ZZ28patch_embedding_kernel_tiledPKfS0_PfiiiE7s_patch+1748];
	mul.wide.u32 	%rd882, %r455, 4;
	add.s64 	%rd883, %rd7, %rd882;
	ld.global.f32 	%f1314, [%rd883];
	fma.rn.f32 	%f1315, %f1313, %f1314, %f1312;
	add.s32 	%r456, %r455, %r5;
	ld.shared.f32 	%f1316, [_ZZ28patch_embedding_kernel_tiledPKfS0_PfiiiE7s_patch+1752];
	mul.wide.u32 	%rd884, %r456, 4;
	add.s64 	%rd885, %rd7, %rd884;
	ld.global.f32 	%f1317, [%rd885];
	fma.rn.f32 	%f1318, %f1316, %f1317, %f1315;
	add.s32 	%r457, %r456, %r5;
	ld.shared.f32 	%f1319, [_ZZ28patch_embedding_kernel_tiledPKfS0_PfiiiE7s_patch+1756];
	mul.wide.u32 	%rd886, %r457, 4;
	add.s64 	%rd887, %rd7, %rd886;
	ld.global.f32 	%f1320, [%rd887];
	fma.rn.f32 	%f1321, %f1319, %f1320, %f1318;
	add.s32 	%r458, %r457, %r5;
	ld.shared.f32 	%f1322, [_ZZ28patch_embedding_kernel_tiledPKfS0_PfiiiE7s_patch+1760];
	mul.wide.u32 	%rd888, %r458, 4;
	add.s64 	%rd889, %rd7, %rd888;
	ld.global.f32 	%f1323, [%rd889];
	fma.rn.f32 	%f1324, %f1322, %f1323, %f1321;
	add.s32 	%r459, %r458, %r5;
	ld.shared.f32 	%f1325, [_ZZ28patch_embedding_kernel_tiledPKfS0_PfiiiE7s_patch+1764];
	mul.wide.u32 	%rd890, %r459, 4;
	add.s64 	%rd891, %rd7, %rd890;
	ld.global.f32 	%f1326, [%rd891];
	fma.rn.f32 	%f1327, %f1325, %f1326, %f1324;
	add.s32 	%r460, %r459, %r5;
	ld.shared.f32 	%f1328, [_ZZ28patch_embedding_kernel_tiledPKfS0_PfiiiE7s_patch+1768];
	mul.wide.u32 	%rd892, %r460, 4;
	add.s64 	%rd893, %rd7, %rd892;
	ld.global.f32 	%f1329, [%rd893];
	fma.rn.f32 	%f1330, %f1328, %f1329, %f1327;
	add.s32 	%r461, %r460, %r5;
	ld.shared.f32 	%f1331, [_ZZ28patch_embedding_kernel_tiledPKfS0_PfiiiE7s_patch+1772];
	mul.wide.u32 	%rd894, %r461, 4;
	add.s64 	%rd895, %rd7, %rd894;
	ld.global.f32 	%f1332, [%rd895];
	fma.rn.f32 	%f1333, %f1331, %f1332, %f1330;
	add.s32 	%r462, %r461, %r5;
	ld.shared.f32 	%f1334, [_ZZ28patch_embedding_kernel_tiledPKfS0_PfiiiE7s_patch+1776];
	mul.wide.u32 	%rd896, %r462, 4;
	add.s64 	%rd897, %rd7, %rd896;
	ld.global.f32 	%f1335, [%rd897];
	fma.rn.f32 	%f1336, %f1334, %f1335, %f1333;
	add.s32 	%r463, %r462, %r5;
	ld.shared.f32 	%f1337, [_ZZ28patch_embedding_kernel_tiledPKfS0_PfiiiE7s_patch+1780];
	mul.wide.u32 	%rd898, %r463, 4;
	add.s64 	%rd899, %rd7, %rd898;
	ld.global.f32 	%f1338, [%rd899];
	fma.rn.f32 	%f1339, %f1337, %f1338, %f1336;
	add.s32 	%r464, %r463, %r5;
	ld.shared.f32 	%f1340, [_ZZ28patch_embedding_kernel_tiledPKfS0_PfiiiE7s_patch+1784];
	mul.wide.u32 	%rd900, %r464, 4;
	add.s64 	%rd901, %rd7, %rd900;
	ld.global.f32 	%f1341, [%rd901];
	fma.rn.f32 	%f1342, %f1340, %f1341, %f1339;
	add.s32 	%r465, %r464, %r5;
	ld.shared.f32 	%f1343, [_ZZ28patch_embedding_kernel_tiledPKfS0_PfiiiE7s_patch+1788];
	mul.wide.u32 	%rd902, %r465, 4;
	add.s64 	%rd903, %rd7, %rd902;
	ld.global.f32 	%f1344, [%rd903];
	fma.rn.f32 	%f1345, %f1343, %f1344, %f1342;
	add.s32 	%r466, %r465, %r5;
	ld.shared.f32 	%f1346, [_ZZ28patch_embedding_kernel_tiledPKfS0_PfiiiE7s_patch+1792];
	mul.wide.u32 	%rd904, %r466, 4;
	add.s64 	%rd905, %rd7, %rd904;
	ld.global.f32 	%f1347, [%rd905];
	fma.rn.f32 	%f1348, %f1346, %f1347, %f1345;
	add.s32 	%r467, %r466, %r5;
	ld.shared.f32 	%f1349, [_ZZ28patch_embedding_kernel_tiledPKfS0_PfiiiE7s_patch+1796];
	mul.wide.u32 	%rd906, %r467, 4;
	add.s64 	%rd907, %rd7, %rd906;
	ld.global.f32 	%f1350, [%rd907];
	fma.rn.f32 	%f1351, %f1349, %f1350, %f1348;
	add.s32 	%r468, %r467, %r5;
	ld.shared.f32 	%f1352, [_ZZ28patch_embedding_kernel_tiledPKfS0_PfiiiE7s_patch+1800];
	mul.wide.u32 	%rd908, %r468, 4;
	add.s64 	%rd909, %rd7, %rd908;
	ld.global.f32 	%f1353, [%rd909];
	fma.rn.f32 	%f1354, %f1352, %f1353, %f1351;
	add.s32 	%r469, %r468, %r5;
	ld.shared.f32 	%f1355, [_ZZ28patch_embedding_kernel_tiledPKfS0_PfiiiE7s_patch+1804];
	mul.wide.u32 	%rd910, %r469, 4;
	add.s64 	%rd911, %rd7, %rd910;
	ld.global.f32 	%f1356, [%rd911];
	fma.rn.f32 	%f1357, %f1355, %f1356, %f1354;
	add.s32 	%r470, %r469, %r5;
	ld.shared.f32 	%f1358, [_ZZ28patch_embedding_kernel_tiledPKfS0_PfiiiE7s_patch+1808];
	mul.wide.u32 	%rd912, %r470, 4;
	add.s64 	%rd913, %rd7, %rd912;
	ld.global.f32 	%f1359, [%rd913];
	fma.rn.f32 	%f1360, %f1358, %f1359, %f1357;
	add.s32 	%r471, %r470, %r5;
	ld.shared.f32 	%f1361, [_ZZ28patch_embedding_kernel_tiledPKfS0_PfiiiE7s_patch+1812];
	mul.wide.u32 	%rd914, %r471, 4;
	add.s64 	%rd915, %rd7, %rd914;
	ld.global.f32 	%f1362, [%rd915];
	fma.rn.f32 	%f1363, %f1361, %f1362, %f1360;
	add.s32 	%r472, %r471, %r5;
	ld.shared.f32 	%f1364, [_ZZ28patch_embedding_kernel_tiledPKfS0_PfiiiE7s_patch+1816];
	mul.wide.u32 	%rd916, %r472, 4;
	add.s64 	%rd917, %rd7, %rd916;
	ld.global.f32 	%f1365, [%rd917];
	fma.rn.f32 	%f1366, %f1364, %f1365, %f1363;
	add.s32 	%r473, %r472, %r5;
	ld.shared.f32 	%f1367, [_ZZ28patch_embedding_kernel_tiledPKfS0_PfiiiE7s_patch+1820];
	mul.wide.u32 	%rd918, %r473, 4;
	add.s64 	%rd919, %rd7, %rd918;
	ld.global.f32 	%f1368, [%rd919];
	fma.rn.f32 	%f1369, %f1367, %f1368, %f1366;
	add.s32 	%r474, %r473, %r5;
	ld.shared.f32 	%f1370, [_ZZ28patch_embedding_kernel_tiledPKfS0_PfiiiE7s_patch+1824];
	mul.wide.u32 	%rd920, %r474, 4;
	add.s64 	%rd921, %rd7, %rd920;
	ld.global.f32 	%f1371, [%rd921];
	fma.rn.f32 	%f1372, %f1370, %f1371, %f1369;
	add.s32 	%r475, %r474, %r5;
	ld.shared.f32 	%f1373, [_ZZ28patch_embedding_kernel_tiledPKfS0_PfiiiE7s_patch+1828];
	mul.wide.u32 	%rd922, %r475, 4;
	add.s64 	%rd923, %rd7, %rd922;
	ld.global.f32 	%f1374, [%rd923];
	fma.rn.f32 	%f1375, %f1373, %f1374, %f1372;
	add.s32 	%r476, %r475, %r5;
	ld.shared.f32 	%f1376, [_ZZ28patch_embedding_kernel_tiledPKfS0_PfiiiE7s_patch+1832];
	mul.wide.u32 	%rd924, %r476, 4;
	add.s64 	%rd925, %rd7, %rd924;
	ld.global.f32 	%f1377, [%rd925];
	fma.rn.f32 	%f1378, %f1376, %f1377, %f1375;
	add.s32 	%r477, %r476, %r5;
	ld.shared.f32 	%f1379, [_ZZ28patch_embedding_kernel_tiledPKfS0_PfiiiE7s_patch+1836];
	mul.wide.u32 	%rd926, %r477, 4;
	add.s64 	%rd927, %rd7, %rd926;
	ld.global.f32 	%f1380, [%rd927];
	fma.rn.f32 	%f1381, %f1379, %f1380, %f1378;
	add.s32 	%r478, %r477, %r5;
	ld.shared.f32 	%f1382, [_ZZ28patch_embedding_kernel_tiledPKfS0_PfiiiE7s_patch+1840];
	mul.wide.u32 	%rd928, %r478, 4;
	add.s64 	%rd929, %rd7, %rd928;
	ld.global.f32 	%f1383, [%rd929];
	fma.rn.f32 	%f1384, %f1382, %f1383, %f1381;
	add.s32 	%r479, %r478, %r5;
	ld.shared.f32 	%f1385, [_ZZ28patch_embedding_kernel_tiledPKfS0_PfiiiE7s_patch+1844];
	mul.wide.u32 	%rd930, %r479, 4;
	add.s64 	%rd931, %rd7, %rd930;
	ld.global.f32 	%f1386, [%rd931];
	fma.rn.f32 	%f1387, %f1385, %f1386, %f1384;
	add.s32 	%r480, %r479, %r5;
	ld.shared.f32 	%f1388, [_ZZ28patch_embedding_kernel_tiledPKfS0_PfiiiE7s_patch+1848];
	mul.wide.u32 	%rd932, %r480, 4;
	add.s64 	%rd933, %rd7, %rd932;
	ld.global.f32 	%f1389, [%rd933];
	fma.rn.f32 	%f1390, %f1388, %f1389, %f1387;
	add.s32 	%r481, %r480, %r5;
	ld.shared.f32 	%f1391, [_ZZ28patch_embedding_kernel_tiledPKfS0_PfiiiE7s_patch+1852];
	mul.wide.u32 	%rd934, %r481, 4;
	add.s64 	%rd935, %rd7, %rd934;
	ld.global.f32 	%f1392, [%rd935];
	fma.rn.f32 	%f1393, %f1391, %f1392, %f1390;
	add.s32 	%r482, %r481, %r5;
	ld.shared.f32 	%f1394, [_ZZ28patch_embedding_kernel_tiledPKfS0_PfiiiE7s_patch+1856];
	mul.wide.u32 	%rd936, %r482, 4;
	add.s64 	%rd937, %rd7, %rd936;
	ld.global.f32 	%f1395, [%rd937];
	fma.rn.f32 	%f1396, %f1394, %f1395, %f1393;
	add.s32 	%r483, %r482, %r5;
	ld.shared.f32 	%f1397, [_ZZ28patch_embedding_kernel_tiledPKfS0_PfiiiE7s_patch+1860];
	mul.wide.u32 	%rd938, %r483, 4;
	add.s64 	%rd939, %rd7, %rd938;
	ld.global.f32 	%f1398, [%rd939];
	fma.rn.f32 	%f1399, %f1397, %f1398, %f1396;
	add.s32 	%r484, %r483, %r5;
	ld.shared.f32 	%f1400, [_ZZ28patch_embedding_kernel_tiledPKfS0_PfiiiE7s_patch+1864];
	mul.wide.u32 	%rd940, %r484, 4;
	add.s64 	%rd941, %rd7, %rd940;
	ld.global.f32 	%f1401, [%rd941];
	fma.rn.f32 	%f1402, %f1400, %f1401, %f1399;
	add.s32 	%r485, %r484, %r5;
	ld.shared.f32 	%f1403, [_ZZ28patch_embedding_kernel_tiledPKfS0_PfiiiE7s_patch+1868];
	mul.wide.u32 	%rd942, %r485, 4;
	add.s64 	%rd943, %rd7, %rd942;
	ld.global.f32 	%f1404, [%rd943];
	fma.rn.f32 	%f1405, %f1403, %f1404, %f1402;
	add.s32 	%r486, %r485, %r5;
	ld.shared.f32 	%f1406, [_ZZ28patch_embedding_kernel_tiledPKfS0_PfiiiE7s_patch+1872];
	mul.wide.u32 	%rd944, %r486, 4;
	add.s64 	%rd945, %rd7, %rd944;
	ld.global.f32 	%f1407, [%rd945];
	fma.rn.f32 	%f1408, %f1406, %f1407, %f1405;
	add.s32 	%r487, %r486, %r5;
	ld.shared.f32 	%f1409, [_ZZ28patch_embedding_kernel_tiledPKfS0_PfiiiE7s_patch+1876];
	mul.wide.u32 	%rd946, %r487, 4;
	add.s64 	%rd947, %rd7, %rd946;
	ld.global.f32 	%f1410, [%rd947];
	fma.rn.f32 	%f1411, %f1409, %f1410, %f1408;
	add.s32 	%r488, %r487, %r5;
	ld.shared.f32 	%f1412, [_ZZ28patch_embedding_kernel_tiledPKfS0_PfiiiE7s_patch+1880];
	mul.wide.u32 	%rd948, %r488, 4;
	add.s64 	%rd949, %rd7, %rd948;
	ld.global.f32 	%f1413, [%rd949];
	fma.rn.f32 	%f1414, %f1412, %f1413, %f1411;
	add.s32 	%r489, %r488, %r5;
	ld.shared.f32 	%f1415, [_ZZ28patch_embedding_kernel_tiledPKfS0_PfiiiE7s_patch+1884];
	mul.wide.u32 	%rd950, %r489, 4;
	add.s64 	%rd951, %rd7, %rd950;
	ld.global.f32 	%f1416, [%rd951];
	fma.rn.f32 	%f1417, %f1415, %f1416, %f1414;
	add.s32 	%r490, %r489, %r5;
	ld.shared.f32 	%f1418, [_ZZ28patch_embedding_kernel_tiledPKfS0_PfiiiE7s_patch+1888];
	mul.wide.u32 	%rd952, %r490, 4;
	add.s64 	%rd953, %rd7, %rd952;
	ld.global.f32 	%f1419, [%rd953];
	fma.rn.f32 	%f1420, %f1418, %f1419, %f1417;
	add.s32 	%r491, %r490, %r5;
	ld.shared.f32 	%f1421, [_ZZ28patch_embedding_kernel_tiledPKfS0_PfiiiE7s_patch+1892];
	mul.wide.u32 	%rd954, %r491, 4;
	add.s64 	%rd955, %rd7, %rd954;
	ld.global.f32 	%f1422, [%rd955];
	fma.rn.f32 	%f1423, %f1421, %f1422, %f1420;
	add.s32 	%r492, %r491, %r5;
	ld.shared.f32 	%f1424, [_ZZ28patch_embedding_kernel_tiledPKfS0_PfiiiE7s_patch+1896];
	mul.wide.u32 	%rd956, %r492, 4;
	add.s64 	%rd957, %rd7, %rd956;
	ld.global.f32 	%f1425, [%rd957];
	fma.rn.f32 	%f1426, %f1424, %f1425, %f1423;
	add.s32 	%r493, %r492, %r5;
	ld.shared.f32 	%f1427, [_ZZ28patch_embedding_kernel_tiledPKfS0_PfiiiE7s_patch+1900];
	mul.wide.u32 	%rd958, %r493, 4;
	add.s64 	%rd959, %rd7, %rd958;
	ld.global.f32 	%f1428, [%rd959];
	fma.rn.f32 	%f1429, %f1427, %f1428, %f1426;
	add.s32 	%r494, %r493, %r5;
	ld.shared.f32 	%f1430, [_ZZ28patch_embedding_kernel_tiledPKfS0_PfiiiE7s_patch+1904];
	mul.wide.u32 	%rd960, %r494, 4;
	add.s64 	%rd961, %rd7, %rd960;
	ld.global.f32 	%f1431, [%rd961];
	fma.rn.f32 	%f1432, %f1430, %f1431, %f1429;
	add.s32 	%r495, %r494, %r5;
	ld.shared.f32 	%f1433, [_ZZ28patch_embedding_kernel_tiledPKfS0_PfiiiE7s_patch+1908];
	mul.wide.u32 	%rd962, %r495, 4;
	add.s64 	%rd963, %rd7, %rd962;
	ld.global.f32 	%f1434, [%rd963];
	fma.rn.f32 	%f1435, %f1433, %f1434, %f1432;
	add.s32 	%r496, %r495, %r5;
	ld.shared.f32 	%f1436, [_ZZ28patch_embedding_kernel_tiledPKfS0_PfiiiE7s_patch+1912];
	mul.wide.u32 	%rd964, %r496, 4;
	add.s64 	%rd965, %rd7, %rd964;
	ld.global.f32 	%f1437, [%rd965];
	fma.rn.f32 	%f1438, %f1436, %f1437, %f1435;
	add.s32 	%r497, %r496, %r5;
	ld.shared.f32 	%f1439, [_ZZ28patch_embedding_kernel_tiledPKfS0_PfiiiE7s_patch+1916];
	mul.wide.u32 	%rd966, %r497, 4;
	add.s64 	%rd967, %rd7, %rd966;
	ld.global.f32 	%f1440, [%rd967];
	fma.rn.f32 	%f1441, %f1439, %f1440, %f1438;
	add.s32 	%r498, %r497, %r5;
	ld.shared.f32 	%f1442, [_ZZ28patch_embedding_kernel_tiledPKfS0_PfiiiE7s_patch+1920];
	mul.wide.u32 	%rd968, %r498, 4;
	add.s64 	%rd969, %rd7, %rd968;
	ld.global.f32 	%f1443, [%rd969];
	fma.rn.f32 	%f1444, %f1442, %f1443, %f1441;
	add.s32 	%r499, %r498, %r5;
	ld.shared.f32 	%f1445, [_ZZ28patch_embedding_kernel_tiledPKfS0_PfiiiE7s_patch+1924];
	mul.wide.u32 	%rd970, %r499, 4;
	add.s64 	%rd971, %rd7, %rd970;
	ld.global.f32 	%f1446, [%rd971];
	fma.rn.f32 	%f1447, %f1445, %f1446, %f1444;
	add.s32 	%r500, %r499, %r5;
	ld.shared.f32 	%f1448, [_ZZ28patch_embedding_kernel_tiledPKfS0_PfiiiE7s_patch+1928];
	mul.wide.u32 	%rd972, %r500, 4;
	add.s64 	%rd973, %rd7, %rd972;
	ld.global.f32 	%f1449, [%rd973];
	fma.rn.f32 	%f1450, %f1448, %f1449, %f1447;
	add.s32 	%r501, %r500, %r5;
	ld.shared.f32 	%f1451, [_ZZ28patch_embedding_kernel_tiledPKfS0_PfiiiE7s_patch+1932];
	mul.wide.u32 	%rd974, %r501, 4;
	add.s64 	%rd975, %rd7, %rd974;
	ld.global.f32 	%f1452, [%rd975];
	fma.rn.f32 	%f1453, %f1451, %f1452, %f1450;
	add.s32 	%r502, %r501, %r5;
	ld.shared.f32 	%f1454, [_ZZ28patch_embedding_kernel_tiledPKfS0_PfiiiE7s_patch+1936];
	mul.wide.u32 	%rd976, %r502, 4;
	add.s64 	%rd977, %rd7, %rd976;
	ld.global.f32 	%f1455, [%rd977];
	fma.rn.f32 	%f1456, %f1454, %f1455, %f1453;
	add.s32 	%r503, %r502, %r5;
	ld.shared.f32 	%f1457, [_ZZ28patch_embedding_kernel_tiledPKfS0_PfiiiE7s_patch+1940];
	mul.wide.u32 	%rd978, %r503, 4;
	add.s64 	%rd979, %rd7, %rd978;
	ld.global.f32 	%f1458, [%rd979];
	fma.rn.f32 	%f1459, %f1457, %f1458, %f1456;
	add.s32 	%r504, %r503, %r5;
	ld.shared.f32 	%f1460, [_ZZ28patch_embedding_kernel_tiledPKfS0_PfiiiE7s_patch+1944];
	mul.wide.u32 	%rd980, %r504, 4;
	add.s64 	%rd981, %rd7, %rd980;
	ld.global.f32 	%f1461, [%rd981];
	fma.rn.f32 	%f1462, %f1460, %f1461, %f1459;
	add.s32 	%r505, %r504, %r5;
	ld.shared.f32 	%f1463, [_ZZ28patch_embedding_kernel_tiledPKfS0_PfiiiE7s_patch+1948];
	mul.wide.u32 	%rd982, %r505, 4;
	add.s64 	%rd983, %rd7, %rd982;
	ld.global.f32 	%f1464, [%rd983];
	fma.rn.f32 	%f1465, %f1463, %f1464, %f1462;
	add.s32 	%r506, %r505, %r5;
	ld.shared.f32 	%f1466, [_ZZ28patch_embedding_kernel_tiledPKfS0_PfiiiE7s_patch+1952];
	mul.wide.u32 	%rd984, %r506, 4;
	add.s64 	%rd985, %rd7, %rd984;
	ld.global.f32 	%f1467, [%rd985];
	fma.rn.f32 	%f1468, %f1466, %f1467, %f1465;
	add.s32 	%r507, %r506, %r5;
	ld.shared.f32 	%f1469, [_ZZ28patch_embedding_kernel_tiledPKfS0_PfiiiE7s_patch+1956];
	mul.wide.u32 	%rd986, %r507, 4;
	add.s64 	%rd987, %rd7, %rd986;
	ld.global.f32 	%f1470, [%rd987];
	fma.rn.f32 	%f1471, %f1469, %f1470, %f1468;
	add.s32 	%r508, %r507, %r5;
	ld.shared.f32 	%f1472, [_ZZ28patch_embedding_kernel_tiledPKfS0_PfiiiE7s_patch+1960];
	mul.wide.u32 	%rd988, %r508, 4;
	add.s64 	%rd989, %rd7, %rd988;
	ld.global.f32 	%f1473, [%rd989];
	fma.rn.f32 	%f1474, %f1472, %f1473, %f1471;
	add.s32 	%r509, %r508, %r5;
	ld.shared.f32 	%f1475, [_ZZ28patch_embedding_kernel_tiledPKfS0_PfiiiE7s_patch+1964];
	mul.wide.u32 	%rd990, %r509, 4;
	add.s64 	%rd991, %rd7, %rd990;
	ld.global.f32 	%f1476, [%rd991];
	fma.rn.f32 	%f1477, %f1475, %f1476, %f1474;
	add.s32 	%r510, %r509, %r5;
	ld.shared.f32 	%f1478, [_ZZ28patch_embedding_kernel_tiledPKfS0_PfiiiE7s_patch+1968];
	mul.wide.u32 	%rd992, %r510, 4;
	add.s64 	%rd993, %rd7, %rd992;
	ld.global.f32 	%f1479, [%rd993];
	fma.rn.f32 	%f1480, %f1478, %f1479, %f1477;
	add.s32 	%r511, %r510, %r5;
	ld.shared.f32 	%f1481, [_ZZ28patch_embedding_kernel_tiledPKfS0_PfiiiE7s_patch+1972];
	mul.wide.u32 	%rd994, %r511, 4;
	add.s64 	%rd995, %rd7, %rd994;
	ld.global.f32 	%f1482, [%rd995];
	fma.rn.f32 	%f1483, %f1481, %f1482, %f1480;
	add.s32 	%r512, %r511, %r5;
	ld.shared.f32 	%f1484, [_ZZ28patch_embedding_kernel_tiledPKfS0_PfiiiE7s_patch+1976];
	mul.wide.u32 	%rd996, %r512, 4;
	add.s64 	%rd997, %rd7, %rd996;
	ld.global.f32 	%f1485, [%rd997];
	fma.rn.f32 	%f1486, %f1484, %f1485, %f1483;
	add.s32 	%r513, %r512, %r5;
	ld.shared.f32 	%f1487, [_ZZ28patch_embedding_kernel_tiledPKfS0_PfiiiE7s_patch+1980];
	mul.wide.u32 	%rd998, %r513, 4;
	add.s64 	%rd999, %rd7, %rd998;
	ld.global.f32 	%f1488, [%rd999];
	fma.rn.f32 	%f1489, %f1487, %f1488, %f1486;
	add.s32 	%r514, %r513, %r5;
	ld.shared.f32 	%f1490, [_ZZ28patch_embedding_kernel_tiledPKfS0_PfiiiE7s_patch+1984];
	mul.wide.u32 	%rd1000, %r514, 4;
	add.s64 	%rd1001, %rd7, %rd1000;
	ld.global.f32 	%f1491, [%rd1001];
	fma.rn.f32 	%f1492, %f1490, %f1491, %f1489;
	add.s32 	%r515, %r514, %r5;
	ld.shared.f32 	%f1493, [_ZZ28patch_embedding_kernel_tiledPKfS0_PfiiiE7s_patch+1988];
	mul.wide.u32 	%rd1002, %r515, 4;
	add.s64 	%rd1003, %rd7, %rd1002;
	ld.global.f32 	%f1494, [%rd1003];
	fma.rn.f32 	%f1495, %f1493, %f1494, %f1492;
	add.s32 	%r516, %r515, %r5;
	ld.shared.f32 	%f1496, [_ZZ28patch_embedding_kernel_tiledPKfS0_PfiiiE7s_patch+1992];
	mul.wide.u32 	%rd1004, %r516, 4;
	add.s64 	%rd1005, %rd7, %rd1004;
	ld.global.f32 	%f1497, [%rd1005];
	fma.rn.f32 	%f1498, %f1496, %f1497, %f1495;
	add.s32 	%r517, %r516, %r5;
	ld.shared.f32 	%f1499, [_ZZ28patch_embedding_kernel_tiledPKfS0_PfiiiE7s_patch+1996];
	mul.wide.u32 	%rd1006, %r517, 4;
	add.s64 	%rd1007, %rd7, %rd1006;
	ld.global.f32 	%f1500, [%rd1007];
	fma.rn.f32 	%f1501, %f1499, %f1500, %f1498;
	add.s32 	%r518, %r517, %r5;
	ld.shared.f32 	%f1502, [_ZZ28patch_embedding_kernel_tiledPKfS0_PfiiiE7s_patch+2000];
	mul.wide.u32 	%rd1008, %r518, 4;
	add.s64 	%rd1009, %rd7, %rd1008;
	ld.global.f32 	%f1503, [%rd1009];
	fma.rn.f32 	%f1504, %f1502, %f1503, %f1501;
	add.s32 	%r519, %r518, %r5;
	ld.shared.f32 	%f1505, [_ZZ28patch_embedding_kernel_tiledPKfS0_PfiiiE7s_patch+2004];
	mul.wide.u32 	%rd1010, %r519, 4;
	add.s64 	%rd1011, %rd7, %rd1010;
	ld.global.f32 	%f1506, [%rd1011];
	fma.rn.f32 	%f1507, %f1505, %f1506, %f1504;
	add.s32 	%r520, %r519, %r5;
	ld.shared.f32 	%f1508, [_ZZ28patch_embedding_kernel_tiledPKfS0_PfiiiE7s_patch+2008];
	mul.wide.u32 	%rd1012, %r520, 4;
	add.s64 	%rd1013, %rd7, %rd1012;
	ld.global.f32 	%f1509, [%rd1013];
	fma.rn.f32 	%f1510, %f1508, %f1509, %f1507;
	add.s32 	%r521, %r520, %r5;
	ld.shared.f32 	%f1511, [_ZZ28patch_embedding_kernel_tiledPKfS0_PfiiiE7s_patch+2012];
	mul.wide.u32 	%rd1014, %r521, 4;
	add.s64 	%rd1015, %rd7, %rd1014;
	ld.global.f32 	%f1512, [%rd1015];
	fma.rn.f32 	%f1513, %f1511, %f1512, %f1510;
	add.s32 	%r522, %r521, %r5;
	ld.shared.f32 	%f1514, [_ZZ28patch_embedding_kernel_tiledPKfS0_PfiiiE7s_patch+2016];
	mul.wide.u32 	%rd1016, %r522, 4;
	add.s64 	%rd1017, %rd7, %rd1016;
	ld.global.f32 	%f1515, [%rd1017];
	fma.rn.f32 	%f1516, %f1514, %f1515, %f1513;
	add.s32 	%r523, %r522, %r5;
	ld.shared.f32 	%f1517, [_ZZ28patch_embedding_kernel_tiledPKfS0_PfiiiE7s_patch+2020];
	mul.wide.u32 	%rd1018, %r523, 4;
	add.s64 	%rd1019, %rd7, %rd1018;
	ld.global.f32 	%f1518, [%rd1019];
	fma.rn.f32 	%f1519, %f1517, %f1518, %f1516;
	add.s32 	%r524, %r523, %r5;
	ld.shared.f32 	%f1520, [_ZZ28patch_embedding_kernel_tiledPKfS0_PfiiiE7s_patch+2024];
	mul.wide.u32 	%rd1020, %r524, 4;
	add.s64 	%rd1021, %rd7, %rd1020;
	ld.global.f32 	%f1521, [%rd1021];
	fma.rn.f32 	%f1522, %f1520, %f1521, %f1519;
	add.s32 	%r525, %r524, %r5;
	ld.shared.f32 	%f1523, [_ZZ28patch_embedding_kernel_tiledPKfS0_PfiiiE7s_patch+2028];
	mul.wide.u32 	%rd1022, %r525, 4;
	add.s64 	%rd1023, %rd7, %rd1022;
	ld.global.f32 	%f1524, [%rd1023];
	fma.rn.f32 	%f1525, %f1523, %f1524, %f1522;
	add.s32 	%r526, %r525, %r5;
	ld.shared.f32 	%f1526, [_ZZ28patch_embedding_kernel_tiledPKfS0_PfiiiE7s_patch+2032];
	mul.wide.u32 	%rd1024, %r526, 4;
	add.s64 	%rd1025, %rd7, %rd1024;
	ld.global.f32 	%f1527, [%rd1025];
	fma.rn.f32 	%f1528, %f1526, %f1527, %f1525;
	add.s32 	%r527, %r526, %r5;
	ld.shared.f32 	%f1529, [_ZZ28patch_embedding_kernel_tiledPKfS0_PfiiiE7s_patch+2036];
	mul.wide.u32 	%rd1026, %r527, 4;
	add.s64 	%rd1027, %rd7, %rd1026;
	ld.global.f32 	%f1530, [%rd1027];
	fma.rn.f32 	%f1531, %f1529, %f1530, %f1528;
	add.s32 	%r528, %r527, %r5;
	ld.shared.f32 	%f1532, [_ZZ28patch_embedding_kernel_tiledPKfS0_PfiiiE7s_patch+2040];
	mul.wide.u32 	%rd1028, %r528, 4;
	add.s64 	%rd1029, %rd7, %rd1028;
	ld.global.f32 	%f1533, [%rd1029];
	fma.rn.f32 	%f1534, %f1532, %f1533, %f1531;
	add.s32 	%r529, %r528, %r5;
	ld.shared.f32 	%f1535, [_ZZ28patch_embedding_kernel_tiledPKfS0_PfiiiE7s_patch+2044];
	mul.wide.u32 	%rd1030, %r529, 4;
	add.s64 	%rd1031, %rd7, %rd1030;
	ld.global.f32 	%f1536, [%rd1031];
	fma.rn.f32 	%f1537, %f1535, %f1536, %f1534;
	add.s32 	%r530, %r529, %r5;
	ld.shared.f32 	%f1538, [_ZZ28patch_embedding_kernel_tiledPKfS0_PfiiiE7s_patch+2048];
	mul.wide.u32 	%rd1032, %r530, 4;
	add.s64 	%rd1033, %rd7, %rd1032;
	ld.global.f32 	%f1539, [%rd1033];
	fma.rn.f32 	%f1540, %f1538, %f1539, %f1537;
	add.s32 	%r531, %r530, %r5;
	ld.shared.f32 	%f1541, [_ZZ28patch_embedding_kernel_tiledPKfS0_PfiiiE7s_patch+2052];
	mul.wide.u32 	%rd1034, %r531, 4;
	add.s64 	%rd1035, %rd7, %rd1034;
	ld.global.f32 	%f1542, [%rd1035];
	fma.rn.f32 	%f1543, %f1541, %f1542, %f1540;
	add.s32 	%r532, %r531, %r5;
	ld.shared.f32 	%f1544, [_ZZ28patch_embedding_kernel_tiledPKfS0_PfiiiE7s_patch+2056];
	mul.wide.u32 	%rd1036, %r532, 4;
	add.s64 	%rd1037, %rd7, %rd1036;
	ld.global.f32 	%f1545, [%rd1037];
	fma.rn.f32 	%f1546, %f1544, %f1545, %f1543;
	add.s32 	%r533, %r532, %r5;
	ld.shared.f32 	%f1547, [_ZZ28patch_embedding_kernel_tiledPKfS0_PfiiiE7s_patch+2060];
	mul.wide.u32 	%rd1038, %r533, 4;
	add.s64 	%rd1039, %rd7, %rd1038;
	ld.global.f32 	%f1548, [%rd1039];
	fma.rn.f32 	%f1549, %f1547, %f1548, %f1546;
	add.s32 	%r534, %r533, %r5;
	ld.shared.f32 	%f1550, [_ZZ28patch_embedding_kernel_tiledPKfS0_PfiiiE7s_patch+2064];
	mul.wide.u32 	%rd1040, %r534, 4;
	add.s64 	%rd1041, %rd7, %rd1040;
	ld.global.f32 	%f1551, [%rd1041];
	fma.rn.f32 	%f1552, %f1550, %f1551, %f1549;
	add.s32 	%r535, %r534, %r5;
	ld.shared.f32 	%f1553, [_ZZ28patch_embedding_kernel_tiledPKfS0_PfiiiE7s_patch+2068];
	mul.wide.u32 	%rd1042, %r535, 4;
	add.s64 	%rd1043, %rd7, %rd1042;
	ld.global.f32 	%f1554, [%rd1043];
	fma.rn.f32 	%f1555, %f1553, %f1554, %f1552;
	add.s32 	%r536, %r535, %r5;
	ld.shared.f32 	%f1556, [_ZZ28patch_embedding_kernel_tiledPKfS0_PfiiiE7s_patch+2072];
	mul.wide.u32 	%rd1044, %r536, 4;
	add.s64 	%rd1045, %rd7, %rd1044;
	ld.global.f32 	%f1557, [%rd1045];
	fma.rn.f32 	%f1558, %f1556, %f1557, %f1555;
	add.s32 	%r537, %r536, %r5;
	ld.shared.f32 	%f1559, [_ZZ28patch_embedding_kernel_tiledPKfS0_PfiiiE7s_patch+2076];
	mul.wide.u32 	%rd1046, %r537, 4;
	add.s64 	%rd1047, %rd7, %rd1046;
	ld.global.f32 	%f1560, [%rd1047];
	fma.rn.f32 	%f1561, %f1559, %f1560, %f1558;
	add.s32 	%r538, %r537, %r5;
	ld.shared.f32 	%f1562, [_ZZ28patch_embedding_kernel_tiledPKfS0_PfiiiE7s_patch+2080];
	mul.wide.u32 	%rd1048, %r538, 4;
	add.s64 	%rd1049, %rd7, %rd1048;
	ld.global.f32 	%f1563, [%rd1049];
	fma.rn.f32 	%f1564, %f1562, %f1563, %f1561;
	add.s32 	%r539, %r538, %r5;
	ld.shared.f32 	%f1565, [_ZZ28patch_embedding_kernel_tiledPKfS0_PfiiiE7s_patch+2084];
	mul.wide.u32 	%rd1050, %r539, 4;
	add.s64 	%rd1051, %rd7, %rd1050;
	ld.global.f32 	%f1566, [%rd1051];
	fma.rn.f32 	%f1567, %f1565, %f1566, %f1564;
	add.s32 	%r540, %r539, %r5;
	ld.shared.f32 	%f1568, [_ZZ28patch_embedding_kernel_tiledPKfS0_PfiiiE7s_patch+2088];
	mul.wide.u32 	%rd1052, %r540, 4;
	add.s64 	%rd1053, %rd7, %rd1052;
	ld.global.f32 	%f1569, [%rd1053];
	fma.rn.f32 	%f1570, %f1568, %f1569, %f1567;
	add.s32 	%r541, %r540, %r5;
	ld.shared.f32 	%f1571, [_ZZ28patch_embedding_kernel_tiledPKfS0_PfiiiE7s_patch+2092];
	mul.wide.u32 	%rd1054, %r541, 4;
	add.s64 	%rd1055, %rd7, %rd1054;
	ld.global.f32 	%f1572, [%rd1055];
	fma.rn.f32 	%f1573, %f1571, %f1572, %f1570;
	add.s32 	%r542, %r541, %r5;
	ld.shared.f32 	%f1574, [_ZZ28patch_embedding_kernel_tiledPKfS0_PfiiiE7s_patch+2096];
	mul.wide.u32 	%rd1056, %r542, 4;
	add.s64 	%rd1057, %rd7, %rd1056;
	ld.global.f32 	%f1575, [%rd1057];
	fma.rn.f32 	%f1576, %f1574, %f1575, %f1573;
	add.s32 	%r543, %r542, %r5;
	ld.shared.f32 	%f1577, [_ZZ28patch_embedding_kernel_tiledPKfS0_PfiiiE7s_patch+2100];
	mul.wide.u32 	%rd1058, %r543, 4;
	add.s64 	%rd1059, %rd7, %rd1058;
	ld.global.f32 	%f1578, [%rd1059];
	fma.rn.f32 	%f1579, %f1577, %f1578, %f1576;
	add.s32 	%r544, %r543, %r5;
	ld.shared.f32 	%f1580, [_ZZ28patch_embedding_kernel_tiledPKfS0_PfiiiE7s_patch+2104];
	mul.wide.u32 	%rd1060, %r544, 4;
	add.s64 	%rd1061, %rd7, %rd1060;
	ld.global.f32 	%f1581, [%rd1061];
	fma.rn.f32 	%f1582, %f1580, %f1581, %f1579;
	add.s32 	%r545, %r544, %r5;
	ld.shared.f32 	%f1583, [_ZZ28patch_embedding_kernel_tiledPKfS0_PfiiiE7s_patch+2108];
	mul.wide.u32 	%rd1062, %r545, 4;
	add.s64 	%rd1063, %rd7, %rd1062;
	ld.global.f32 	%f1584, [%rd1063];
	fma.rn.f32 	%f1585, %f1583, %f1584, %f1582;
	add.s32 	%r546, %r545, %r5;
	ld.shared.f32 	%f1586, [_ZZ28patch_embedding_kernel_tiledPKfS0_PfiiiE7s_patch+2112];
	mul.wide.u32 	%rd1064, %r546, 4;
	add.s64 	%rd1065, %rd7, %rd1064;
	ld.global.f32 	%f1587, [%rd1065];
	fma.rn.f32 	%f1588, %f1586, %f1587, %f1585;
	add.s32 	%r547, %r546, %r5;
	ld.shared.f32 	%f1589, [_ZZ28patch_embedding_kernel_tiledPKfS0_PfiiiE7s_patch+2116];
	mul.wide.u32 	%rd1066, %r547, 4;
	add.s64 	%rd1067, %rd7, %rd1066;
	ld.global.f32 	%f1590, [%rd1067];
	fma.rn.f32 	%f1591, %f1589, %f1590, %f1588;
	add.s32 	%r548, %r547, %r5;
	ld.shared.f32 	%f1592, [_ZZ28patch_embedding_kernel_tiledPKfS0_PfiiiE7s_patch+2120];
	mul.wide.u32 	%rd1068, %r548, 4;
	add.s64 	%rd1069, %rd7, %rd1068;
	ld.global.f32 	%f1593, [%rd1069];
	fma.rn.f32 	%f1594, %f1592, %f1593, %f1591;
	add.s32 	%r549, %r548, %r5;
	ld.shared.f32 	%f1595, [_ZZ28patch_embedding_kernel_tiledPKfS0_PfiiiE7s_patch+2124];
	mul.wide.u32 	%rd1070, %r549, 4;
	add.s64 	%rd1071, %rd7, %rd1070;
	ld.global.f32 	%f1596, [%rd1071];
	fma.rn.f32 	%f1597, %f1595, %f1596, %f1594;
	add.s32 	%r550, %r549, %r5;
	ld.shared.f32 	%f1598, [_ZZ28patch_embedding_kernel_tiledPKfS0_PfiiiE7s_patch+2128];
	mul.wide.u32 	%rd1072, %r550, 4;
	add.s64 	%rd1073, %rd7, %rd1072;
	ld.global.f32 	%f1599, [%rd1073];
	fma.rn.f32 	%f1600, %f1598, %f1599, %f1597;
	add.s32 	%r551, %r550, %r5;
	ld.shared.f32 	%f1601, [_ZZ28patch_embedding_kernel_tiledPKfS0_PfiiiE7s_patch+2132];
	mul.wide.u32 	%rd1074, %r551, 4;
	add.s64 	%rd1075, %rd7, %rd1074;
	ld.global.f32 	%f1602, [%rd1075];
	fma.rn.f32 	%f1603, %f1601, %f1602, %f1600;
	add.s32 	%r552, %r551, %r5;
	ld.shared.f32 	%f1604, [_ZZ28patch_embedding_kernel_tiledPKfS0_PfiiiE7s_patch+2136];
	mul.wide.u32 	%rd1076, %r552, 4;
	add.s64 	%rd1077, %rd7, %rd1076;
	ld.global.f32 	%f1605, [%rd1077];
	fma.rn.f32 	%f1606, %f1604, %f1605, %f1603;
	add.s32 	%r553, %r552, %r5;
	ld.shared.f32 	%f1607, [_ZZ28patch_embedding_kernel_tiledPKfS0_PfiiiE7s_patch+2140];
	mul.wide.u32 	%rd1078, %r553, 4;
	add.s64 	%rd1079, %rd7, %rd1078;
	ld.global.f32 	%f1608, [%rd1079];
	fma.rn.f32 	%f1609, %f1607, %f1608, %f1606;
	add.s32 	%r554, %r553, %r5;
	ld.shared.f32 	%f1610, [_ZZ28patch_embedding_kernel_tiledPKfS0_PfiiiE7s_patch+2144];
	mul.wide.u32 	%rd1080, %r554, 4;
	add.s64 	%rd1081, %rd7, %rd1080;
	ld.global.f32 	%f1611, [%rd1081];
	fma.rn.f32 	%f1612, %f1610, %f1611, %f1609;
	add.s32 	%r555, %r554, %r5;
	ld.shared.f32 	%f1613, [_ZZ28patch_embedding_kernel_tiledPKfS0_PfiiiE7s_patch+2148];
	mul.wide.u32 	%rd1082, %r555, 4;
	add.s64 	%rd1083, %rd7, %rd1082;
	ld.global.f32 	%f1614, [%rd1083];
	fma.rn.f32 	%f1615, %f1613, %f1614, %f1612;
	add.s32 	%r556, %r555, %r5;
	ld.shared.f32 	%f1616, [_ZZ28patch_embedding_kernel_tiledPKfS0_PfiiiE7s_patch+2152];
	mul.wide.u32 	%rd1084, %r556, 4;
	add.s64 	%rd1085, %rd7, %rd1084;
	ld.global.f32 	%f1617, [%rd1085];
	fma.rn.f32 	%f1618, %f1616, %f1617, %f1615;
	add.s32 	%r557, %r556, %r5;
	ld.shared.f32 	%f1619, [_ZZ28patch_embedding_kernel_tiledPKfS0_PfiiiE7s_patch+2156];
	mul.wide.u32 	%rd1086, %r557, 4;
	add.s64 	%rd1087, %rd7, %rd1086;
	ld.global.f32 	%f1620, [%rd1087];
	fma.rn.f32 	%f1621, %f1619, %f1620, %f1618;
	add.s32 	%r558, %r557, %r5;
	ld.shared.f32 	%f1622, [_ZZ28patch_embedding_kernel_tiledPKfS0_PfiiiE7s_patch+2160];
	mul.wide.u32 	%rd1088, %r558, 4;
	add.s64 	%rd1089, %rd7, %rd1088;
	ld.global.f32 	%f1623, [%rd1089];
	fma.rn.f32 	%f1624, %f1622, %f1623, %f1621;
	add.s32 	%r559, %r558, %r5;
	ld.shared.f32 	%f1625, [_ZZ28patch_embedding_kernel_tiledPKfS0_PfiiiE7s_patch+2164];
	mul.wide.u32 	%rd1090, %r559, 4;
	add.s64 	%rd1091, %rd7, %rd1090;
	ld.global.f32 	%f1626, [%rd1091];
	fma.rn.f32 	%f1627, %f1625, %f1626, %f1624;
	add.s32 	%r560, %r559, %r5;
	ld.shared.f32 	%f1628, [_ZZ28patch_embedding_kernel_tiledPKfS0_PfiiiE7s_patch+2168];
	mul.wide.u32 	%rd1092, %r560, 4;
	add.s64 	%rd1093, %rd7, %rd1092;
	ld.global.f32 	%f1629, [%rd1093];
	fma.rn.f32 	%f1630, %f1628, %f1629, %f1627;
	add.s32 	%r561, %r560, %r5;
	ld.shared.f32 	%f1631, [_ZZ28patch_embedding_kernel_tiledPKfS0_PfiiiE7s_patch+2172];
	mul.wide.u32 	%rd1094, %r561, 4;
	add.s64 	%rd1095, %rd7, %rd1094;
	ld.global.f32 	%f1632, [%rd1095];
	fma.rn.f32 	%f1633, %f1631, %f1632, %f1630;
	add.s32 	%r562, %r561, %r5;
	ld.shared.f32 	%f1634, [_ZZ28patch_embedding_kernel_tiledPKfS0_PfiiiE7s_patch+2176];
	mul.wide.u32 	%rd1096, %r562, 4;
	add.s64 	%rd1097, %rd7, %rd1096;
	ld.global.f32 	%f1635, [%rd1097];
	fma.rn.f32 	%f1636, %f1634, %f1635, %f1633;
	add.s32 	%r563, %r562, %r5;
	ld.shared.f32 	%f1637, [_ZZ28patch_embedding_kernel_tiledPKfS0_PfiiiE7s_patch+2180];
	mul.wide.u32 	%rd1098, %r563, 4;
	add.s64 	%rd1099, %rd7, %rd1098;
	ld.global.f32 	%f1638, [%rd1099];
	fma.rn.f32 	%f1639, %f1637, %f1638, %f1636;
	add.s32 	%r564, %r563, %r5;
	ld.shared.f32 	%f1640, [_ZZ28patch_embedding_kernel_tiledPKfS0_PfiiiE7s_patch+2184];
	mul.wide.u32 	%rd1100, %r564, 4;
	add.s64 	%rd1101, %rd7, %rd1100;
	ld.global.f32 	%f1641, [%rd1101];
	fma.rn.f32 	%f1642, %f1640, %f1641, %f1639;
	add.s32 	%r565, %r564, %r5;
	ld.shared.f32 	%f1643, [_ZZ28patch_embedding_kernel_tiledPKfS0_PfiiiE7s_patch+2188];
	mul.wide.u32 	%rd1102, %r565, 4;
	add.s64 	%rd1103, %rd7, %rd1102;
	ld.global.f32 	%f1644, [%rd1103];
	fma.rn.f32 	%f1645, %f1643, %f1644, %f1642;
	add.s32 	%r566, %r565, %r5;
	ld.shared.f32 	%f1646, [_ZZ28patch_embedding_kernel_tiledPKfS0_PfiiiE7s_patch+2192];
	mul.wide.u32 	%rd1104, %r566, 4;
	add.s64 	%rd1105, %rd7, %rd1104;
	ld.global.f32 	%f1647, [%rd1105];
	fma.rn.f32 	%f1648, %f1646, %f1647, %f1645;
	add.s32 	%r567, %r566, %r5;
	ld.shared.f32 	%f1649, [_ZZ28patch_embedding_kernel_tiledPKfS0_PfiiiE7s_patch+2196];
	mul.wide.u32 	%rd1106, %r567, 4;
	add.s64 	%rd1107, %rd7, %rd1106;
	ld.global.f32 	%f1650, [%rd1107];
	fma.rn.f32 	%f1651, %f1649, %f1650, %f1648;
	add.s32 	%r568, %r567, %r5;
	ld.shared.f32 	%f1652, [_ZZ28patch_embedding_kernel_tiledPKfS0_PfiiiE7s_patch+2200];
	mul.wide.u32 	%rd1108, %r568, 4;
	add.s64 	%rd1109, %rd7, %rd1108;
	ld.global.f32 	%f1653, [%rd1109];
	fma.rn.f32 	%f1654, %f1652, %f1653, %f1651;
	add.s32 	%r569, %r568, %r5;
	ld.shared.f32 	%f1655, [_ZZ28patch_embedding_kernel_tiledPKfS0_PfiiiE7s_patch+2204];
	mul.wide.u32 	%rd1110, %r569, 4;
	add.s64 	%rd1111, %rd7, %rd1110;
	ld.global.f32 	%f1656, [%rd1111];
	fma.rn.f32 	%f1657, %f1655, %f1656, %f1654;
	add.s32 	%r570, %r569, %r5;
	ld.shared.f32 	%f1658, [_ZZ28patch_embedding_kernel_tiledPKfS0_PfiiiE7s_patch+2208];
	mul.wide.u32 	%rd1112, %r570, 4;
	add.s64 	%rd1113, %rd7, %rd1112;
	ld.global.f32 	%f1659, [%rd1113];
	fma.rn.f32 	%f1660, %f1658, %f1659, %f1657;
	add.s32 	%r571, %r570, %r5;
	ld.shared.f32 	%f1661, [_ZZ28patch_embedding_kernel_tiledPKfS0_PfiiiE7s_patch+2212];
	mul.wide.u32 	%rd1114, %r571, 4;
	add.s64 	%rd1115, %rd7, %rd1114;
	ld.global.f32 	%f1662, [%rd1115];
	fma.rn.f32 	%f1663, %f1661, %f1662, %f1660;
	add.s32 	%r572, %r571, %r5;
	ld.shared.f32 	%f1664, [_ZZ28patch_embedding_kernel_tiledPKfS0_PfiiiE7s_patch+2216];
	mul.wide.u32 	%rd1116, %r572, 4;
	add.s64 	%rd1117, %rd7, %rd1116;
	ld.global.f32 	%f1665, [%rd1117];
	fma.rn.f32 	%f1666, %f1664, %f1665, %f1663;
	add.s32 	%r573, %r572, %r5;
	ld.shared.f32 	%f1667, [_ZZ28patch_embedding_kernel_tiledPKfS0_PfiiiE7s_patch+2220];
	mul.wide.u32 	%rd1118, %r573, 4;
	add.s64 	%rd1119, %rd7, %rd1118;
	ld.global.f32 	%f1668, [%rd1119];
	fma.rn.f32 	%f1669, %f1667, %f1668, %f1666;
	add.s32 	%r574, %r573, %r5;
	ld.shared.f32 	%f1670, [_ZZ28patch_embedding_kernel_tiledPKfS0_PfiiiE7s_patch+2224];
	mul.wide.u32 	%rd1120, %r574, 4;
	add.s64 	%rd1121, %rd7, %rd1120;
	ld.global.f32 	%f1671, [%rd1121];
	fma.rn.f32 	%f1672, %f1670, %f1671, %f1669;
	add.s32 	%r575, %r574, %r5;
	ld.shared.f32 	%f1673, [_ZZ28patch_embedding_kernel_tiledPKfS0_PfiiiE7s_patch+2228];
	mul.wide.u32 	%rd1122, %r575, 4;
	add.s64 	%rd1123, %rd7, %rd1122;
	ld.global.f32 	%f1674, [%rd1123];
	fma.rn.f32 	%f1675, %f1673, %f1674, %f1672;
	add.s32 	%r576, %r575, %r5;
	ld.shared.f32 	%f1676, [_ZZ28patch_embedding_kernel_tiledPKfS0_PfiiiE7s_patch+2232];
	mul.wide.u32 	%rd1124, %r576, 4;
	add.s64 	%rd1125, %rd7, %rd1124;
	ld.global.f32 	%f1677, [%rd1125];
	fma.rn.f32 	%f1678, %f1676, %f1677, %f1675;
	add.s32 	%r577, %r576, %r5;
	ld.shared.f32 	%f1679, [_ZZ28patch_embedding_kernel_tiledPKfS0_PfiiiE7s_patch+2236];
	mul.wide.u32 	%rd1126, %r577, 4;
	add.s64 	%rd1127, %rd7, %rd1126;
	ld.global.f32 	%f1680, [%rd1127];
	fma.rn.f32 	%f1681, %f1679, %f1680, %f1678;
	add.s32 	%r578, %r577, %r5;
	ld.shared.f32 	%f1682, [_ZZ28patch_embedding_kernel_tiledPKfS0_PfiiiE7s_patch+2240];
	mul.wide.u32 	%rd1128, %r578, 4;
	add.s64 	%rd1129, %rd7, %rd1128;
	ld.global.f32 	%f1683, [%rd1129];
	fma.rn.f32 	%f1684, %f1682, %f1683, %f1681;
	add.s32 	%r579, %r578, %r5;
	ld.shared.f32 	%f1685, [_ZZ28patch_embedding_kernel_tiledPKfS0_PfiiiE7s_patch+2244];
	mul.wide.u32 	%rd1130, %r579, 4;
	add.s64 	%rd1131, %rd7, %rd1130;
	ld.global.f32 	%f1686, [%rd1131];
	fma.rn.f32 	%f1687, %f1685, %f1686, %f1684;
	add.s32 	%r580, %r579, %r5;
	ld.shared.f32 	%f1688, [_ZZ28patch_embedding_kernel_tiledPKfS0_PfiiiE7s_patch+2248];
	mul.wide.u32 	%rd1132, %r580, 4;
	add.s64 	%rd1133, %rd7, %rd1132;
	ld.global.f32 	%f1689, [%rd1133];
	fma.rn.f32 	%f1690, %f1688, %f1689, %f1687;
	add.s32 	%r581, %r580, %r5;
	ld.shared.f32 	%f1691, [_ZZ28patch_embedding_kernel_tiledPKfS0_PfiiiE7s_patch+2252];
	mul.wide.u32 	%rd1134, %r581, 4;
	add.s64 	%rd1135, %rd7, %rd1134;
	ld.global.f32 	%f1692, [%rd1135];
	fma.rn.f32 	%f1693, %f1691, %f1692, %f1690;
	add.s32 	%r582, %r581, %r5;
	ld.shared.f32 	%f1694, [_ZZ28patch_embedding_kernel_tiledPKfS0_PfiiiE7s_patch+2256];
	mul.wide.u32 	%rd1136, %r582, 4;
	add.s64 	%rd1137, %rd7, %rd1136;
	ld.global.f32 	%f1695, [%rd1137];
	fma.rn.f32 	%f1696, %f1694, %f1695, %f1693;
	add.s32 	%r583, %r582, %r5;
	ld.shared.f32 	%f1697, [_ZZ28patch_embedding_kernel_tiledPKfS0_PfiiiE7s_patch+2260];
	mul.wide.u32 	%rd1138, %r583, 4;
	add.s64 	%rd1139, %rd7, %rd1138;
	ld.global.f32 	%f1698, [%rd1139];
	fma.rn.f32 	%f1699, %f1697, %f1698, %f1696;
	add.s32 	%r584, %r583, %r5;
	ld.shared.f32 	%f1700, [_ZZ28patch_embedding_kernel_tiledPKfS0_PfiiiE7s_patch+2264];
	mul.wide.u32 	%rd1140, %r584, 4;
	add.s64 	%rd1141, %rd7, %rd1140;
	ld.global.f32 	%f1701, [%rd1141];
	fma.rn.f32 	%f1702, %f1700, %f1701, %f1699;
	add.s32 	%r585, %r584, %r5;
	ld.shared.f32 	%f1703, [_ZZ28patch_embedding_kernel_tiledPKfS0_PfiiiE7s_patch+2268];
	mul.wide.u32 	%rd1142, %r585, 4;
	add.s64 	%rd1143, %rd7, %rd1142;
	ld.global.f32 	%f1704, [%rd1143];
	fma.rn.f32 	%f1705, %f1703, %f1704, %f1702;
	add.s32 	%r586, %r585, %r5;
	ld.shared.f32 	%f1706, [_ZZ28patch_embedding_kernel_tiledPKfS0_PfiiiE7s_patch+2272];
	mul.wide.u32 	%rd1144, %r586, 4;
	add.s64 	%rd1145, %rd7, %rd1144;
	ld.global.f32 	%f1707, [%rd1145];
	fma.rn.f32 	%f1708, %f1706, %f1707, %f1705;
	add.s32 	%r587, %r586, %r5;
	ld.shared.f32 	%f1709, [_ZZ28patch_embedding_kernel_tiledPKfS0_PfiiiE7s_patch+2276];
	mul.wide.u32 	%rd1146, %r587, 4;
	add.s64 	%rd1147, %rd7, %rd1146;
	ld.global.f32 	%f1710, [%rd1147];
	fma.rn.f32 	%f1711, %f1709, %f1710, %f1708;
	add.s32 	%r588, %r587, %r5;
	ld.shared.f32 	%f1712, [_ZZ28patch_embedding_kernel_tiledPKfS0_PfiiiE7s_patch+2280];
	mul.wide.u32 	%rd1148, %r588, 4;
	add.s64 	%rd1149, %rd7, %rd1148;
	ld.global.f32 	%f1713, [%rd1149];
	fma.rn.f32 	%f1714, %f1712, %f1713, %f1711;
	add.s32 	%r589, %r588, %r5;
	ld.shared.f32 	%f1715, [_ZZ28patch_embedding_kernel_tiledPKfS0_PfiiiE7s_patch+2284];
	mul.wide.u32 	%rd1150, %r589, 4;
	add.s64 	%rd1151, %rd7, %rd1150;
	ld.global.f32 	%f1716, [%rd1151];
	fma.rn.f32 	%f1717, %f1715, %f1716, %f1714;
	add.s32 	%r590, %r589, %r5;
	ld.shared.f32 	%f1718, [_ZZ28patch_embedding_kernel_tiledPKfS0_PfiiiE7s_patch+2288];
	mul.wide.u32 	%rd1152, %r590, 4;
	add.s64 	%rd1153, %rd7, %rd1152;
	ld.global.f32 	%f1719, [%rd1153];
	fma.rn.f32 	%f1720, %f1718, %f1719, %f1717;
	add.s32 	%r591, %r590, %r5;
	ld.shared.f32 	%f1721, [_ZZ28patch_embedding_kernel_tiledPKfS0_PfiiiE7s_patch+2292];
	mul.wide.u32 	%rd1154, %r591, 4;
	add.s64 	%rd1155, %rd7, %rd1154;
	ld.global.f32 	%f1722, [%rd1155];
	fma.rn.f32 	%f1723, %f1721, %f1722, %f1720;
	add.s32 	%r592, %r591, %r5;
	ld.shared.f32 	%f1724, [_ZZ28patch_embedding_kernel_tiledPKfS0_PfiiiE7s_patch+2296];
	mul.wide.u32 	%rd1156, %r592, 4;
	add.s64 	%rd1157, %rd7, %rd1156;
	ld.global.f32 	%f1725, [%rd1157];
	fma.rn.f32 	%f1726, %f1724, %f1725, %f1723;
	add.s32 	%r593, %r592, %r5;
	ld.shared.f32 	%f1727, [_ZZ28patch_embedding_kernel_tiledPKfS0_PfiiiE7s_patch+2300];
	mul.wide.u32 	%rd1158, %r593, 4;
	add.s64 	%rd1159, %rd7, %rd1158;
	ld.global.f32 	%f1728, [%rd1159];
	fma.rn.f32 	%f1729, %f1727, %f1728, %f1726;
	add.s32 	%r594, %r593, %r5;
	ld.shared.f32 	%f1730, [_ZZ28patch_embedding_kernel_tiledPKfS0_PfiiiE7s_patch+2304];
	mul.wide.u32 	%rd1160, %r594, 4;
	add.s64 	%rd1161, %rd7, %rd1160;
	ld.global.f32 	%f1731, [%rd1161];
	fma.rn.f32 	%f1732, %f1730, %f1731, %f1729;
	add.s32 	%r595, %r594, %r5;
	ld.shared.f32 	%f1733, [_ZZ28patch_embedding_kernel_tiledPKfS0_PfiiiE7s_patch+2308];
	mul.wide.u32 	%rd1162, %r595, 4;
	add.s64 	%rd1163, %rd7, %rd1162;
	ld.global.f32 	%f1734, [%rd1163];
	fma.rn.f32 	%f1735, %f1733, %f1734, %f1732;
	add.s32 	%r596, %r595, %r5;
	ld.shared.f32 	%f1736, [_ZZ28patch_embedding_kernel_tiledPKfS0_PfiiiE7s_patch+2312];
	mul.wide.u32 	%rd1164, %r596, 4;
	add.s64 	%rd1165, %rd7, %rd1164;
	ld.global.f32 	%f1737, [%rd1165];
	fma.rn.f32 	%f1738, %f1736, %f1737, %f1735;
	add.s32 	%r597, %r596, %r5;
	ld.shared.f32 	%f1739, [_ZZ28patch_embedding_kernel_tiledPKfS0_PfiiiE7s_patch+2316];
	mul.wide.u32 	%rd1166, %r597, 4;
	add.s64 	%rd1167, %rd7, %rd1166;
	ld.global.f32 	%f1740, [%rd1167];
	fma.rn.f32 	%f1741, %f1739, %f1740, %f1738;
	add.s32 	%r598, %r597, %r5;
	ld.shared.f32 	%f1742, [_ZZ28patch_embedding_kernel_tiledPKfS0_PfiiiE7s_patch+2320];
	mul.wide.u32 	%rd1168, %r598, 4;
	add.s64 	%rd1169, %rd7, %rd1168;
	ld.global.f32 	%f1743, [%rd1169];
	fma.rn.f32 	%f1744, %f1742, %f1743, %f1741;
	add.s32 	%r599, %r598, %r5;
	ld.shared.f32 	%f1745, [_ZZ28patch_embedding_kernel_tiledPKfS0_PfiiiE7s_patch+2324];
	mul.wide.u32 	%rd1170, %r599, 4;
	add.s64 	%rd1171, %rd7, %rd1170;
	ld.global.f32 	%f1746, [%rd1171];
	fma.rn.f32 	%f1747, %f1745, %f1746, %f1744;
	add.s32 	%r600, %r599, %r5;
	ld.shared.f32 	%f1748, [_ZZ28patch_embedding_kernel_tiledPKfS0_PfiiiE7s_patch+2328];
	mul.wide.u32 	%rd1172, %r600, 4;
	add.s64 	%rd1173, %rd7, %rd1172;
	ld.global.f32 	%f1749, [%rd1173];
	fma.rn.f32 	%f1750, %f1748, %f1749, %f1747;
	add.s32 	%r601, %r600, %r5;
	ld.shared.f32 	%f1751, [_ZZ28patch_embedding_kernel_tiledPKfS0_PfiiiE7s_patch+2332];
	mul.wide.u32 	%rd1174, %r601, 4;
	add.s64 	%rd1175, %rd7, %rd1174;
	ld.global.f32 	%f1752, [%rd1175];
	fma.rn.f32 	%f1753, %f1751, %f1752, %f1750;
	add.s32 	%r602, %r601, %r5;
	ld.shared.f32 	%f1754, [_ZZ28patch_embedding_kernel_tiledPKfS0_PfiiiE7s_patch+2336];
	mul.wide.u32 	%rd1176, %r602, 4;
	add.s64 	%rd1177, %rd7, %rd1176;
	ld.global.f32 	%f1755, [%rd1177];
	fma.rn.f32 	%f1756, %f1754, %f1755, %f1753;
	add.s32 	%r603, %r602, %r5;
	ld.shared.f32 	%f1757, [_ZZ28patch_embedding_kernel_tiledPKfS0_PfiiiE7s_patch+2340];
	mul.wide.u32 	%rd1178, %r603, 4;
	add.s64 	%rd1179, %rd7, %rd1178;
	ld.global.f32 	%f1758, [%rd1179];
	fma.rn.f32 	%f1759, %f1757, %f1758, %f1756;
	add.s32 	%r604, %r603, %r5;
	ld.shared.f32 	%f1760, [_ZZ28patch_embedding_kernel_tiledPKfS0_PfiiiE7s_patch+2344];
	mul.wide.u32 	%rd1180, %r604, 4;
	add.s64 	%rd1181, %rd7, %rd1180;
	ld.global.f32 	%f1761, [%rd1181];
	fma.rn.f32 	%f1762, %f1760, %f1761, %f1759;
	add.s32 	%r605, %r604, %r5;
	ld.shared.f32 	%f1763, [_ZZ28patch_embedding_kernel_tiledPKfS0_PfiiiE7s_patch+2348];
	mul.wide.u32 	%rd1182, %r605, 4;
	add.s64 	%rd1183, %rd7, %rd1182;
	ld.global.f32 	%f1764, [%rd1183];
	fma.rn.f32 	%f1765, %f1763, %f1764, %f1762;
	add.s32 	%r606, %r605, %r5;
	ld.shared.f32 	%f1766, [_ZZ28patch_embedding_kernel_tiledPKfS0_PfiiiE7s_patch+2352];
	mul.wide.u32 	%rd1184, %r606, 4;
	add.s64 	%rd1185, %rd7, %rd1184;
	ld.global.f32 	%f1767, [%rd1185];
	fma.rn.f32 	%f1768, %f1766, %f1767, %f1765;
	add.s32 	%r607, %r606, %r5;
	ld.shared.f32 	%f1769, [_ZZ28patch_embedding_kernel_tiledPKfS0_PfiiiE7s_patch+2356];
	mul.wide.u32 	%rd1186, %r607, 4;
	add.s64 	%rd1187, %rd7, %rd1186;
	ld.global.f32 	%f1770, [%rd1187];
	fma.rn.f32 	%f1771, %f1769, %f1770, %f1768;
	add.s32 	%r608, %r607, %r5;
	ld.shared.f32 	%f1772, [_ZZ28patch_embedding_kernel_tiledPKfS0_PfiiiE7s_patch+2360];
	mul.wide.u32 	%rd1188, %r608, 4;
	add.s64 	%rd1189, %rd7, %rd1188;
	ld.global.f32 	%f1773, [%rd1189];
	fma.rn.f32 	%f1774, %f1772, %f1773, %f1771;
	add.s32 	%r609, %r608, %r5;
	ld.shared.f32 	%f1775, [_ZZ28patch_embedding_kernel_tiledPKfS0_PfiiiE7s_patch+2364];
	mul.wide.u32 	%rd1190, %r609, 4;
	add.s64 	%rd1191, %rd7, %rd1190;
	ld.global.f32 	%f1776, [%rd1191];
	fma.rn.f32 	%f1777, %f1775, %f1776, %f1774;
	add.s32 	%r610, %r609, %r5;
	ld.shared.f32 	%f1778, [_ZZ28patch_embedding_kernel_tiledPKfS0_PfiiiE7s_patch+2368];
	mul.wide.u32 	%rd1192, %r610, 4;
	add.s64 	%rd1193, %rd7, %rd1192;
	ld.global.f32 	%f1779, [%rd1193];
	fma.rn.f32 	%f1780, %f1778, %f1779, %f1777;
	add.s32 	%r611, %r610, %r5;
	ld.shared.f32 	%f1781, [_ZZ28patch_embedding_kernel_tiledPKfS0_PfiiiE7s_patch+2372];
	mul.wide.u32 	%rd1194, %r611, 4;
	add.s64 	%rd1195, %rd7, %rd1194;
	ld.global.f32 	%f1782, [%rd1195];
	fma.rn.f32 	%f1783, %f1781, %f1782, %f1780;
	add.s32 	%r612, %r611, %r5;
	ld.shared.f32 	%f1784, [_ZZ28patch_embedding_kernel_tiledPKfS0_PfiiiE7s_patch+2376];
	mul.wide.u32 	%rd1196, %r612, 4;
	add.s64 	%rd1197, %rd7, %rd1196;
	ld.global.f32 	%f1785, [%rd1197];
	fma.rn.f32 	%f1786, %f1784, %f1785, %f1783;
	add.s32 	%r613, %r612, %r5;
	ld.shared.f32 	%f1787, [_ZZ28patch_embedding_kernel_tiledPKfS0_PfiiiE7s_patch+2380];
	mul.wide.u32 	%rd1198, %r613, 4;
	add.s64 	%rd1199, %rd7, %rd1198;
	ld.global.f32 	%f1788, [%rd1199];
	fma.rn.f32 	%f1789, %f1787, %f1788, %f1786;
	add.s32 	%r614, %r613, %r5;
	ld.shared.f32 	%f1790, [_ZZ28patch_embedding_kernel_tiledPKfS0_PfiiiE7s_patch+2384];
	mul.wide.u32 	%rd1200, %r614, 4;
	add.s64 	%rd1201, %rd7, %rd1200;
	ld.global.f32 	%f1791, [%rd1201];
	fma.rn.f32 	%f1792, %f1790, %f1791, %f1789;
	add.s32 	%r615, %r614, %r5;
	ld.shared.f32 	%f1793, [_ZZ28patch_embedding_kernel_tiledPKfS0_PfiiiE7s_patch+2388];
	mul.wide.u32 	%rd1202, %r615, 4;
	add.s64 	%rd1203, %rd7, %rd1202;
	ld.global.f32 	%f1794, [%rd1203];
	fma.rn.f32 	%f1795, %f1793, %f1794, %f1792;
	add.s32 	%r616, %r615, %r5;
	ld.shared.f32 	%f1796, [_ZZ28patch_embedding_kernel_tiledPKfS0_PfiiiE7s_patch+2392];
	mul.wide.u32 	%rd1204, %r616, 4;
	add.s64 	%rd1205, %rd7, %rd1204;
	ld.global.f32 	%f1797, [%rd1205];
	fma.rn.f32 	%f1798, %f1796, %f1797, %f1795;
	add.s32 	%r617, %r616, %r5;
	ld.shared.f32 	%f1799, [_ZZ28patch_embedding_kernel_tiledPKfS0_PfiiiE7s_patch+2396];
	mul.wide.u32 	%rd1206, %r617, 4;
	add.s64 	%rd1207, %rd7, %rd1206;
	ld.global.f32 	%f1800, [%rd1207];
	fma.rn.f32 	%f1801, %f1799, %f1800, %f1798;
	add.s32 	%r618, %r617, %r5;
	ld.shared.f32 	%f1802, [_ZZ28patch_embedding_kernel_tiledPKfS0_PfiiiE7s_patch+2400];
	mul.wide.u32 	%rd1208, %r618, 4;
	add.s64 	%rd1209, %rd7, %rd1208;
	ld.global.f32 	%f1803, [%rd1209];
	fma.rn.f32 	%f1804, %f1802, %f1803, %f1801;
	add.s32 	%r619, %r618, %r5;
	ld.shared.f32 	%f1805, [_ZZ28patch_embedding_kernel_tiledPKfS0_PfiiiE7s_patch+2404];
	mul.wide.u32 	%rd1210, %r619, 4;
	add.s64 	%rd1211, %rd7, %rd1210;
	ld.global.f32 	%f1806, [%rd1211];
	fma.rn.f32 	%f1807, %f1805, %f1806, %f1804;
	add.s32 	%r620, %r619, %r5;
	ld.shared.f32 	%f1808, [_ZZ28patch_embedding_kernel_tiledPKfS0_PfiiiE7s_patch+2408];
	mul.wide.u32 	%rd1212, %r620, 4;
	add.s64 	%rd1213, %rd7, %rd1212;
	ld.global.f32 	%f1809, [%rd1213];
	fma.rn.f32 	%f1810, %f1808, %f1809, %f1807;
	add.s32 	%r621, %r620, %r5;
	ld.shared.f32 	%f1811, [_ZZ28patch_embedding_kernel_tiledPKfS0_PfiiiE7s_patch+2412];
	mul.wide.u32 	%rd1214, %r621, 4;
	add.s64 	%rd1215, %rd7, %rd1214;
	ld.global.f32 	%f1812, [%rd1215];
	fma.rn.f32 	%f1813, %f1811, %f1812, %f1810;
	add.s32 	%r622, %r621, %r5;
	ld.shared.f32 	%f1814, [_ZZ28patch_embedding_kernel_tiledPKfS0_PfiiiE7s_patch+2416];
	mul.wide.u32 	%rd1216, %r622, 4;
	add.s64 	%rd1217, %rd7, %rd1216;
	ld.global.f32 	%f1815, [%rd1217];
	fma.rn.f32 	%f1816, %f1814, %f1815, %f1813;
	add.s32 	%r623, %r622, %r5;
	ld.shared.f32 	%f1817, [_ZZ28patch_embedding_kernel_tiledPKfS0_PfiiiE7s_patch+2420];
	mul.wide.u32 	%rd1218, %r623, 4;
	add.s64 	%rd1219, %rd7, %rd1218;
	ld.global.f32 	%f1818, [%rd1219];
	fma.rn.f32 	%f1819, %f1817, %f1818, %f1816;
	add.s32 	%r624, %r623, %r5;
	ld.shared.f32 	%f1820, [_ZZ28patch_embedding_kernel_tiledPKfS0_PfiiiE7s_patch+2424];
	mul.wide.u32 	%rd1220, %r624, 4;
	add.s64 	%rd1221, %rd7, %rd1220;
	ld.global.f32 	%f1821, [%rd1221];
	fma.rn.f32 	%f1822, %f1820, %f1821, %f1819;
	add.s32 	%r625, %r624, %r5;
	ld.shared.f32 	%f1823, [_ZZ28patch_embedding_kernel_tiledPKfS0_PfiiiE7s_patch+2428];
	mul.wide.u32 	%rd1222, %r625, 4;
	add.s64 	%rd1223, %rd7, %rd1222;
	ld.global.f32 	%f1824, [%rd1223];
	fma.rn.f32 	%f1825, %f1823, %f1824, %f1822;
	add.s32 	%r626, %r625, %r5;
	ld.shared.f32 	%f1826, [_ZZ28patch_embedding_kernel_tiledPKfS0_PfiiiE7s_patch+2432];
	mul.wide.u32 	%rd1224, %r626, 4;
	add.s64 	%rd1225, %rd7, %rd1224;
	ld.global.f32 	%f1827, [%rd1225];
	fma.rn.f32 	%f1828, %f1826, %f1827, %f1825;
	add.s32 	%r627, %r626, %r5;
	ld.shared.f32 	%f1829, [_ZZ28patch_embedding_kernel_tiledPKfS0_PfiiiE7s_patch+2436];
	mul.wide.u32 	%rd1226, %r627, 4;
	add.s64 	%rd1227, %rd7, %rd1226;
	ld.global.f32 	%f1830, [%rd1227];
	fma.rn.f32 	%f1831, %f1829, %f1830, %f1828;
	add.s32 	%r628, %r627, %r5;
	ld.shared.f32 	%f1832, [_ZZ28patch_embedding_kernel_tiledPKfS0_PfiiiE7s_patch+2440];
	mul.wide.u32 	%rd1228, %r628, 4;
	add.s64 	%rd1229, %rd7, %rd1228;
	ld.global.f32 	%f1833, [%rd1229];
	fma.rn.f32 	%f1834, %f1832, %f1833, %f1831;
	add.s32 	%r629, %r628, %r5;
	ld.shared.f32 	%f1835, [_ZZ28patch_embedding_kernel_tiledPKfS0_PfiiiE7s_patch+2444];
	mul.wide.u32 	%rd1230, %r629, 4;
	add.s64 	%rd1231, %rd7, %rd1230;
	ld.global.f32 	%f1836, [%rd1231];
	fma.rn.f32 	%f1837, %f1835, %f1836, %f1834;
	add.s32 	%r630, %r629, %r5;
	ld.shared.f32 	%f1838, [_ZZ28patch_embedding_kernel_tiledPKfS0_PfiiiE7s_patch+2448];
	mul.wide.u32 	%rd1232, %r630, 4;
	add.s64 	%rd1233, %rd7, %rd1232;
	ld.global.f32 	%f1839, [%rd1233];
	fma.rn.f32 	%f1840, %f1838, %f1839, %f1837;
	add.s32 	%r631, %r630, %r5;
	ld.shared.f32 	%f1841, [_ZZ28patch_embedding_kernel_tiledPKfS0_PfiiiE7s_patch+2452];
	mul.wide.u32 	%rd1234, %r631, 4;
	add.s64 	%rd1235, %rd7, %rd1234;
	ld.global.f32 	%f1842, [%rd1235];
	fma.rn.f32 	%f1843, %f1841, %f1842, %f1840;
	add.s32 	%r632, %r631, %r5;
	ld.shared.f32 	%f1844, [_ZZ28patch_embedding_kernel_tiledPKfS0_PfiiiE7s_patch+2456];
	mul.wide.u32 	%rd1236, %r632, 4;
	add.s64 	%rd1237, %rd7, %rd1236;
	ld.global.f32 	%f1845, [%rd1237];
	fma.rn.f32 	%f1846, %f1844, %f1845, %f1843;
	add.s32 	%r633, %r632, %r5;
	ld.shared.f32 	%f1847, [_ZZ28patch_embedding_kernel_tiledPKfS0_PfiiiE7s_patch+2460];
	mul.wide.u32 	%rd1238, %r633, 4;
	add.s64 	%rd1239, %rd7, %rd1238;
	ld.global.f32 	%f1848, [%rd1239];
	fma.rn.f32 	%f1849, %f1847, %f1848, %f1846;
	add.s32 	%r634, %r633, %r5;
	ld.shared.f32 	%f1850, [_ZZ28patch_embedding_kernel_tiledPKfS0_PfiiiE7s_patch+2464];
	mul.wide.u32 	%rd1240, %r634, 4;
	add.s64 	%rd1241, %rd7, %rd1240;
	ld.global.f32 	%f1851, [%rd1241];
	fma.rn.f32 	%f1852, %f1850, %f1851, %f1849;
	add.s32 	%r635, %r634, %r5;
	ld.shared.f32 	%f1853, [_ZZ28patch_embedding_kernel_tiledPKfS0_PfiiiE7s_patch+2468];
	mul.wide.u32 	%rd1242, %r635, 4;
	add.s64 	%rd1243, %rd7, %rd1242;
	ld.global.f32 	%f1854, [%rd1243];
	fma.rn.f32 	%f1855, %f1853, %f1854, %f1852;
	add.s32 	%r636, %r635, %r5;
	ld.shared.f32 	%f1856, [_ZZ28patch_embedding_kernel_tiledPKfS0_PfiiiE7s_patch+2472];
	mul.wide.u32 	%rd1244, %r636, 4;
	add.s64 	%rd1245, %rd7, %rd1244;
	ld.global.f32 	%f1857, [%rd1245];
	fma.rn.f32 	%f1858, %f1856, %f1857, %f1855;
	add.s32 	%r637, %r636, %r5;
	ld.shared.f32 	%f1859, [_ZZ28patch_embedding_kernel_tiledPKfS0_PfiiiE7s_patch+2476];
	mul.wide.u32 	%rd1246, %r637, 4;
	add.s64 	%rd1247, %rd7, %rd1246;
	ld.global.f32 	%f1860, [%rd1247];
	fma.rn.f32 	%f1861, %f1859, %f1860, %f1858;
	add.s32 	%r638, %r637, %r5;
	ld.shared.f32 	%f1862, [_ZZ28patch_embedding_kernel_tiledPKfS0_PfiiiE7s_patch+2480];
	mul.wide.u32 	%rd1248, %r638, 4;
	add.s64 	%rd1249, %rd7, %rd1248;
	ld.global.f32 	%f1863, [%rd1249];
	fma.rn.f32 	%f1864, %f1862, %f1863, %f1861;
	add.s32 	%r639, %r638, %r5;
	ld.shared.f32 	%f1865, [_ZZ28patch_embedding_kernel_tiledPKfS0_PfiiiE7s_patch+2484];
	mul.wide.u32 	%rd1250, %r639, 4;
	add.s64 	%rd1251, %rd7, %rd1250;
	ld.global.f32 	%f1866, [%rd1251];
	fma.rn.f32 	%f1867, %f1865, %f1866, %f1864;
	add.s32 	%r640, %r639, %r5;
	ld.shared.f32 	%f1868, [_ZZ28patch_embedding_kernel_tiledPKfS0_PfiiiE7s_patch+2488];
	mul.wide.u32 	%rd1252, %r640, 4;
	add.s64 	%rd1253, %rd7, %rd1252;
	ld.global.f32 	%f1869, [%rd1253];
	fma.rn.f32 	%f1870, %f1868, %f1869, %f1867;
	add.s32 	%r641, %r640, %r5;
	ld.shared.f32 	%f1871, [_ZZ28patch_embedding_kernel_tiledPKfS0_PfiiiE7s_patch+2492];
	mul.wide.u32 	%rd1254, %r641, 4;
	add.s64 	%rd1255, %rd7, %rd1254;
	ld.global.f32 	%f1872, [%rd1255];
	fma.rn.f32 	%f1873, %f1871, %f1872, %f1870;
	add.s32 	%r642, %r641, %r5;
	ld.shared.f32 	%f1874, [_ZZ28patch_embedding_kernel_tiledPKfS0_PfiiiE7s_patch+2496];
	mul.wide.u32 	%rd1256, %r642, 4;
	add.s64 	%rd1257, %rd7, %rd1256;
	ld.global.f32 	%f1875, [%rd1257];
	fma.rn.f32 	%f1876, %f1874, %f1875, %f1873;
	add.s32 	%r643, %r642, %r5;
	ld.shared.f32 	%f1877, [_ZZ28patch_embedding_kernel_tiledPKfS0_PfiiiE7s_patch+2500];
	mul.wide.u32 	%rd1258, %r643, 4;
	add.s64 	%rd1259, %rd7, %rd1258;
	ld.global.f32 	%f1878, [%rd1259];
	fma.rn.f32 	%f1879, %f1877, %f1878, %f1876;
	add.s32 	%r644, %r643, %r5;
	ld.shared.f32 	%f1880, [_ZZ28patch_embedding_kernel_tiledPKfS0_PfiiiE7s_patch+2504];
	mul.wide.u32 	%rd1260, %r644, 4;
	add.s64 	%rd1261, %rd7, %rd1260;
	ld.global.f32 	%f1881, [%rd1261];
	fma.rn.f32 	%f1882, %f1880, %f1881, %f1879;
	add.s32 	%r645, %r644, %r5;
	ld.shared.f32 	%f1883, [_ZZ28patch_embedding_kernel_tiledPKfS0_PfiiiE7s_patch+2508];
	mul.wide.u32 	%rd1262, %r645, 4;
	add.s64 	%rd1263, %rd7, %rd1262;
	ld.global.f32 	%f1884, [%rd1263];
	fma.rn.f32 	%f1885, %f1883, %f1884, %f1882;
	add.s32 	%r646, %r645, %r5;
	ld.shared.f32 	%f1886, [_ZZ28patch_embedding_kernel_tiledPKfS0_PfiiiE7s_patch+2512];
	mul.wide.u32 	%rd1264, %r646, 4;
	add.s64 	%rd1265, %rd7, %rd1264;
	ld.global.f32 	%f1887, [%rd1265];
	fma.rn.f32 	%f1888, %f1886, %f1887, %f1885;
	add.s32 	%r647, %r646, %r5;
	ld.shared.f32 	%f1889, [_ZZ28patch_embedding_kernel_tiledPKfS0_PfiiiE7s_patch+2516];
	mul.wide.u32 	%rd1266, %r647, 4;
	add.s64 	%rd1267, %rd7, %rd1266;
	ld.global.f32 	%f1890, [%rd1267];
	fma.rn.f32 	%f1891, %f1889, %f1890, %f1888;
	add.s32 	%r648, %r647, %r5;
	ld.shared.f32 	%f1892, [_ZZ28patch_embedding_kernel_tiledPKfS0_PfiiiE7s_patch+2520];
	mul.wide.u32 	%rd1268, %r648, 4;
	add.s64 	%rd1269, %rd7, %rd1268;
	ld.global.f32 	%f1893, [%rd1269];
	fma.rn.f32 	%f1894, %f1892, %f1893, %f1891;
	add.s32 	%r649, %r648, %r5;
	ld.shared.f32 	%f1895, [_ZZ28patch_embedding_kernel_tiledPKfS0_PfiiiE7s_patch+2524];
	mul.wide.u32 	%rd1270, %r649, 4;
	add.s64 	%rd1271, %rd7, %rd1270;
	ld.global.f32 	%f1896, [%rd1271];
	fma.rn.f32 	%f1897, %f1895, %f1896, %f1894;
	add.s32 	%r650, %r649, %r5;
	ld.shared.f32 	%f1898, [_ZZ28patch_embedding_kernel_tiledPKfS0_PfiiiE7s_patch+2528];
	mul.wide.u32 	%rd1272, %r650, 4;
	add.s64 	%rd1273, %rd7, %rd1272;
	ld.global.f32 	%f1899, [%rd1273];
	fma.rn.f32 	%f1900, %f1898, %f1899, %f1897;
	add.s32 	%r651, %r650, %r5;
	ld.shared.f32 	%f1901, [_ZZ28patch_embedding_kernel_tiledPKfS0_PfiiiE7s_patch+2532];
	mul.wide.u32 	%rd1274, %r651, 4;
	add.s64 	%rd1275, %rd7, %rd1274;
	ld.global.f32 	%f1902, [%rd1275];
	fma.rn.f32 	%f1903, %f1901, %f1902, %f1900;
	add.s32 	%r652, %r651, %r5;
	ld.shared.f32 	%f1904, [_ZZ28patch_embedding_kernel_tiledPKfS0_PfiiiE7s_patch+2536];
	mul.wide.u32 	%rd1276, %r652, 4;
	add.s64 	%rd1277, %rd7, %rd1276;
	ld.global.f32 	%f1905, [%rd1277];
	fma.rn.f32 	%f1906, %f1904, %f1905, %f1903;
	add.s32 	%r653, %r652, %r5;
	ld.shared.f32 	%f1907, [_ZZ28patch_embedding_kernel_tiledPKfS0_PfiiiE7s_patch+2540];
	mul.wide.u32 	%rd1278, %r653, 4;
	add.s64 	%rd1279, %rd7, %rd1278;
	ld.global.f32 	%f1908, [%rd1279];
	fma.rn.f32 	%f1909, %f1907, %f1908, %f1906;
	add.s32 	%r654, %r653, %r5;
	ld.shared.f32 	%f1910, [_ZZ28patch_embedding_kernel_tiledPKfS0_PfiiiE7s_patch+2544];
	mul.wide.u32 	%rd1280, %r654, 4;
	add.s64 	%rd1281, %rd7, %rd1280;
	ld.global.f32 	%f1911, [%rd1281];
	fma.rn.f32 	%f1912, %f1910, %f1911, %f1909;
	add.s32 	%r655, %r654, %r5;
	ld.shared.f32 	%f1913, [_ZZ28patch_embedding_kernel_tiledPKfS0_PfiiiE7s_patch+2548];
	mul.wide.u32 	%rd1282, %r655, 4;
	add.s64 	%rd1283, %rd7, %rd1282;
	ld.global.f32 	%f1914, [%rd1283];
	fma.rn.f32 	%f1915, %f1913, %f1914, %f1912;
	add.s32 	%r656, %r655, %r5;
	ld.shared.f32 	%f1916, [_ZZ28patch_embedding_kernel_tiledPKfS0_PfiiiE7s_patch+2552];
	mul.wide.u32 	%rd1284, %r656, 4;
	add.s64 	%rd1285, %rd7, %rd1284;
	ld.global.f32 	%f1917, [%rd1285];
	fma.rn.f32 	%f1918, %f1916, %f1917, %f1915;
	add.s32 	%r657, %r656, %r5;
	ld.shared.f32 	%f1919, [_ZZ28patch_embedding_kernel_tiledPKfS0_PfiiiE7s_patch+2556];
	mul.wide.u32 	%rd1286, %r657, 4;
	add.s64 	%rd1287, %rd7, %rd1286;
	ld.global.f32 	%f1920, [%rd1287];
	fma.rn.f32 	%f1921, %f1919, %f1920, %f1918;
	add.s32 	%r658, %r657, %r5;
	ld.shared.f32 	%f1922, [_ZZ28patch_embedding_kernel_tiledPKfS0_PfiiiE7s_patch+2560];
	mul.wide.u32 	%rd1288, %r658, 4;
	add.s64 	%rd1289, %rd7, %rd1288;
	ld.global.f32 	%f1923, [%rd1289];
	fma.rn.f32 	%f1924, %f1922, %f1923, %f1921;
	add.s32 	%r659, %r658, %r5;
	ld.shared.f32 	%f1925, [_ZZ28patch_embedding_kernel_tiledPKfS0_PfiiiE7s_patch+2564];
	mul.wide.u32 	%rd1290, %r659, 4;
	add.s64 	%rd1291, %rd7, %rd1290;
	ld.global.f32 	%f1926, [%rd1291];
	fma.rn.f32 	%f1927, %f1925, %f1926, %f1924;
	add.s32 	%r660, %r659, %r5;
	ld.shared.f32 	%f1928, [_ZZ28patch_embedding_kernel_tiledPKfS0_PfiiiE7s_patch+2568];
	mul.wide.u32 	%rd1292, %r660, 4;
	add.s64 	%rd1293, %rd7, %rd1292;
	ld.global.f32 	%f1929, [%rd1293];
	fma.rn.f32 	%f1930, %f1928, %f1929, %f1927;
	add.s32 	%r661, %r660, %r5;
	ld.shared.f32 	%f1931, [_ZZ28patch_embedding_kernel_tiledPKfS0_PfiiiE7s_patch+2572];
	mul.wide.u32 	%rd1294, %r661, 4;
	add.s64 	%rd1295, %rd7, %rd1294;
	ld.global.f32 	%f1932, [%rd1295];
	fma.rn.f32 	%f1933, %f1931, %f1932, %f1930;
	add.s32 	%r662, %r661, %r5;
	ld.shared.f32 	%f1934, [_ZZ28patch_embedding_kernel_tiledPKfS0_PfiiiE7s_patch+2576];
	mul.wide.u32 	%rd1296, %r662, 4;
	add.s64 	%rd1297, %rd7, %rd1296;
	ld.global.f32 	%f1935, [%rd1297];
	fma.rn.f32 	%f1936, %f1934, %f1935, %f1933;
	add.s32 	%r663, %r662, %r5;
	ld.shared.f32 	%f1937, [_ZZ28patch_embedding_kernel_tiledPKfS0_PfiiiE7s_patch+2580];
	mul.wide.u32 	%rd1298, %r663, 4;
	add.s64 	%rd1299, %rd7, %rd1298;
	ld.global.f32 	%f1938, [%rd1299];
	fma.rn.f32 	%f1939, %f1937, %f1938, %f1936;
	add.s32 	%r664, %r663, %r5;
	ld.shared.f32 	%f1940, [_ZZ28patch_embedding_kernel_tiledPKfS0_PfiiiE7s_patch+2584];
	mul.wide.u32 	%rd1300, %r664, 4;
	add.s64 	%rd1301, %rd7, %rd1300;
	ld.global.f32 	%f1941, [%rd1301];
	fma.rn.f32 	%f1942, %f1940, %f1941, %f1939;
	add.s32 	%r665, %r664, %r5;
	ld.shared.f32 	%f1943, [_ZZ28patch_embedding_kernel_tiledPKfS0_PfiiiE7s_patch+2588];
	mul.wide.u32 	%rd1302, %r665, 4;
	add.s64 	%rd1303, %rd7, %rd1302;
	ld.global.f32 	%f1944, [%rd1303];
	fma.rn.f32 	%f1945, %f1943, %f1944, %f1942;
	add.s32 	%r666, %r665, %r5;
	ld.shared.f32 	%f1946, [_ZZ28patch_embedding_kernel_tiledPKfS0_PfiiiE7s_patch+2592];
	mul.wide.u32 	%rd1304, %r666, 4;
	add.s64 	%rd1305, %rd7, %rd1304;
	ld.global.f32 	%f1947, [%rd1305];
	fma.rn.f32 	%f1948, %f1946, %f1947, %f1945;
	add.s32 	%r667, %r666, %r5;
	ld.shared.f32 	%f1949, [_ZZ28patch_embedding_kernel_tiledPKfS0_PfiiiE7s_patch+2596];
	mul.wide.u32 	%rd1306, %r667, 4;
	add.s64 	%rd1307, %rd7, %rd1306;
	ld.global.f32 	%f1950, [%rd1307];
	fma.rn.f32 	%f1951, %f1949, %f1950, %f1948;
	add.s32 	%r668, %r667, %r5;
	ld.shared.f32 	%f1952, [_ZZ28patch_embedding_kernel_tiledPKfS0_PfiiiE7s_patch+2600];
	mul.wide.u32 	%rd1308, %r668, 4;
	add.s64 	%rd1309, %rd7, %rd1308;
	ld.global.f32 	%f1953, [%rd1309];
	fma.rn.f32 	%f1954, %f1952, %f1953, %f1951;
	add.s32 	%r669, %r668, %r5;
	ld.shared.f32 	%f1955, [_ZZ28patch_embedding_kernel_tiledPKfS0_PfiiiE7s_patch+2604];
	mul.wide.u32 	%rd1310, %r669, 4;
	add.s64 	%rd1311, %rd7, %rd1310;
	ld.global.f32 	%f1956, [%rd1311];
	fma.rn.f32 	%f1957, %f1955, %f1956, %f1954;
	add.s32 	%r670, %r669, %r5;
	ld.shared.f32 	%f1958, [_ZZ28patch_embedding_kernel_tiledPKfS0_PfiiiE7s_patch+2608];
	mul.wide.u32 	%rd1312, %r670, 4;
	add.s64 	%rd1313, %rd7, %rd1312;
	ld.global.f32 	%f1959, [%rd1313];
	fma.rn.f32 	%f1960, %f1958, %f1959, %f1957;
	add.s32 	%r671, %r670, %r5;
	ld.shared.f32 	%f1961, [_ZZ28patch_embedding_kernel_tiledPKfS0_PfiiiE7s_patch+2612];
	mul.wide.u32 	%rd1314, %r671, 4;
	add.s64 	%rd1315, %rd7, %rd1314;
	ld.global.f32 	%f1962, [%rd1315];
	fma.rn.f32 	%f1963, %f1961, %f1962, %f1960;
	add.s32 	%r672, %r671, %r5;
	ld.shared.f32 	%f1964, [_ZZ28patch_embedding_kernel_tiledPKfS0_PfiiiE7s_patch+2616];
	mul.wide.u32 	%rd1316, %r672, 4;
	add.s64 	%rd1317, %rd7, %rd1316;
	ld.global.f32 	%f1965, [%rd1317];
	fma.rn.f32 	%f1966, %f1964, %f1965, %f1963;
	add.s32 	%r673, %r672, %r5;
	ld.shared.f32 	%f1967, [_ZZ28patch_embedding_kernel_tiledPKfS0_PfiiiE7s_patch+2620];
	mul.wide.u32 	%rd1318, %r673, 4;
	add.s64 	%rd1319, %rd7, %rd1318;
	ld.global.f32 	%f1968, [%rd1319];
	fma.rn.f32 	%f1969, %f1967, %f1968, %f1966;
	add.s32 	%r674, %r673, %r5;
	ld.shared.f32 	%f1970, [_ZZ28patch_embedding_kernel_tiledPKfS0_PfiiiE7s_patch+2624];
	mul.wide.u32 	%rd1320, %r674, 4;
	add.s64 	%rd1321, %rd7, %rd1320;
	ld.global.f32 	%f1971, [%rd1321];
	fma.rn.f32 	%f1972, %f1970, %f1971, %f1969;
	add.s32 	%r675, %r674, %r5;
	ld.shared.f32 	%f1973, [_ZZ28patch_embedding_kernel_tiledPKfS0_PfiiiE7s_patch+2628];
	mul.wide.u32 	%rd1322, %r675, 4;
	add.s64 	%rd1323, %rd7, %rd1322;
	ld.global.f32 	%f1974, [%rd1323];
	fma.rn.f32 	%f1975, %f1973, %f1974, %f1972;
	add.s32 	%r676, %r675, %r5;
	ld.shared.f32 	%f1976, [_ZZ28patch_embedding_kernel_tiledPKfS0_PfiiiE7s_patch+2632];
	mul.wide.u32 	%rd1324, %r676, 4;
	add.s64 	%rd1325, %rd7, %rd1324;
	ld.global.f32 	%f1977, [%rd1325];
	fma.rn.f32 	%f1978, %f1976, %f1977, %f1975;
	add.s32 	%r677, %r676, %r5;
	ld.shared.f32 	%f1979, [_ZZ28patch_embedding_kernel_tiledPKfS0_PfiiiE7s_patch+2636];
	mul.wide.u32 	%rd1326, %r677, 4;
	add.s64 	%rd1327, %rd7, %rd1326;
	ld.global.f32 	%f1980, [%rd1327];
	fma.rn.f32 	%f1981, %f1979, %f1980, %f1978;
	add.s32 	%r678, %r677, %r5;
	ld.shared.f32 	%f1982, [_ZZ28patch_embedding_kernel_tiledPKfS0_PfiiiE7s_patch+2640];
	mul.wide.u32 	%rd1328, %r678, 4;
	add.s64 	%rd1329, %rd7, %rd1328;
	ld.global.f32 	%f1983, [%rd1329];
	fma.rn.f32 	%f1984, %f1982, %f1983, %f1981;
	add.s32 	%r679, %r678, %r5;
	ld.shared.f32 	%f1985, [_ZZ28patch_embedding_kernel_tiledPKfS0_PfiiiE7s_patch+2644];
	mul.wide.u32 	%rd1330, %r679, 4;
	add.s64 	%rd1331, %rd7, %rd1330;
	ld.global.f32 	%f1986, [%rd1331];
	fma.rn.f32 	%f1987, %f1985, %f1986, %f1984;
	add.s32 	%r680, %r679, %r5;
	ld.shared.f32 	%f1988, [_ZZ28patch_embedding_kernel_tiledPKfS0_PfiiiE7s_patch+2648];
	mul.wide.u32 	%rd1332, %r680, 4;
	add.s64 	%rd1333, %rd7, %rd1332;
	ld.global.f32 	%f1989, [%rd1333];
	fma.rn.f32 	%f1990, %f1988, %f1989, %f1987;
	add.s32 	%r681, %r680, %r5;
	ld.shared.f32 	%f1991, [_ZZ28patch_embedding_kernel_tiledPKfS0_PfiiiE7s_patch+2652];
	mul.wide.u32 	%rd1334, %r681, 4;
	add.s64 	%rd1335, %rd7, %rd1334;
	ld.global.f32 	%f1992, [%rd1335];
	fma.rn.f32 	%f1993, %f1991, %f1992, %f1990;
	add.s32 	%r682, %r681, %r5;
	ld.shared.f32 	%f1994, [_ZZ28patch_embedding_kernel_tiledPKfS0_PfiiiE7s_patch+2656];
	mul.wide.u32 	%rd1336, %r682, 4;
	add.s64 	%rd1337, %rd7, %rd1336;
	ld.global.f32 	%f1995, [%rd1337];
	fma.rn.f32 	%f1996, %f1994, %f1995, %f1993;
	add.s32 	%r683, %r682, %r5;
	ld.shared.f32 	%f1997, [_ZZ28patch_embedding_kernel_tiledPKfS0_PfiiiE7s_patch+2660];
	mul.wide.u32 	%rd1338, %r683, 4;
	add.s64 	%rd1339, %rd7, %rd1338;
	ld.global.f32 	%f1998, [%rd1339];
	fma.rn.f32 	%f1999, %f1997, %f1998, %f1996;
	add.s32 	%r684, %r683, %r5;
	ld.shared.f32 	%f2000, [_ZZ28patch_embedding_kernel_tiledPKfS0_PfiiiE7s_patch+2664];
	mul.wide.u32 	%rd1340, %r684, 4;
	add.s64 	%rd1341, %rd7, %rd1340;
	ld.global.f32 	%f2001, [%rd1341];
	fma.rn.f32 	%f2002, %f2000, %f2001, %f1999;
	add.s32 	%r685, %r684, %r5;
	ld.shared.f32 	%f2003, [_ZZ28patch_embedding_kernel_tiledPKfS0_PfiiiE7s_patch+2668];
	mul.wide.u32 	%rd1342, %r685, 4;
	add.s64 	%rd1343, %rd7, %rd1342;
	ld.global.f32 	%f2004, [%rd1343];
	fma.rn.f32 	%f2005, %f2003, %f2004, %f2002;
	add.s32 	%r686, %r685, %r5;
	ld.shared.f32 	%f2006, [_ZZ28patch_embedding_kernel_tiledPKfS0_PfiiiE7s_patch+2672];
	mul.wide.u32 	%rd1344, %r686, 4;
	add.s64 	%rd1345, %rd7, %rd1344;
	ld.global.f32 	%f2007, [%rd1345];
	fma.rn.f32 	%f2008, %f2006, %f2007, %f2005;
	add.s32 	%r687, %r686, %r5;
	ld.shared.f32 	%f2009, [_ZZ28patch_embedding_kernel_tiledPKfS0_PfiiiE7s_patch+2676];
	mul.wide.u32 	%rd1346, %r687, 4;
	add.s64 	%rd1347, %rd7, %rd1346;
	ld.global.f32 	%f2010, [%rd1347];
	fma.rn.f32 	%f2011, %f2009, %f2010, %f2008;
	add.s32 	%r688, %r687, %r5;
	ld.shared.f32 	%f2012, [_ZZ28patch_embedding_kernel_tiledPKfS0_PfiiiE7s_patch+2680];
	mul.wide.u32 	%rd1348, %r688, 4;
	add.s64 	%rd1349, %rd7, %rd1348;
	ld.global.f32 	%f2013, [%rd1349];
	fma.rn.f32 	%f2014, %f2012, %f2013, %f2011;
	add.s32 	%r689, %r688, %r5;
	ld.shared.f32 	%f2015, [_ZZ28patch_embedding_kernel_tiledPKfS0_PfiiiE7s_patch+2684];
	mul.wide.u32 	%rd1350, %r689, 4;
	add.s64 	%rd1351, %rd7, %rd1350;
	ld.global.f32 	%f2016, [%rd1351];
	fma.rn.f32 	%f2017, %f2015, %f2016, %f2014;
	add.s32 	%r690, %r689, %r5;
	ld.shared.f32 	%f2018, [_ZZ28patch_embedding_kernel_tiledPKfS0_PfiiiE7s_patch+2688];
	mul.wide.u32 	%rd1352, %r690, 4;
	add.s64 	%rd1353, %rd7, %rd1352;
	ld.global.f32 	%f2019, [%rd1353];
	fma.rn.f32 	%f2020, %f2018, %f2019, %f2017;
	add.s32 	%r691, %r690, %r5;
	ld.shared.f32 	%f2021, [_ZZ28patch_embedding_kernel_tiledPKfS0_PfiiiE7s_patch+2692];
	mul.wide.u32 	%rd1354, %r691, 4;
	add.s64 	%rd1355, %rd7, %rd1354;
	ld.global.f32 	%f2022, [%rd1355];
	fma.rn.f32 	%f2023, %f2021, %f2022, %f2020;
	add.s32 	%r692, %r691, %r5;
	ld.shared.f32 	%f2024, [_ZZ28patch_embedding_kernel_tiledPKfS0_PfiiiE7s_patch+2696];
	mul.wide.u32 	%rd1356, %r692, 4;
	add.s64 	%rd1357, %rd7, %rd1356;
	ld.global.f32 	%f2025, [%rd1357];
	fma.rn.f32 	%f2026, %f2024, %f2025, %f2023;
	add.s32 	%r693, %r692, %r5;
	ld.shared.f32 	%f2027, [_ZZ28patch_embedding_kernel_tiledPKfS0_PfiiiE7s_patch+2700];
	mul.wide.u32 	%rd1358, %r693, 4;
	add.s64 	%rd1359, %rd7, %rd1358;
	ld.global.f32 	%f2028, [%rd1359];
	fma.rn.f32 	%f2029, %f2027, %f2028, %f2026;
	add.s32 	%r694, %r693, %r5;
	ld.shared.f32 	%f2030, [_ZZ28patch_embedding_kernel_tiledPKfS0_PfiiiE7s_patch+2704];
	mul.wide.u32 	%rd1360, %r694, 4;
	add.s64 	%rd1361, %rd7, %rd1360;
	ld.global.f32 	%f2031, [%rd1361];
	fma.rn.f32 	%f2032, %f2030, %f2031, %f2029;
	add.s32 	%r695, %r694, %r5;
	ld.shared.f32 	%f2033, [_ZZ28patch_embedding_kernel_tiledPKfS0_PfiiiE7s_patch+2708];
	mul.wide.u32 	%rd1362, %r695, 4;
	add.s64 	%rd1363, %rd7, %rd1362;
	ld.global.f32 	%f2034, [%rd1363];
	fma.rn.f32 	%f2035, %f2033, %f2034, %f2032;
	add.s32 	%r696, %r695, %r5;
	ld.shared.f32 	%f2036, [_ZZ28patch_embedding_kernel_tiledPKfS0_PfiiiE7s_patch+2712];
	mul.wide.u32 	%rd1364, %r696, 4;
	add.s64 	%rd1365, %rd7, %rd1364;
	ld.global.f32 	%f2037, [%rd1365];
	fma.rn.f32 	%f2038, %f2036, %f2037, %f2035;
	add.s32 	%r697, %r696, %r5;
	ld.shared.f32 	%f2039, [_ZZ28patch_embedding_kernel_tiledPKfS0_PfiiiE7s_patch+2716];
	mul.wide.u32 	%rd1366, %r697, 4;
	add.s64 	%rd1367, %rd7, %rd1366;
	ld.global.f32 	%f2040, [%rd1367];
	fma.rn.f32 	%f2041, %f2039, %f2040, %f2038;
	add.s32 	%r698, %r697, %r5;
	ld.shared.f32 	%f2042, [_ZZ28patch_embedding_kernel_tiledPKfS0_PfiiiE7s_patch+2720];
	mul.wide.u32 	%rd1368, %r698, 4;
	add.s64 	%rd1369, %rd7, %rd1368;
	ld.global.f32 	%f2043, [%rd1369];
	fma.rn.f32 	%f2044, %f2042, %f2043, %f2041;
	add.s32 	%r699, %r698, %r5;
	ld.shared.f32 	%f2045, [_ZZ28patch_embedding_kernel_tiledPKfS0_PfiiiE7s_patch+2724];
	mul.wide.u32 	%rd1370, %r699, 4;
	add.s64 	%rd1371, %rd7, %rd1370;
	ld.global.f32 	%f2046, [%rd1371];
	fma.rn.f32 	%f2047, %f2045, %f2046, %f2044;
	add.s32 	%r700, %r699, %r5;
	ld.shared.f32 	%f2048, [_ZZ28patch_embedding_kernel_tiledPKfS0_PfiiiE7s_patch+2728];
	mul.wide.u32 	%rd1372, %r700, 4;
	add.s64 	%rd1373, %rd7, %rd1372;
	ld.global.f32 	%f2049, [%rd1373];
	fma.rn.f32 	%f2050, %f2048, %f2049, %f2047;
	add.s32 	%r701, %r700, %r5;
	ld.shared.f32 	%f2051, [_ZZ28patch_embedding_kernel_tiledPKfS0_PfiiiE7s_patch+2732];
	mul.wide.u32 	%rd1374, %r701, 4;
	add.s64 	%rd1375, %rd7, %rd1374;
	ld.global.f32 	%f2052, [%rd1375];
	fma.rn.f32 	%f2053, %f2051, %f2052, %f2050;
	add.s32 	%r702, %r701, %r5;
	ld.shared.f32 	%f2054, [_ZZ28patch_embedding_kernel_tiledPKfS0_PfiiiE7s_patch+2736];
	mul.wide.u32 	%rd1376, %r702, 4;
	add.s64 	%rd1377, %rd7, %rd1376;
	ld.global.f32 	%f2055, [%rd1377];
	fma.rn.f32 	%f2056, %f2054, %f2055, %f2053;
	add.s32 	%r703, %r702, %r5;
	ld.shared.f32 	%f2057, [_ZZ28patch_embedding_kernel_tiledPKfS0_PfiiiE7s_patch+2740];
	mul.wide.u32 	%rd1378, %r703, 4;
	add.s64 	%rd1379, %rd7, %rd1378;
	ld.global.f32 	%f2058, [%rd1379];
	fma.rn.f32 	%f2059, %f2057, %f2058, %f2056;
	add.s32 	%r704, %r703, %r5;
	ld.shared.f32 	%f2060, [_ZZ28patch_embedding_kernel_tiledPKfS0_PfiiiE7s_patch+2744];
	mul.wide.u32 	%rd1380, %r704, 4;
	add.s64 	%rd1381, %rd7, %rd1380;
	ld.global.f32 	%f2061, [%rd1381];
	fma.rn.f32 	%f2062, %f2060, %f2061, %f2059;
	add.s32 	%r705, %r704, %r5;
	ld.shared.f32 	%f2063, [_ZZ28patch_embedding_kernel_tiledPKfS0_PfiiiE7s_patch+2748];
	mul.wide.u32 	%rd1382, %r705, 4;
	add.s64 	%rd1383, %rd7, %rd1382;
	ld.global.f32 	%f2064, [%rd1383];
	fma.rn.f32 	%f2065, %f2063, %f2064, %f2062;
	add.s32 	%r706, %r705, %r5;
	ld.shared.f32 	%f2066, [_ZZ28patch_embedding_kernel_tiledPKfS0_PfiiiE7s_patch+2752];
	mul.wide.u32 	%rd1384, %r706, 4;
	add.s64 	%rd1385, %rd7, %rd1384;
	ld.global.f32 	%f2067, [%rd1385];
	fma.rn.f32 	%f2068, %f2066, %f2067, %f2065;
	add.s32 	%r707, %r706, %r5;
	ld.shared.f32 	%f2069, [_ZZ28patch_embedding_kernel_tiledPKfS0_PfiiiE7s_patch+2756];
	mul.wide.u32 	%rd1386, %r707, 4;
	add.s64 	%rd1387, %rd7, %rd1386;
	ld.global.f32 	%f2070, [%rd1387];
	fma.rn.f32 	%f2071, %f2069, %f2070, %f2068;
	add.s32 	%r708, %r707, %r5;
	ld.shared.f32 	%f2072, [_ZZ28patch_embedding_kernel_tiledPKfS0_PfiiiE7s_patch+2760];
	mul.wide.u32 	%rd1388, %r708, 4;
	add.s64 	%rd1389, %rd7, %rd1388;
	ld.global.f32 	%f2073, [%rd1389];
	fma.rn.f32 	%f2074, %f2072, %f2073, %f2071;
	add.s32 	%r709, %r708, %r5;
	ld.shared.f32 	%f2075, [_ZZ28patch_embedding_kernel_tiledPKfS0_PfiiiE7s_patch+2764];
	mul.wide.u32 	%rd1390, %r709, 4;
	add.s64 	%rd1391, %rd7, %rd1390;
	ld.global.f32 	%f2076, [%rd1391];
	fma.rn.f32 	%f2077, %f2075, %f2076, %f2074;
	add.s32 	%r710, %r709, %r5;
	ld.shared.f32 	%f2078, [_ZZ28patch_embedding_kernel_tiledPKfS0_PfiiiE7s_patch+2768];
	mul.wide.u32 	%rd1392, %r710, 4;
	add.s64 	%rd1393, %rd7, %rd1392;
	ld.global.f32 	%f2079, [%rd1393];
	fma.rn.f32 	%f2080, %f2078, %f2079, %f2077;
	add.s32 	%r711, %r710, %r5;
	ld.shared.f32 	%f2081, [_ZZ28patch_embedding_kernel_tiledPKfS0_PfiiiE7s_patch+2772];
	mul.wide.u32 	%rd1394, %r711, 4;
	add.s64 	%rd1395, %rd7, %rd1394;
	ld.global.f32 	%f2082, [%rd1395];
	fma.rn.f32 	%f2083, %f2081, %f2082, %f2080;
	add.s32 	%r712, %r711, %r5;
	ld.shared.f32 	%f2084, [_ZZ28patch_embedding_kernel_tiledPKfS0_PfiiiE7s_patch+2776];
	mul.wide.u32 	%rd1396, %r712, 4;
	add.s64 	%rd1397, %rd7, %rd1396;
	ld.global.f32 	%f2085, [%rd1397];
	fma.rn.f32 	%f2086, %f2084, %f2085, %f2083;
	add.s32 	%r713, %r712, %r5;
	ld.shared.f32 	%f2087, [_ZZ28patch_embedding_kernel_tiledPKfS0_PfiiiE7s_patch+2780];
	mul.wide.u32 	%rd1398, %r713, 4;
	add.s64 	%rd1399, %rd7, %rd1398;
	ld.global.f32 	%f2088, [%rd1399];
	fma.rn.f32 	%f2089, %f2087, %f2088, %f2086;
	add.s32 	%r714, %r713, %r5;
	ld.shared.f32 	%f2090, [_ZZ28patch_embedding_kernel_tiledPKfS0_PfiiiE7s_patch+2784];
	mul.wide.u32 	%rd1400, %r714, 4;
	add.s64 	%rd1401, %rd7, %rd1400;
	ld.global.f32 	%f2091, [%rd1401];
	fma.rn.f32 	%f2092, %f2090, %f2091, %f2089;
	add.s32 	%r715, %r714, %r5;
	ld.shared.f32 	%f2093, [_ZZ28patch_embedding_kernel_tiledPKfS0_PfiiiE7s_patch+2788];
	mul.wide.u32 	%rd1402, %r715, 4;
	add.s64 	%rd1403, %rd7, %rd1402;
	ld.global.f32 	%f2094, [%rd1403];
	fma.rn.f32 	%f2095, %f2093, %f2094, %f2092;
	add.s32 	%r716, %r715, %r5;
	ld.shared.f32 	%f2096, [_ZZ28patch_embedding_kernel_tiledPKfS0_PfiiiE7s_patch+2792];
	mul.wide.u32 	%rd1404, %r716, 4;
	add.s64 	%rd1405, %rd7, %rd1404;
	ld.global.f32 	%f2097, [%rd1405];
	fma.rn.f32 	%f2098, %f2096, %f2097, %f2095;
	add.s32 	%r717, %r716, %r5;
	ld.shared.f32 	%f2099, [_ZZ28patch_embedding_kernel_tiledPKfS0_PfiiiE7s_patch+2796];
	mul.wide.u32 	%rd1406, %r717, 4;
	add.s64 	%rd1407, %rd7, %rd1406;
	ld.global.f32 	%f2100, [%rd1407];
	fma.rn.f32 	%f2101, %f2099, %f2100, %f2098;
	add.s32 	%r718, %r717, %r5;
	ld.shared.f32 	%f2102, [_ZZ28patch_embedding_kernel_tiledPKfS0_PfiiiE7s_patch+2800];
	mul.wide.u32 	%rd1408, %r718, 4;
	add.s64 	%rd1409, %rd7, %rd1408;
	ld.global.f32 	%f2103, [%rd1409];
	fma.rn.f32 	%f2104, %f2102, %f2103, %f2101;
	add.s32 	%r719, %r718, %r5;
	ld.shared.f32 	%f2105, [_ZZ28patch_embedding_kernel_tiledPKfS0_PfiiiE7s_patch+2804];
	mul.wide.u32 	%rd1410, %r719, 4;
	add.s64 	%rd1411, %rd7, %rd1410;
	ld.global.f32 	%f2106, [%rd1411];
	fma.rn.f32 	%f2107, %f2105, %f2106, %f2104;
	add.s32 	%r720, %r719, %r5;
	ld.shared.f32 	%f2108, [_ZZ28patch_embedding_kernel_tiledPKfS0_PfiiiE7s_patch+2808];
	mul.wide.u32 	%rd1412, %r720, 4;
	add.s64 	%rd1413, %rd7, %rd1412;
	ld.global.f32 	%f2109, [%rd1413];
	fma.rn.f32 	%f2110, %f2108, %f2109, %f2107;
	add.s32 	%r721, %r720, %r5;
	ld.shared.f32 	%f2111, [_ZZ28patch_embedding_kernel_tiledPKfS0_PfiiiE7s_patch+2812];
	mul.wide.u32 	%rd1414, %r721, 4;
	add.s64 	%rd1415, %rd7, %rd1414;
	ld.global.f32 	%f2112, [%rd1415];
	fma.rn.f32 	%f2113, %f2111, %f2112, %f2110;
	add.s32 	%r722, %r721, %r5;
	ld.shared.f32 	%f2114, [_ZZ28patch_embedding_kernel_tiledPKfS0_PfiiiE7s_patch+2816];
	mul.wide.u32 	%rd1416, %r722, 4;
	add.s64 	%rd1417, %rd7, %rd1416;
	ld.global.f32 	%f2115, [%rd1417];
	fma.rn.f32 	%f2116, %f2114, %f2115, %f2113;
	add.s32 	%r723, %r722, %r5;
	ld.shared.f32 	%f2117, [_ZZ28patch_embedding_kernel_tiledPKfS0_PfiiiE7s_patch+2820];
	mul.wide.u32 	%rd1418, %r723, 4;
	add.s64 	%rd1419, %rd7, %rd1418;
	ld.global.f32 	%f2118, [%rd1419];
	fma.rn.f32 	%f2119, %f2117, %f2118, %f2116;
	add.s32 	%r724, %r723, %r5;
	ld.shared.f32 	%f2120, [_ZZ28patch_embedding_kernel_tiledPKfS0_PfiiiE7s_patch+2824];
	mul.wide.u32 	%rd1420, %r724, 4;
	add.s64 	%rd1421, %rd7, %rd1420;
	ld.global.f32 	%f2121, [%rd1421];
	fma.rn.f32 	%f2122, %f2120, %f2121, %f2119;
	add.s32 	%r725, %r724, %r5;
	ld.shared.f32 	%f2123, [_ZZ28patch_embedding_kernel_tiledPKfS0_PfiiiE7s_patch+2828];
	mul.wide.u32 	%rd1422, %r725, 4;
	add.s64 	%rd1423, %rd7, %rd1422;
	ld.global.f32 	%f2124, [%rd1423];
	fma.rn.f32 	%f2125, %f2123, %f2124, %f2122;
	add.s32 	%r726, %r725, %r5;
	ld.shared.f32 	%f2126, [_ZZ28patch_embedding_kernel_tiledPKfS0_PfiiiE7s_patch+2832];
	mul.wide.u32 	%rd1424, %r726, 4;
	add.s64 	%rd1425, %rd7, %rd1424;
	ld.global.f32 	%f2127, [%rd1425];
	fma.rn.f32 	%f2128, %f2126, %f2127, %f2125;
	add.s32 	%r727, %r726, %r5;
	ld.shared.f32 	%f2129, [_ZZ28patch_embedding_kernel_tiledPKfS0_PfiiiE7s_patch+2836];
	mul.wide.u32 	%rd1426, %r727, 4;
	add.s64 	%rd1427, %rd7, %rd1426;
	ld.global.f32 	%f2130, [%rd1427];
	fma.rn.f32 	%f2131, %f2129, %f2130, %f2128;
	add.s32 	%r728, %r727, %r5;
	ld.shared.f32 	%f2132, [_ZZ28patch_embedding_kernel_tiledPKfS0_PfiiiE7s_patch+2840];
	mul.wide.u32 	%rd1428, %r728, 4;
	add.s64 	%rd1429, %rd7, %rd1428;
	ld.global.f32 	%f2133, [%rd1429];
	fma.rn.f32 	%f2134, %f2132, %f2133, %f2131;
	add.s32 	%r729, %r728, %r5;
	ld.shared.f32 	%f2135, [_ZZ28patch_embedding_kernel_tiledPKfS0_PfiiiE7s_patch+2844];
	mul.wide.u32 	%rd1430, %r729, 4;
	add.s64 	%rd1431, %rd7, %rd1430;
	ld.global.f32 	%f2136, [%rd1431];
	fma.rn.f32 	%f2137, %f2135, %f2136, %f2134;
	add.s32 	%r730, %r729, %r5;
	ld.shared.f32 	%f2138, [_ZZ28patch_embedding_kernel_tiledPKfS0_PfiiiE7s_patch+2848];
	mul.wide.u32 	%rd1432, %r730, 4;
	add.s64 	%rd1433, %rd7, %rd1432;
	ld.global.f32 	%f2139, [%rd1433];
	fma.rn.f32 	%f2140, %f2138, %f2139, %f2137;
	add.s32 	%r731, %r730, %r5;
	ld.shared.f32 	%f2141, [_ZZ28patch_embedding_kernel_tiledPKfS0_PfiiiE7s_patch+2852];
	mul.wide.u32 	%rd1434, %r731, 4;
	add.s64 	%rd1435, %rd7, %rd1434;
	ld.global.f32 	%f2142, [%rd1435];
	fma.rn.f32 	%f2143, %f2141, %f2142, %f2140;
	add.s32 	%r732, %r731, %r5;
	ld.shared.f32 	%f2144, [_ZZ28patch_embedding_kernel_tiledPKfS0_PfiiiE7s_patch+2856];
	mul.wide.u32 	%rd1436, %r732, 4;
	add.s64 	%rd1437, %rd7, %rd1436;
	ld.global.f32 	%f2145, [%rd1437];
	fma.rn.f32 	%f2146, %f2144, %f2145, %f2143;
	add.s32 	%r733, %r732, %r5;
	ld.shared.f32 	%f2147, [_ZZ28patch_embedding_kernel_tiledPKfS0_PfiiiE7s_patch+2860];
	mul.wide.u32 	%rd1438, %r733, 4;
	add.s64 	%rd1439, %rd7, %rd1438;
	ld.global.f32 	%f2148, [%rd1439];
	fma.rn.f32 	%f2149, %f2147, %f2148, %f2146;
	add.s32 	%r734, %r733, %r5;
	ld.shared.f32 	%f2150, [_ZZ28patch_embedding_kernel_tiledPKfS0_PfiiiE7s_patch+2864];
	mul.wide.u32 	%rd1440, %r734, 4;
	add.s64 	%rd1441, %rd7, %rd1440;
	ld.global.f32 	%f2151, [%rd1441];
	fma.rn.f32 	%f2152, %f2150, %f2151, %f2149;
	add.s32 	%r735, %r734, %r5;
	ld.shared.f32 	%f2153, [_ZZ28patch_embedding_kernel_tiledPKfS0_PfiiiE7s_patch+2868];
	mul.wide.u32 	%rd1442, %r735, 4;
	add.s64 	%rd1443, %rd7, %rd1442;
	ld.global.f32 	%f2154, [%rd1443];
	fma.rn.f32 	%f2155, %f2153, %f2154, %f2152;
	add.s32 	%r736, %r735, %r5;
	ld.shared.f32 	%f2156, [_ZZ28patch_embedding_kernel_tiledPKfS0_PfiiiE7s_patch+2872];
	mul.wide.u32 	%rd1444, %r736, 4;
	add.s64 	%rd1445, %rd7, %rd1444;
	ld.global.f32 	%f2157, [%rd1445];
	fma.rn.f32 	%f2158, %f2156, %f2157, %f2155;
	add.s32 	%r737, %r736, %r5;
	ld.shared.f32 	%f2159, [_ZZ28patch_embedding_kernel_tiledPKfS0_PfiiiE7s_patch+2876];
	mul.wide.u32 	%rd1446, %r737, 4;
	add.s64 	%rd1447, %rd7, %rd1446;
	ld.global.f32 	%f2160, [%rd1447];
	fma.rn.f32 	%f2161, %f2159, %f2160, %f2158;
	add.s32 	%r738, %r737, %r5;
	ld.shared.f32 	%f2162, [_ZZ28patch_embedding_kernel_tiledPKfS0_PfiiiE7s_patch+2880];
	mul.wide.u32 	%rd1448, %r738, 4;
	add.s64 	%rd1449, %rd7, %rd1448;
	ld.global.f32 	%f2163, [%rd1449];
	fma.rn.f32 	%f2164, %f2162, %f2163, %f2161;
	add.s32 	%r739, %r738, %r5;
	ld.shared.f32 	%f2165, [_ZZ28patch_embedding_kernel_tiledPKfS0_PfiiiE7s_patch+2884];
	mul.wide.u32 	%rd1450, %r739, 4;
	add.s64 	%rd1451, %rd7, %rd1450;
	ld.global.f32 	%f2166, [%rd1451];
	fma.rn.f32 	%f2167, %f2165, %f2166, %f2164;
	add.s32 	%r740, %r739, %r5;
	ld.shared.f32 	%f2168, [_ZZ28patch_embedding_kernel_tiledPKfS0_PfiiiE7s_patch+2888];
	mul.wide.u32 	%rd1452, %r740, 4;
	add.s64 	%rd1453, %rd7, %rd1452;
	ld.global.f32 	%f2169, [%rd1453];
	fma.rn.f32 	%f2170, %f2168, %f2169, %f2167;
	add.s32 	%r741, %r740, %r5;
	ld.shared.f32 	%f2171, [_ZZ28patch_embedding_kernel_tiledPKfS0_PfiiiE7s_patch+2892];
	mul.wide.u32 	%rd1454, %r741, 4;
	add.s64 	%rd1455, %rd7, %rd1454;
	ld.global.f32 	%f2172, [%rd1455];
	fma.rn.f32 	%f2173, %f2171, %f2172, %f2170;
	add.s32 	%r742, %r741, %r5;
	ld.shared.f32 	%f2174, [_ZZ28patch_embedding_kernel_tiledPKfS0_PfiiiE7s_patch+2896];
	mul.wide.u32 	%rd1456, %r742, 4;
	add.s64 	%rd1457, %rd7, %rd1456;
	ld.global.f32 	%f2175, [%rd1457];
	fma.rn.f32 	%f2176, %f2174, %f2175, %f2173;
	add.s32 	%r743, %r742, %r5;
	ld.shared.f32 	%f2177, [_ZZ28patch_embedding_kernel_tiledPKfS0_PfiiiE7s_patch+2900];
	mul.wide.u32 	%rd1458, %r743, 4;
	add.s64 	%rd1459, %rd7, %rd1458;
	ld.global.f32 	%f2178, [%rd1459];
	fma.rn.f32 	%f2179, %f2177, %f2178, %f2176;
	add.s32 	%r744, %r743, %r5;
	ld.shared.f32 	%f2180, [_ZZ28patch_embedding_kernel_tiledPKfS0_PfiiiE7s_patch+2904];
	mul.wide.u32 	%rd1460, %r744, 4;
	add.s64 	%rd1461, %rd7, %rd1460;
	ld.global.f32 	%f2181, [%rd1461];
	fma.rn.f32 	%f2182, %f2180, %f2181, %f2179;
	add.s32 	%r745, %r744, %r5;
	ld.shared.f32 	%f2183, [_ZZ28patch_embedding_kernel_tiledPKfS0_PfiiiE7s_patch+2908];
	mul.wide.u32 	%rd1462, %r745, 4;
	add.s64 	%rd1463, %rd7, %rd1462;
	ld.global.f32 	%f2184, [%rd1463];
	fma.rn.f32 	%f2185, %f2183, %f2184, %f2182;
	add.s32 	%r746, %r745, %r5;
	ld.shared.f32 	%f2186, [_ZZ28patch_embedding_kernel_tiledPKfS0_PfiiiE7s_patch+2912];
	mul.wide.u32 	%rd1464, %r746, 4;
	add.s64 	%rd1465, %rd7, %rd1464;
	ld.global.f32 	%f2187, [%rd1465];
	fma.rn.f32 	%f2188, %f2186, %f2187, %f2185;
	add.s32 	%r747, %r746, %r5;
	ld.shared.f32 	%f2189, [_ZZ28patch_embedding_kernel_tiledPKfS0_PfiiiE7s_patch+2916];
	mul.wide.u32 	%rd1466, %r747, 4;
	add.s64 	%rd1467, %rd7, %rd1466;
	ld.global.f32 	%f2190, [%rd1467];
	fma.rn.f32 	%f2191, %f2189, %f2190, %f2188;
	add.s32 	%r748, %r747, %r5;
	ld.shared.f32 	%f2192, [_ZZ28patch_embedding_kernel_tiledPKfS0_PfiiiE7s_patch+2920];
	mul.wide.u32 	%rd1468, %r748, 4;
	add.s64 	%rd1469, %rd7, %rd1468;
	ld.global.f32 	%f2193, [%rd1469];
	fma.rn.f32 	%f2194, %f2192, %f2193, %f2191;
	add.s32 	%r749, %r748, %r5;
	ld.shared.f32 	%f2195, [_ZZ28patch_embedding_kernel_tiledPKfS0_PfiiiE7s_patch+2924];
	mul.wide.u32 	%rd1470, %r749, 4;
	add.s64 	%rd1471, %rd7, %rd1470;
	ld.global.f32 	%f2196, [%rd1471];
	fma.rn.f32 	%f2197, %f2195, %f2196, %f2194;
	add.s32 	%r750, %r749, %r5;
	ld.shared.f32 	%f2198, [_ZZ28patch_embedding_kernel_tiledPKfS0_PfiiiE7s_patch+2928];
	mul.wide.u32 	%rd1472, %r750, 4;
	add.s64 	%rd1473, %rd7, %rd1472;
	ld.global.f32 	%f2199, [%rd1473];
	fma.rn.f32 	%f2200, %f2198, %f2199, %f2197;
	add.s32 	%r751, %r750, %r5;
	ld.shared.f32 	%f2201, [_ZZ28patch_embedding_kernel_tiledPKfS0_PfiiiE7s_patch+2932];
	mul.wide.u32 	%rd1474, %r751, 4;
	add.s64 	%rd1475, %rd7, %rd1474;
	ld.global.f32 	%f2202, [%rd1475];
	fma.rn.f32 	%f2203, %f2201, %f2202, %f2200;
	add.s32 	%r752, %r751, %r5;
	ld.shared.f32 	%f2204, [_ZZ28patch_embedding_kernel_tiledPKfS0_PfiiiE7s_patch+2936];
	mul.wide.u32 	%rd1476, %r752, 4;
	add.s64 	%rd1477, %rd7, %rd1476;
	ld.global.f32 	%f2205, [%rd1477];
	fma.rn.f32 	%f2206, %f2204, %f2205, %f2203;
	add.s32 	%r753, %r752, %r5;
	ld.shared.f32 	%f2207, [_ZZ28patch_embedding_kernel_tiledPKfS0_PfiiiE7s_patch+2940];
	mul.wide.u32 	%rd1478, %r753, 4;
	add.s64 	%rd1479, %rd7, %rd1478;
	ld.global.f32 	%f2208, [%rd1479];
	fma.rn.f32 	%f2209, %f2207, %f2208, %f2206;
	add.s32 	%r754, %r753, %r5;
	ld.shared.f32 	%f2210, [_ZZ28patch_embedding_kernel_tiledPKfS0_PfiiiE7s_patch+2944];
	mul.wide.u32 	%rd1480, %r754, 4;
	add.s64 	%rd1481, %rd7, %rd1480;
	ld.global.f32 	%f2211, [%rd1481];
	fma.rn.f32 	%f2212, %f2210, %f2211, %f2209;
	add.s32 	%r755, %r754, %r5;
	ld.shared.f32 	%f2213, [_ZZ28patch_embedding_kernel_tiledPKfS0_PfiiiE7s_patch+2948];
	mul.wide.u32 	%rd1482, %r755, 4;
	add.s64 	%rd1483, %rd7, %rd1482;
	ld.global.f32 	%f2214, [%rd1483];
	fma.rn.f32 	%f2215, %f2213, %f2214, %f2212;
	add.s32 	%r756, %r755, %r5;
	ld.shared.f32 	%f2216, [_ZZ28patch_embedding_kernel_tiledPKfS0_PfiiiE7s_patch+2952];
	mul.wide.u32 	%rd1484, %r756, 4;
	add.s64 	%rd1485, %rd7, %rd1484;
	ld.global.f32 	%f2217, [%rd1485];
	fma.rn.f32 	%f2218, %f2216, %f2217, %f2215;
	add.s32 	%r757, %r756, %r5;
	ld.shared.f32 	%f2219, [_ZZ28patch_embedding_kernel_tiledPKfS0_PfiiiE7s_patch+2956];
	mul.wide.u32 	%rd1486, %r757, 4;
	add.s64 	%rd1487, %rd7, %rd1486;
	ld.global.f32 	%f2220, [%rd1487];
	fma.rn.f32 	%f2221, %f2219, %f2220, %f2218;
	add.s32 	%r758, %r757, %r5;
	ld.shared.f32 	%f2222, [_ZZ28patch_embedding_kernel_tiledPKfS0_PfiiiE7s_patch+2960];
	mul.wide.u32 	%rd1488, %r758, 4;
	add.s64 	%rd1489, %rd7, %rd1488;
	ld.global.f32 	%f2223, [%rd1489];
	fma.rn.f32 	%f2224, %f2222, %f2223, %f2221;
	add.s32 	%r759, %r758, %r5;
	ld.shared.f32 	%f2225, [_ZZ28patch_embedding_kernel_tiledPKfS0_PfiiiE7s_patch+2964];
	mul.wide.u32 	%rd1490, %r759, 4;
	add.s64 	%rd1491, %rd7, %rd1490;
	ld.global.f32 	%f2226, [%rd1491];
	fma.rn.f32 	%f2227, %f2225, %f2226, %f2224;
	add.s32 	%r760, %r759, %r5;
	ld.shared.f32 	%f2228, [_ZZ28patch_embedding_kernel_tiledPKfS0_PfiiiE7s_patch+2968];
	mul.wide.u32 	%rd1492, %r760, 4;
	add.s64 	%rd1493, %rd7, %rd1492;
	ld.global.f32 	%f2229, [%rd1493];
	fma.rn.f32 	%f2230, %f2228, %f2229, %f2227;
	add.s32 	%r761, %r760, %r5;
	ld.shared.f32 	%f2231, [_ZZ28patch_embedding_kernel_tiledPKfS0_PfiiiE7s_patch+2972];
	mul.wide.u32 	%rd1494, %r761, 4;
	add.s64 	%rd1495, %rd7, %rd1494;
	ld.global.f32 	%f2232, [%rd1495];
	fma.rn.f32 	%f2233, %f2231, %f2232, %f2230;
	add.s32 	%r762, %r761, %r5;
	ld.shared.f32 	%f2234, [_ZZ28patch_embedding_kernel_tiledPKfS0_PfiiiE7s_patch+2976];
	mul.wide.u32 	%rd1496, %r762, 4;
	add.s64 	%rd1497, %rd7, %rd1496;
	ld.global.f32 	%f2235, [%rd1497];
	fma.rn.f32 	%f2236, %f2234, %f2235, %f2233;
	add.s32 	%r763, %r762, %r5;
	ld.shared.f32 	%f2237, [_ZZ28patch_embedding_kernel_tiledPKfS0_PfiiiE7s_patch+2980];
	mul.wide.u32 	%rd1498, %r763, 4;
	add.s64 	%rd1499, %rd7, %rd1498;
	ld.global.f32 	%f2238, [%rd1499];
	fma.rn.f32 	%f2239, %f2237, %f2238, %f2236;
	add.s32 	%r764, %r763, %r5;
	ld.shared.f32 	%f2240, [_ZZ28patch_embedding_kernel_tiledPKfS0_PfiiiE7s_patch+2984];
	mul.wide.u32 	%rd1500, %r764, 4;
	add.s64 	%rd1501, %rd7, %rd1500;
	ld.global.f32 	%f2241, [%rd1501];
	fma.rn.f32 	%f2242, %f2240, %f2241, %f2239;
	add.s32 	%r765, %r764, %r5;
	ld.shared.f32 	%f2243, [_ZZ28patch_embedding_kernel_tiledPKfS0_PfiiiE7s_patch+2988];
	mul.wide.u32 	%rd1502, %r765, 4;
	add.s64 	%rd1503, %rd7, %rd1502;
	ld.global.f32 	%f2244, [%rd1503];
	fma.rn.f32 	%f2245, %f2243, %f2244, %f2242;
	add.s32 	%r766, %r765, %r5;
	ld.shared.f32 	%f2246, [_ZZ28patch_embedding_kernel_tiledPKfS0_PfiiiE7s_patch+2992];
	mul.wide.u32 	%rd1504, %r766, 4;
	add.s64 	%rd1505, %rd7, %rd1504;
	ld.global.f32 	%f2247, [%rd1505];
	fma.rn.f32 	%f2248, %f2246, %f2247, %f2245;
	add.s32 	%r767, %r766, %r5;
	ld.shared.f32 	%f2249, [_ZZ28patch_embedding_kernel_tiledPKfS0_PfiiiE7s_patch+2996];
	mul.wide.u32 	%rd1506, %r767, 4;
	add.s64 	%rd1507, %rd7, %rd1506;
	ld.global.f32 	%f2250, [%rd1507];
	fma.rn.f32 	%f2251, %f2249, %f2250, %f2248;
	add.s32 	%r768, %r767, %r5;
	ld.shared.f32 	%f2252, [_ZZ28patch_embedding_kernel_tiledPKfS0_PfiiiE7s_patch+3000];
	mul.wide.u32 	%rd1508, %r768, 4;
	add.s64 	%rd1509, %rd7, %rd1508;
	ld.global.f32 	%f2253, [%rd1509];
	fma.rn.f32 	%f2254, %f2252, %f2253, %f2251;
	add.s32 	%r769, %r768, %r5;
	ld.shared.f32 	%f2255, [_ZZ28patch_embedding_kernel_tiledPKfS0_PfiiiE7s_patch+3004];
	mul.wide.u32 	%rd1510, %r769, 4;
	add.s64 	%rd1511, %rd7, %rd1510;
	ld.global.f32 	%f2256, [%rd1511];
	fma.rn.f32 	%f2257, %f2255, %f2256, %f2254;
	add.s32 	%r770, %r769, %r5;
	ld.shared.f32 	%f2258, [_ZZ28patch_embedding_kernel_tiledPKfS0_PfiiiE7s_patch+3008];
	mul.wide.u32 	%rd1512, %r770, 4;
	add.s64 	%rd1513, %rd7, %rd1512;
	ld.global.f32 	%f2259, [%rd1513];
	fma.rn.f32 	%f2260, %f2258, %f2259, %f2257;
	add.s32 	%r771, %r770, %r5;
	ld.shared.f32 	%f2261, [_ZZ28patch_embedding_kernel_tiledPKfS0_PfiiiE7s_patch+3012];
	mul.wide.u32 	%rd1514, %r771, 4;
	add.s64 	%rd1515, %rd7, %rd1514;
	ld.global.f32 	%f2262, [%rd1515];
	fma.rn.f32 	%f2263, %f2261, %f2262, %f2260;
	add.s32 	%r772, %r771, %r5;
	ld.shared.f32 	%f2264, [_ZZ28patch_embedding_kernel_tiledPKfS0_PfiiiE7s_patch+3016];
	mul.wide.u32 	%rd1516, %r772, 4;
	add.s64 	%rd1517, %rd7, %rd1516;
	ld.global.f32 	%f2265, [%rd1517];
	fma.rn.f32 	%f2266, %f2264, %f2265, %f2263;
	add.s32 	%r773, %r772, %r5;
	ld.shared.f32 	%f2267, [_ZZ28patch_embedding_kernel_tiledPKfS0_PfiiiE7s_patch+3020];
	mul.wide.u32 	%rd1518, %r773, 4;
	add.s64 	%rd1519, %rd7, %rd1518;
	ld.global.f32 	%f2268, [%rd1519];
	fma.rn.f32 	%f2269, %f2267, %f2268, %f2266;
	add.s32 	%r774, %r773, %r5;
	ld.shared.f32 	%f2270, [_ZZ28patch_embedding_kernel_tiledPKfS0_PfiiiE7s_patch+3024];
	mul.wide.u32 	%rd1520, %r774, 4;
	add.s64 	%rd1521, %rd7, %rd1520;
	ld.global.f32 	%f2271, [%rd1521];
	fma.rn.f32 	%f2272, %f2270, %f2271, %f2269;
	add.s32 	%r775, %r774, %r5;
	ld.shared.f32 	%f2273, [_ZZ28patch_embedding_kernel_tiledPKfS0_PfiiiE7s_patch+3028];
	mul.wide.u32 	%rd1522, %r775, 4;
	add.s64 	%rd1523, %rd7, %rd1522;
	ld.global.f32 	%f2274, [%rd1523];
	fma.rn.f32 	%f2275, %f2273, %f2274, %f2272;
	add.s32 	%r776, %r775, %r5;
	ld.shared.f32 	%f2276, [_ZZ28patch_embedding_kernel_tiledPKfS0_PfiiiE7s_patch+3032];
	mul.wide.u32 	%rd1524, %r776, 4;
	add.s64 	%rd1525, %rd7, %rd1524;
	ld.global.f32 	%f2277, [%rd1525];
	fma.rn.f32 	%f2278, %f2276, %f2277, %f2275;
	add.s32 	%r777, %r776, %r5;
	ld.shared.f32 	%f2279, [_ZZ28patch_embedding_kernel_tiledPKfS0_PfiiiE7s_patch+3036];
	mul.wide.u32 	%rd1526, %r777, 4;
	add.s64 	%rd1527, %rd7, %rd1526;
	ld.global.f32 	%f2280, [%rd1527];
	fma.rn.f32 	%f2281, %f2279, %f2280, %f2278;
	add.s32 	%r778, %r777, %r5;
	ld.shared.f32 	%f2282, [_ZZ28patch_embedding_kernel_tiledPKfS0_PfiiiE7s_patch+3040];
	mul.wide.u32 	%rd1528, %r778, 4;
	add.s64 	%rd1529, %rd7, %rd1528;
	ld.global.f32 	%f2283, [%rd1529];
	fma.rn.f32 	%f2284, %f2282, %f2283, %f2281;
	add.s32 	%r779, %r778, %r5;
	ld.shared.f32 	%f2285, [_ZZ28patch_embedding_kernel_tiledPKfS0_PfiiiE7s_patch+3044];
	mul.wide.u32 	%rd1530, %r779, 4;
	add.s64 	%rd1531, %rd7, %rd1530;
	ld.global.f32 	%f2286, [%rd1531];
	fma.rn.f32 	%f2287, %f2285, %f2286, %f2284;
	add.s32 	%r780, %r779, %r5;
	ld.shared.f32 	%f2288, [_ZZ28patch_embedding_kernel_tiledPKfS0_PfiiiE7s_patch+3048];
	mul.wide.u32 	%rd1532, %r780, 4;
	add.s64 	%rd1533, %rd7, %rd1532;
	ld.global.f32 	%f2289, [%rd1533];
	fma.rn.f32 	%f2290, %f2288, %f2289, %f2287;
	add.s32 	%r781, %r780, %r5;
	ld.shared.f32 	%f2291, [_ZZ28patch_embedding_kernel_tiledPKfS0_PfiiiE7s_patch+3052];
	mul.wide.u32 	%rd1534, %r781, 4;
	add.s64 	%rd1535, %rd7, %rd1534;
	ld.global.f32 	%f2292, [%rd1535];
	fma.rn.f32 	%f2293, %f2291, %f2292, %f2290;
	add.s32 	%r782, %r781, %r5;
	ld.shared.f32 	%f2294, [_ZZ28patch_embedding_kernel_tiledPKfS0_PfiiiE7s_patch+3056];
	mul.wide.u32 	%rd1536, %r782, 4;
	add.s64 	%rd1537, %rd7, %rd1536;
	ld.global.f32 	%f2295, [%rd1537];
	fma.rn.f32 	%f2296, %f2294, %f2295, %f2293;
	add.s32 	%r783, %r782, %r5;
	ld.shared.f32 	%f2297, [_ZZ28patch_embedding_kernel_tiledPKfS0_PfiiiE7s_patch+3060];
	mul.wide.u32 	%rd1538, %r783, 4;
	add.s64 	%rd1539, %rd7, %rd1538;
	ld.global.f32 	%f2298, [%rd1539];
	fma.rn.f32 	%f2299, %f2297, %f2298, %f2296;
	add.s32 	%r784, %r783, %r5;
	ld.shared.f32 	%f2300, [_ZZ28patch_embedding_kernel_tiledPKfS0_PfiiiE7s_patch+3064];
	mul.wide.u32 	%rd1540, %r784, 4;
	add.s64 	%rd1541, %rd7, %rd1540;
	ld.global.f32 	%f2301, [%rd1541];
	fma.rn.f32 	%f2302, %f2300, %f2301, %f2299;
	add.s32 	%r785, %r784, %r5;
	ld.shared.f32 	%f2303, [_ZZ28patch_embedding_kernel_tiledPKfS0_PfiiiE7s_patch+3068];
	mul.wide.u32 	%rd1542, %r785, 4;
	add.s64 	%rd1543, %rd7, %rd1542;
	ld.global.f32 	%f2304, [%rd1543];
	fma.rn.f32 	%f2305, %f2303, %f2304, %f2302;
	add.s32 	%r786, %r785, %r5;
	ld.shared.f32 	%f2306, [_ZZ28patch_embedding_kernel_tiledPKfS0_PfiiiE7s_patch+3072];
	mul.wide.u32 	%rd1544, %r786, 4;
	add.s64 	%rd1545, %rd7, %rd1544;
	ld.global.f32 	%f2307, [%rd1545];
	fma.rn.f32 	%f2308, %f2306, %f2307, %f2305;
	add.s32 	%r787, %r786, %r5;
	ld.shared.f32 	%f2309, [_ZZ28patch_embedding_kernel_tiledPKfS0_PfiiiE7s_patch+3076];
	mul.wide.u32 	%rd1546, %r787, 4;
	add.s64 	%rd1547, %rd7, %rd1546;
	ld.global.f32 	%f2310, [%rd1547];
	fma.rn.f32 	%f2311, %f2309, %f2310, %f2308;
	add.s32 	%r788, %r787, %r5;
	ld.shared.f32 	%f2312, [_ZZ28patch_embedding_kernel_tiledPKfS0_PfiiiE7s_patch+3080];
	mul.wide.u32 	%rd1548, %r788, 4;
	add.s64 	%rd1549, %rd7, %rd1548;
	ld.global.f32 	%f2313, [%rd1549];
	fma.rn.f32 	%f2314, %f2312, %f2313, %f2311;
	add.s32 	%r789, %r788, %r5;
	ld.shared.f32 	%f2315, [_ZZ28patch_embedding_kernel_tiledPKfS0_PfiiiE7s_patch+3084];
	mul.wide.u32 	%rd1550, %r789, 4;
	add.s64 	%rd1551, %rd7, %rd1550;
	ld.global.f32 	%f2316, [%rd1551];
	fma.rn.f32 	%f2317, %f2315, %f2316, %f2314;
	add.s32 	%r790, %r789, %r5;
	ld.shared.f32 	%f2318, [_ZZ28patch_embedding_kernel_tiledPKfS0_PfiiiE7s_patch+3088];
	mul.wide.u32 	%rd1552, %r790, 4;
	add.s64 	%rd1553, %rd7, %rd1552;
	ld.global.f32 	%f2319, [%rd1553];
	fma.rn.f32 	%f2320, %f2318, %f2319, %f2317;
	add.s32 	%r791, %r790, %r5;
	ld.shared.f32 	%f2321, [_ZZ28patch_embedding_kernel_tiledPKfS0_PfiiiE7s_patch+3092];
	mul.wide.u32 	%rd1554, %r791, 4;
	add.s64 	%rd1555, %rd7, %rd1554;
	ld.global.f32 	%f2322, [%rd1555];
	fma.rn.f32 	%f2323, %f2321, %f2322, %f2320;
	add.s32 	%r792, %r791, %r5;
	ld.shared.f32 	%f2324, [_ZZ28patch_embedding_kernel_tiledPKfS0_PfiiiE7s_patch+3096];
	mul.wide.u32 	%rd1556, %r792, 4;
	add.s64 	%rd1557, %rd7, %rd1556;
	ld.global.f32 	%f2325, [%rd1557];
	fma.rn.f32 	%f2326, %f2324, %f2325, %f2323;
	add.s32 	%r793, %r792, %r5;
	ld.shared.f32 	%f2327, [_ZZ28patch_embedding_kernel_tiledPKfS0_PfiiiE7s_patch+3100];
	mul.wide.u32 	%rd1558, %r793, 4;
	add.s64 	%rd1559, %rd7, %rd1558;
	ld.global.f32 	%f2328, [%rd1559];
	fma.rn.f32 	%f2329, %f2327, %f2328, %f2326;
	add.s32 	%r794, %r793, %r5;
	ld.shared.f32 	%f2330, [_ZZ28patch_embedding_kernel_tiledPKfS0_PfiiiE7s_patch+3104];
	mul.wide.u32 	%rd1560, %r794, 4;
	add.s64 	%rd1561, %rd7, %rd1560;
	ld.global.f32 	%f2331, [%rd1561];
	fma.rn.f32 	%f2332, %f2330, %f2331, %f2329;
	add.s32 	%r795, %r794, %r5;
	ld.shared.f32 	%f2333, [_ZZ28patch_embedding_kernel_tiledPKfS0_PfiiiE7s_patch+3108];
	mul.wide.u32 	%rd1562, %r795, 4;
	add.s64 	%rd1563, %rd7, %rd1562;
	ld.global.f32 	%f2334, [%rd1563];
	fma.rn.f32 	%f2335, %f2333, %f2334, %f2332;
	add.s32 	%r796, %r795, %r5;
	ld.shared.f32 	%f2336, [_ZZ28patch_embedding_kernel_tiledPKfS0_PfiiiE7s_patch+3112];
	mul.wide.u32 	%rd1564, %r796, 4;
	add.s64 	%rd1565, %rd7, %rd1564;
	ld.global.f32 	%f2337, [%rd1565];
	fma.rn.f32 	%f2338, %f2336, %f2337, %f2335;
	add.s32 	%r797, %r796, %r5;
	ld.shared.f32 	%f2339, [_ZZ28patch_embedding_kernel_tiledPKfS0_PfiiiE7s_patch+3116];
	mul.wide.u32 	%rd1566, %r797, 4;
	add.s64 	%rd1567, %rd7, %rd1566;
	ld.global.f32 	%f2340, [%rd1567];
	fma.rn.f32 	%f2341, %f2339, %f2340, %f2338;
	add.s32 	%r798, %r797, %r5;
	ld.shared.f32 	%f2342, [_ZZ28patch_embedding_kernel_tiledPKfS0_PfiiiE7s_patch+3120];
	mul.wide.u32 	%rd1568, %r798, 4;
	add.s64 	%rd1569, %rd7, %rd1568;
	ld.global.f32 	%f2343, [%rd1569];
	fma.rn.f32 	%f2344, %f2342, %f2343, %f2341;
	add.s32 	%r799, %r798, %r5;
	ld.shared.f32 	%f2345, [_ZZ28patch_embedding_kernel_tiledPKfS0_PfiiiE7s_patch+3124];
	mul.wide.u32 	%rd1570, %r799, 4;
	add.s64 	%rd1571, %rd7, %rd1570;
	ld.global.f32 	%f2346, [%rd1571];
	fma.rn.f32 	%f2347, %f2345, %f2346, %f2344;
	add.s32 	%r800, %r799, %r5;
	ld.shared.f32 	%f2348, [_ZZ28patch_embedding_kernel_tiledPKfS0_PfiiiE7s_patch+3128];
	mul.wide.u32 	%rd1572, %r800, 4;
	add.s64 	%rd1573, %rd7, %rd1572;
	ld.global.f32 	%f2349, [%rd1573];
	fma.rn.f32 	%f2350, %f2348, %f2349, %f2347;
	add.s32 	%r801, %r800, %r5;
	ld.shared.f32 	%f2351, [_ZZ28patch_embedding_kernel_tiledPKfS0_PfiiiE7s_patch+3132];
	mul.wide.u32 	%rd1574, %r801, 4;
	add.s64 	%rd1575, %rd7, %rd1574;
	ld.global.f32 	%f2352, [%rd1575];
	fma.rn.f32 	%f2353, %f2351, %f2352, %f2350;
	add.s32 	%r802, %r801, %r5;
	ld.shared.f32 	%f2354, [_ZZ28patch_embedding_kernel_tiledPKfS0_PfiiiE7s_patch+3136];
	mul.wide.u32 	%rd1576, %r802, 4;
	add.s64 	%rd1577, %rd7, %rd1576;
	ld.global.f32 	%f2355, [%rd1577];
	fma.rn.f32 	%f2356, %f2354, %f2355, %f2353;
	add.s32 	%r803, %r802, %r5;
	ld.shared.f32 	%f2357, [_ZZ28patch_embedding_kernel_tiledPKfS0_PfiiiE7s_patch+3140];
	mul.wide.u32 	%rd1578, %r803, 4;
	add.s64 	%rd1579, %rd7, %rd1578;
	ld.global.f32 	%f2358, [%rd1579];
	fma.rn.f32 	%f2359, %f2357, %f2358, %f2356;
	add.s32 	%r804, %r803, %r5;
	ld.shared.f32 	%f2360, [_ZZ28patch_embedding_kernel_tiledPKfS0_PfiiiE7s_patch+3144];
	mul.wide.u32 	%rd1580, %r804, 4;
	add.s64 	%rd1581, %rd7, %rd1580;
	ld.global.f32 	%f2361, [%rd1581];
	fma.rn.f32 	%f2362, %f2360, %f2361, %f2359;
	add.s32 	%r805, %r804, %r5;
	ld.shared.f32 	%f2363, [_ZZ28patch_embedding_kernel_tiledPKfS0_PfiiiE7s_patch+3148];
	mul.wide.u32 	%rd1582, %r805, 4;
	add.s64 	%rd1583, %rd7, %rd1582;
	ld.global.f32 	%f2364, [%rd1583];
	fma.rn.f32 	%f2365, %f2363, %f2364, %f2362;
	add.s32 	%r806, %r805, %r5;
	ld.shared.f32 	%f2366, [_ZZ28patch_embedding_kernel_tiledPKfS0_PfiiiE7s_patch+3152];
	mul.wide.u32 	%rd1584, %r806, 4;
	add.s64 	%rd1585, %rd7, %rd1584;
	ld.global.f32 	%f2367, [%rd1585];
	fma.rn.f32 	%f2368, %f2366, %f2367, %f2365;
	add.s32 	%r807, %r806, %r5;
	ld.shared.f32 	%f2369, [_ZZ28patch_embedding_kernel_tiledPKfS0_PfiiiE7s_patch+3156];
	mul.wide.u32 	%rd1586, %r807, 4;
	add.s64 	%rd1587, %rd7, %rd1586;
	ld.global.f32 	%f2370, [%rd1587];
	fma.rn.f32 	%f2371, %f2369, %f2370, %f2368;
	add.s32 	%r808, %r807, %r5;
	ld.shared.f32 	%f2372, [_ZZ28patch_embedding_kernel_tiledPKfS0_PfiiiE7s_patch+3160];
	mul.wide.u32 	%rd1588, %r808, 4;
	add.s64 	%rd1589, %rd7, %rd1588;
	ld.global.f32 	%f2373, [%rd1589];
	fma.rn.f32 	%f2374, %f2372, %f2373, %f2371;
	add.s32 	%r809, %r808, %r5;
	ld.shared.f32 	%f2375, [_ZZ28patch_embedding_kernel_tiledPKfS0_PfiiiE7s_patch+3164];
	mul.wide.u32 	%rd1590, %r809, 4;
	add.s64 	%rd1591, %rd7, %rd1590;
	ld.global.f32 	%f2376, [%rd1591];
	fma.rn.f32 	%f2377, %f2375, %f2376, %f2374;
	add.s32 	%r810, %r809, %r5;
	ld.shared.f32 	%f2378, [_ZZ28patch_embedding_kernel_tiledPKfS0_PfiiiE7s_patch+3168];
	mul.wide.u32 	%rd1592, %r810, 4;
	add.s64 	%rd1593, %rd7, %rd1592;
	ld.global.f32 	%f2379, [%rd1593];
	fma.rn.f32 	%f2380, %f2378, %f2379, %f2377;
	add.s32 	%r811, %r810, %r5;
	ld.shared.f32 	%f2381, [_ZZ28patch_embedding_kernel_tiledPKfS0_PfiiiE7s_patch+3172];
	mul.wide.u32 	%rd1594, %r811, 4;
	add.s64 	%rd1595, %rd7, %rd1594;
	ld.global.f32 	%f2382, [%rd1595];
	fma.rn.f32 	%f2383, %f2381, %f2382, %f2380;
	add.s32 	%r812, %r811, %r5;
	ld.shared.f32 	%f2384, [_ZZ28patch_embedding_kernel_tiledPKfS0_PfiiiE7s_patch+3176];
	mul.wide.u32 	%rd1596, %r812, 4;
	add.s64 	%rd1597, %rd7, %rd1596;
	ld.global.f32 	%f2385, [%rd1597];
	fma.rn.f32 	%f2386, %f2384, %f2385, %f2383;
	add.s32 	%r813, %r812, %r5;
	ld.shared.f32 	%f2387, [_ZZ28patch_embedding_kernel_tiledPKfS0_PfiiiE7s_patch+3180];
	mul.wide.u32 	%rd1598, %r813, 4;
	add.s64 	%rd1599, %rd7, %rd1598;
	ld.global.f32 	%f2388, [%rd1599];
	fma.rn.f32 	%f2389, %f2387, %f2388, %f2386;
	add.s32 	%r814, %r813, %r5;
	ld.shared.f32 	%f2390, [_ZZ28patch_embedding_kernel_tiledPKfS0_PfiiiE7s_patch+3184];
	mul.wide.u32 	%rd1600, %r814, 4;
	add.s64 	%rd1601, %rd7, %rd1600;
	ld.global.f32 	%f2391, [%rd1601];
	fma.rn.f32 	%f2392, %f2390, %f2391, %f2389;
	add.s32 	%r815, %r814, %r5;
	ld.shared.f32 	%f2393, [_ZZ28patch_embedding_kernel_tiledPKfS0_PfiiiE7s_patch+3188];
	mul.wide.u32 	%rd1602, %r815, 4;
	add.s64 	%rd1603, %rd7, %rd1602;
	ld.global.f32 	%f2394, [%rd1603];
	fma.rn.f32 	%f2395, %f2393, %f2394, %f2392;
	add.s32 	%r816, %r815, %r5;
	ld.shared.f32 	%f2396, [_ZZ28patch_embedding_kernel_tiledPKfS0_PfiiiE7s_patch+3192];
	mul.wide.u32 	%rd1604, %r816, 4;
	add.s64 	%rd1605, %rd7, %rd1604;
	ld.global.f32 	%f2397, [%rd1605];
	fma.rn.f32 	%f2398, %f2396, %f2397, %f2395;
	add.s32 	%r817, %r816, %r5;
	ld.shared.f32 	%f2399, [_ZZ28patch_embedding_kernel_tiledPKfS0_PfiiiE7s_patch+3196];
	mul.wide.u32 	%rd1606, %r817, 4;
	add.s64 	%rd1607, %rd7, %rd1606;
	ld.global.f32 	%f2400, [%rd1607];
	fma.rn.f32 	%f2401, %f2399, %f2400, %f2398;
	add.s32 	%r818, %r817, %r5;
	ld.shared.f32 	%f2402, [_ZZ28patch_embedding_kernel_tiledPKfS0_PfiiiE7s_patch+3200];
	mul.wide.u32 	%rd1608, %r818, 4;
	add.s64 	%rd1609, %rd7, %rd1608;
	ld.global.f32 	%f2403, [%rd1609];
	fma.rn.f32 	%f2404, %f2402, %f2403, %f2401;
	add.s32 	%r819, %r818, %r5;
	ld.shared.f32 	%f2405, [_ZZ28patch_embedding_kernel_tiledPKfS0_PfiiiE7s_patch+3204];
	mul.wide.u32 	%rd1610, %r819, 4;
	add.s64 	%rd1611, %rd7, %rd1610;
	ld.global.f32 	%f2406, [%rd1611];
	fma.rn.f32 	%f2407, %f2405, %f2406, %f2404;
	add.s32 	%r820, %r819, %r5;
	ld.shared.f32 	%f2408, [_ZZ28patch_embedding_kernel_tiledPKfS0_PfiiiE7s_patch+3208];
	mul.wide.u32 	%rd1612, %r820, 4;
	add.s64 	%rd1613, %rd7, %rd1612;
	ld.global.f32 	%f2409, [%rd1613];
	fma.rn.f32 	%f2410, %f2408, %f2409, %f2407;
	add.s32 	%r821, %r820, %r5;
	ld.shared.f32 	%f2411, [_ZZ28patch_embedding_kernel_tiledPKfS0_PfiiiE7s_patch+3212];
	mul.wide.u32 	%rd1614, %r821, 4;
	add.s64 	%rd1615, %rd7, %rd1614;
	ld.global.f32 	%f2412, [%rd1615];
	fma.rn.f32 	%f2413, %f2411, %f2412, %f2410;
	add.s32 	%r822, %r821, %r5;
	ld.shared.f32 	%f2414, [_ZZ28patch_embedding_kernel_tiledPKfS0_PfiiiE7s_patch+3216];
	mul.wide.u32 	%rd1616, %r822, 4;
	add.s64 	%rd1617, %rd7, %rd1616;
	ld.global.f32 	%f2415, [%rd1617];
	fma.rn.f32 	%f2416, %f2414, %f2415, %f2413;
	add.s32 	%r823, %r822, %r5;
	ld.shared.f32 	%f2417, [_ZZ28patch_embedding_kernel_tiledPKfS0_PfiiiE7s_patch+3220];
	mul.wide.u32 	%rd1618, %r823, 4;
	add.s64 	%rd1619, %rd7, %rd1618;
	ld.global.f32 	%f2418, [%rd1619];
	fma.rn.f32 	%f2419, %f2417, %f2418, %f2416;
	add.s32 	%r824, %r823, %r5;
	ld.shared.f32 	%f2420, [_ZZ28patch_embedding_kernel_tiledPKfS0_PfiiiE7s_patch+3224];
	mul.wide.u32 	%rd1620, %r824, 4;
	add.s64 	%rd1621, %rd7, %rd1620;
	ld.global.f32 	%f2421, [%rd1621];
	fma.rn.f32 	%f2422, %f2420, %f2421, %f2419;
	add.s32 	%r825, %r824, %r5;
	ld.shared.f32 	%f2423, [_ZZ28patch_embedding_kernel_tiledPKfS0_PfiiiE7s_patch+3228];
	mul.wide.u32 	%rd1622, %r825, 4;
	add.s64 	%rd1623, %rd7, %rd1622;
	ld.global.f32 	%f2424, [%rd1623];
	fma.rn.f32 	%f2425, %f2423, %f2424, %f2422;
	add.s32 	%r826, %r825, %r5;
	ld.shared.f32 	%f2426, [_ZZ28patch_embedding_kernel_tiledPKfS0_PfiiiE7s_patch+3232];
	mul.wide.u32 	%rd1624, %r826, 4;
	add.s64 	%rd1625, %rd7, %rd1624;
	ld.global.f32 	%f2427, [%rd1625];
	fma.rn.f32 	%f2428, %f2426, %f2427, %f2425;
	add.s32 	%r827, %r826, %r5;
	ld.shared.f32 	%f2429, [_ZZ28patch_embedding_kernel_tiledPKfS0_PfiiiE7s_patch+3236];
	mul.wide.u32 	%rd1626, %r827, 4;
	add.s64 	%rd1627, %rd7, %rd1626;
	ld.global.f32 	%f2430, [%rd1627];
	fma.rn.f32 	%f2431, %f2429, %f2430, %f2428;
	add.s32 	%r828, %r827, %r5;
	ld.shared.f32 	%f2432, [_ZZ28patch_embedding_kernel_tiledPKfS0_PfiiiE7s_patch+3240];
	mul.wide.u32 	%rd1628, %r828, 4;
	add.s64 	%rd1629, %rd7, %rd1628;
	ld.global.f32 	%f2433, [%rd1629];
	fma.rn.f32 	%f2434, %f2432, %f2433, %f2431;
	add.s32 	%r829, %r828, %r5;
	ld.shared.f32 	%f2435, [_ZZ28patch_embedding_kernel_tiledPKfS0_PfiiiE7s_patch+3244];
	mul.wide.u32 	%rd1630, %r829, 4;
	add.s64 	%rd1631, %rd7, %rd1630;
	ld.global.f32 	%f2436, [%rd1631];
	fma.rn.f32 	%f2437, %f2435, %f2436, %f2434;
	add.s32 	%r830, %r829, %r5;
	ld.shared.f32 	%f2438, [_ZZ28patch_embedding_kernel_tiledPKfS0_PfiiiE7s_patch+3248];
	mul.wide.u32 	%rd1632, %r830, 4;
	add.s64 	%rd1633, %rd7, %rd1632;
	ld.global.f32 	%f2439, [%rd1633];
	fma.rn.f32 	%f2440, %f2438, %f2439, %f2437;
	add.s32 	%r831, %r830, %r5;
	ld.shared.f32 	%f2441, [_ZZ28patch_embedding_kernel_tiledPKfS0_PfiiiE7s_patch+3252];
	mul.wide.u32 	%rd1634, %r831, 4;
	add.s64 	%rd1635, %rd7, %rd1634;
	ld.global.f32 	%f2442, [%rd1635];
	fma.rn.f32 	%f2443, %f2441, %f2442, %f2440;
	add.s32 	%r832, %r831, %r5;
	ld.shared.f32 	%f2444, [_ZZ28patch_embedding_kernel_tiledPKfS0_PfiiiE7s_patch+3256];
	mul.wide.u32 	%rd1636, %r832, 4;
	add.s64 	%rd1637, %rd7, %rd1636;
	ld.global.f32 	%f2445, [%rd1637];
	fma.rn.f32 	%f2446, %f2444, %f2445, %f2443;
	add.s32 	%r833, %r832, %r5;
	ld.shared.f32 	%f2447, [_ZZ28patch_embedding_kernel_tiledPKfS0_PfiiiE7s_patch+3260];
	mul.wide.u32 	%rd1638, %r833, 4;
	add.s64 	%rd1639, %rd7, %rd1638;
	ld.global.f32 	%f2448, [%rd1639];
	fma.rn.f32 	%f2449, %f2447, %f2448, %f2446;
	add.s32 	%r834, %r833, %r5;
	ld.shared.f32 	%f2450, [_ZZ28patch_embedding_kernel_tiledPKfS0_PfiiiE7s_patch+3264];
	mul.wide.u32 	%rd1640, %r834, 4;
	add.s64 	%rd1641, %rd7, %rd1640;
	ld.global.f32 	%f2451, [%rd1641];
	fma.rn.f32 	%f2452, %f2450, %f2451, %f2449;
	add.s32 	%r835, %r834, %r5;
	ld.shared.f32 	%f2453, [_ZZ28patch_embedding_kernel_tiledPKfS0_PfiiiE7s_patch+3268];
	mul.wide.u32 	%rd1642, %r835, 4;
	add.s64 	%rd1643, %rd7, %rd1642;
	ld.global.f32 	%f2454, [%rd1643];
	fma.rn.f32 	%f2455, %f2453, %f2454, %f2452;
	add.s32 	%r836, %r835, %r5;
	ld.shared.f32 	%f2456, [_ZZ28patch_embedding_kernel_tiledPKfS0_PfiiiE7s_patch+3272];
	mul.wide.u32 	%rd1644, %r836, 4;
	add.s64 	%rd1645, %rd7, %rd1644;
	ld.global.f32 	%f2457, [%rd1645];
	fma.rn.f32 	%f2458, %f2456, %f2457, %f2455;
	add.s32 	%r837, %r836, %r5;
	ld.shared.f32 	%f2459, [_ZZ28patch_embedding_kernel_tiledPKfS0_PfiiiE7s_patch+3276];
	mul.wide.u32 	%rd1646, %r837, 4;
	add.s64 	%rd1647, %rd7, %rd1646;
	ld.global.f32 	%f2460, [%rd1647];
	fma.rn.f32 	%f2461, %f2459, %f2460, %f2458;
	add.s32 	%r838, %r837, %r5;
	ld.shared.f32 	%f2462, [_ZZ28patch_embedding_kernel_tiledPKfS0_PfiiiE7s_patch+3280];
	mul.wide.u32 	%rd1648, %r838, 4;
	add.s64 	%rd1649, %rd7, %rd1648;
	ld.global.f32 	%f2463, [%rd1649];
	fma.rn.f32 	%f2464, %f2462, %f2463, %f2461;
	add.s32 	%r839, %r838, %r5;
	ld.shared.f32 	%f2465, [_ZZ28patch_embedding_kernel_tiledPKfS0_PfiiiE7s_patch+3284];
	mul.wide.u32 	%rd1650, %r839, 4;
	add.s64 	%rd1651, %rd7, %rd1650;
	ld.global.f32 	%f2466, [%rd1651];
	fma.rn.f32 	%f2467, %f2465, %f2466, %f2464;
	add.s32 	%r840, %r839, %r5;
	ld.shared.f32 	%f2468, [_ZZ28patch_embedding_kernel_tiledPKfS0_PfiiiE7s_patch+3288];
	mul.wide.u32 	%rd1652, %r840, 4;
	add.s64 	%rd1653, %rd7, %rd1652;
	ld.global.f32 	%f2469, [%rd1653];
	fma.rn.f32 	%f2470, %f2468, %f2469, %f2467;
	add.s32 	%r841, %r840, %r5;
	ld.shared.f32 	%f2471, [_ZZ28patch_embedding_kernel_tiledPKfS0_PfiiiE7s_patch+3292];
	mul.wide.u32 	%rd1654, %r841, 4;
	add.s64 	%rd1655, %rd7, %rd1654;
	ld.global.f32 	%f2472, [%rd1655];
	fma.rn.f32 	%f2473, %f2471, %f2472, %f2470;
	add.s32 	%r842, %r841, %r5;
	ld.shared.f32 	%f2474, [_ZZ28patch_embedding_kernel_tiledPKfS0_PfiiiE7s_patch+3296];
	mul.wide.u32 	%rd1656, %r842, 4;
	add.s64 	%rd1657, %rd7, %rd1656;
	ld.global.f32 	%f2475, [%rd1657];
	fma.rn.f32 	%f2476, %f2474, %f2475, %f2473;
	add.s32 	%r843, %r842, %r5;
	ld.shared.f32 	%f2477, [_ZZ28patch_embedding_kernel_tiledPKfS0_PfiiiE7s_patch+3300];
	mul.wide.u32 	%rd1658, %r843, 4;
	add.s64 	%rd1659, %rd7, %rd1658;
	ld.global.f32 	%f2478, [%rd1659];
	fma.rn.f32 	%f2479, %f2477, %f2478, %f2476;
	add.s32 	%r844, %r843, %r5;
	ld.shared.f32 	%f2480, [_ZZ28patch_embedding_kernel_tiledPKfS0_PfiiiE7s_patch+3304];
	mul.wide.u32 	%rd1660, %r844, 4;
	add.s64 	%rd1661, %rd7, %rd1660;
	ld.global.f32 	%f2481, [%rd1661];
	fma.rn.f32 	%f2482, %f2480, %f2481, %f2479;
	add.s32 	%r845, %r844, %r5;
	ld.shared.f32 	%f2483, [_ZZ28patch_embedding_kernel_tiledPKfS0_PfiiiE7s_patch+3308];
	mul.wide.u32 	%rd1662, %r845, 4;
	add.s64 	%rd1663, %rd7, %rd1662;
	ld.global.f32 	%f2484, [%rd1663];
	fma.rn.f32 	%f2485, %f2483, %f2484, %f2482;
	add.s32 	%r846, %r845, %r5;
	ld.shared.f32 	%f2486, [_ZZ28patch_embedding_kernel_tiledPKfS0_PfiiiE7s_patch+3312];
	mul.wide.u32 	%rd1664, %r846, 4;
	add.s64 	%rd1665, %rd7, %rd1664;
	ld.global.f32 	%f2487, [%rd1665];
	fma.rn.f32 	%f2488, %f2486, %f2487, %f2485;
	add.s32 	%r847, %r846, %r5;
	ld.shared.f32 	%f2489, [_ZZ28patch_embedding_kernel_tiledPKfS0_PfiiiE7s_patch+3316];
	mul.wide.u32 	%rd1666, %r847, 4;
	add.s64 	%rd1667, %rd7, %rd1666;
	ld.global.f32 	%f2490, [%rd1667];
	fma.rn.f32 	%f2491, %f2489, %f2490, %f2488;
	add.s32 	%r848, %r847, %r5;
	ld.shared.f32 	%f2492, [_ZZ28patch_embedding_kernel_tiledPKfS0_PfiiiE7s_patch+3320];
	mul.wide.u32 	%rd1668, %r848, 4;
	add.s64 	%rd1669, %rd7, %rd1668;
	ld.global.f32 	%f2493, [%rd1669];
	fma.rn.f32 	%f2494, %f2492, %f2493, %f2491;
	add.s32 	%r849, %r848, %r5;
	ld.shared.f32 	%f2495, [_ZZ28patch_embedding_kernel_tiledPKfS0_PfiiiE7s_patch+3324];
	mul.wide.u32 	%rd1670, %r849, 4;
	add.s64 	%rd1671, %rd7, %rd1670;
	ld.global.f32 	%f2496, [%rd1671];
	fma.rn.f32 	%f2497, %f2495, %f2496, %f2494;
	add.s32 	%r850, %r849, %r5;
	ld.shared.f32 	%f2498, [_ZZ28patch_embedding_kernel_tiledPKfS0_PfiiiE7s_patch+3328];
	mul.wide.u32 	%rd1672, %r850, 4;
	add.s64 	%rd1673, %rd7, %rd1672;
	ld.global.f32 	%f2499, [%rd1673];
	fma.rn.f32 	%f2500, %f2498, %f2499, %f2497;
	add.s32 	%r851, %r850, %r5;
	ld.shared.f32 	%f2501, [_ZZ28patch_embedding_kernel_tiledPKfS0_PfiiiE7s_patch+3332];
	mul.wide.u32 	%rd1674, %r851, 4;
	add.s64 	%rd1675, %rd7, %rd1674;
	ld.global.f32 	%f2502, [%rd1675];
	fma.rn.f32 	%f2503, %f2501, %f2502, %f2500;
	add.s32 	%r852, %r851, %r5;
	ld.shared.f32 	%f2504, [_ZZ28patch_embedding_kernel_tiledPKfS0_PfiiiE7s_patch+3336];
	mul.wide.u32 	%rd1676, %r852, 4;
	add.s64 	%rd1677, %rd7, %rd1676;
	ld.global.f32 	%f2505, [%rd1677];
	fma.rn.f32 	%f2506, %f2504, %f2505, %f2503;
	add.s32 	%r853, %r852, %r5;
	ld.shared.f32 	%f2507, [_ZZ28patch_embedding_kernel_tiledPKfS0_PfiiiE7s_patch+3340];
	mul.wide.u32 	%rd1678, %r853, 4;
	add.s64 	%rd1679, %rd7, %rd1678;
	ld.global.f32 	%f2508, [%rd1679];
	fma.rn.f32 	%f2509, %f2507, %f2508, %f2506;
	add.s32 	%r854, %r853, %r5;
	ld.shared.f32 	%f2510, [_ZZ28patch_embedding_kernel_tiledPKfS0_PfiiiE7s_patch+3344];
	mul.wide.u32 	%rd1680, %r854, 4;
	add.s64 	%rd1681, %rd7, %rd1680;
	ld.global.f32 	%f2511, [%rd1681];
	fma.rn.f32 	%f2512, %f2510, %f2511, %f2509;
	add.s32 	%r855, %r854, %r5;
	ld.shared.f32 	%f2513, [_ZZ28patch_embedding_kernel_tiledPKfS0_PfiiiE7s_patch+3348];
	mul.wide.u32 	%rd1682, %r855, 4;
	add.s64 	%rd1683, %rd7, %rd1682;
	ld.global.f32 	%f2514, [%rd1683];
	fma.rn.f32 	%f2515, %f2513, %f2514, %f2512;
	add.s32 	%r856, %r855, %r5;
	ld.shared.f32 	%f2516, [_ZZ28patch_embedding_kernel_tiledPKfS0_PfiiiE7s_patch+3352];
	mul.wide.u32 	%rd1684, %r856, 4;
	add.s64 	%rd1685, %rd7, %rd1684;
	ld.global.f32 	%f2517, [%rd1685];
	fma.rn.f32 	%f2518, %f2516, %f2517, %f2515;
	add.s32 	%r857, %r856, %r5;
	ld.shared.f32 	%f2519, [_ZZ28patch_embedding_kernel_tiledPKfS0_PfiiiE7s_patch+3356];
	mul.wide.u32 	%rd1686, %r857, 4;
	add.s64 	%rd1687, %rd7, %rd1686;
	ld.global.f32 	%f2520, [%rd1687];
	fma.rn.f32 	%f2521, %f2519, %f2520, %f2518;
	add.s32 	%r858, %r857, %r5;
	ld.shared.f32 	%f2522, [_ZZ28patch_embedding_kernel_tiledPKfS0_PfiiiE7s_patch+3360];
	mul.wide.u32 	%rd1688, %r858, 4;
	add.s64 	%rd1689, %rd7, %rd1688;
	ld.global.f32 	%f2523, [%rd1689];
	fma.rn.f32 	%f2524, %f2522, %f2523, %f2521;
	add.s32 	%r859, %r858, %r5;
	ld.shared.f32 	%f2525, [_ZZ28patch_embedding_kernel_tiledPKfS0_PfiiiE7s_patch+3364];
	mul.wide.u32 	%rd1690, %r859, 4;
	add.s64 	%rd1691, %rd7, %rd1690;
	ld.global.f32 	%f2526, [%rd1691];
	fma.rn.f32 	%f2527, %f2525, %f2526, %f2524;
	add.s32 	%r860, %r859, %r5;
	ld.shared.f32 	%f2528, [_ZZ28patch_embedding_kernel_tiledPKfS0_PfiiiE7s_patch+3368];
	mul.wide.u32 	%rd1692, %r860, 4;
	add.s64 	%rd1693, %rd7, %rd1692;
	ld.global.f32 	%f2529, [%rd1693];
	fma.rn.f32 	%f2530, %f2528, %f2529, %f2527;
	add.s32 	%r861, %r860, %r5;
	ld.shared.f32 	%f2531, [_ZZ28patch_embedding_kernel_tiledPKfS0_PfiiiE7s_patch+3372];
	mul.wide.u32 	%rd1694, %r861, 4;
	add.s64 	%rd1695, %rd7, %rd1694;
	ld.global.f32 	%f2532, [%rd1695];
	fma.rn.f32 	%f2533, %f2531, %f2532, %f2530;
	add.s32 	%r862, %r861, %r5;
	ld.shared.f32 	%f2534, [_ZZ28patch_embedding_kernel_tiledPKfS0_PfiiiE7s_patch+3376];
	mul.wide.u32 	%rd1696, %r862, 4;
	add.s64 	%rd1697, %rd7, %rd1696;
	ld.global.f32 	%f2535, [%rd1697];
	fma.rn.f32 	%f2536, %f2534, %f2535, %f2533;
	add.s32 	%r863, %r862, %r5;
	ld.shared.f32 	%f2537, [_ZZ28patch_embedding_kernel_tiledPKfS0_PfiiiE7s_patch+3380];
	mul.wide.u32 	%rd1698, %r863, 4;
	add.s64 	%rd1699, %rd7, %rd1698;
	ld.global.f32 	%f2538, [%rd1699];
	fma.rn.f32 	%f2539, %f2537, %f2538, %f2536;
	add.s32 	%r864, %r863, %r5;
	ld.shared.f32 	%f2540, [_ZZ28patch_embedding_kernel_tiledPKfS0_PfiiiE7s_patch+3384];
	mul.wide.u32 	%rd1700, %r864, 4;
	add.s64 	%rd1701, %rd7, %rd1700;
	ld.global.f32 	%f2541, [%rd1701];
	fma.rn.f32 	%f2542, %f2540, %f2541, %f2539;
	add.s32 	%r865, %r864, %r5;
	ld.shared.f32 	%f2543, [_ZZ28patch_embedding_kernel_tiledPKfS0_PfiiiE7s_patch+3388];
	mul.wide.u32 	%rd1702, %r865, 4;
	add.s64 	%rd1703, %rd7, %rd1702;
	ld.global.f32 	%f2544, [%rd1703];
	fma.rn.f32 	%f2545, %f2543, %f2544, %f2542;
	add.s32 	%r866, %r865, %r5;
	ld.shared.f32 	%f2546, [_ZZ28patch_embedding_kernel_tiledPKfS0_PfiiiE7s_patch+3392];
	mul.wide.u32 	%rd1704, %r866, 4;
	add.s64 	%rd1705, %rd7, %rd1704;
	ld.global.f32 	%f2547, [%rd1705];
	fma.rn.f32 	%f2548, %f2546, %f2547, %f2545;
	add.s32 	%r867, %r866, %r5;
	ld.shared.f32 	%f2549, [_ZZ28patch_embedding_kernel_tiledPKfS0_PfiiiE7s_patch+3396];
	mul.wide.u32 	%rd1706, %r867, 4;
	add.s64 	%rd1707, %rd7, %rd1706;
	ld.global.f32 	%f2550, [%rd1707];
	fma.rn.f32 	%f2551, %f2549, %f2550, %f2548;
	add.s32 	%r868, %r867, %r5;
	ld.shared.f32 	%f2552, [_ZZ28patch_embedding_kernel_tiledPKfS0_PfiiiE7s_patch+3400];
	mul.wide.u32 	%rd1708, %r868, 4;
	add.s64 	%rd1709, %rd7, %rd1708;
	ld.global.f32 	%f2553, [%rd1709];
	fma.rn.f32 	%f2554, %f2552, %f2553, %f2551;
	add.s32 	%r869, %r868, %r5;
	ld.shared.f32 	%f2555, [_ZZ28patch_embedding_kernel_tiledPKfS0_PfiiiE7s_patch+3404];
	mul.wide.u32 	%rd1710, %r869, 4;
	add.s64 	%rd1711, %rd7, %rd1710;
	ld.global.f32 	%f2556, [%rd1711];
	fma.rn.f32 	%f2557, %f2555, %f2556, %f2554;
	add.s32 	%r870, %r869, %r5;
	ld.shared.f32 	%f2558, [_ZZ28patch_embedding_kernel_tiledPKfS0_PfiiiE7s_patch+3408];
	mul.wide.u32 	%rd1712, %r870, 4;
	add.s64 	%rd1713, %rd7, %rd1712;
	ld.global.f32 	%f2559, [%rd1713];
	fma.rn.f32 	%f2560, %f2558, %f2559, %f2557;
	add.s32 	%r871, %r870, %r5;
	ld.shared.f32 	%f2561, [_ZZ28patch_embedding_kernel_tiledPKfS0_PfiiiE7s_patch+3412];
	mul.wide.u32 	%rd1714, %r871, 4;
	add.s64 	%rd1715, %rd7, %rd1714;
	ld.global.f32 	%f2562, [%rd1715];
	fma.rn.f32 	%f2563, %f2561, %f2562, %f2560;
	add.s32 	%r872, %r871, %r5;
	ld.shared.f32 	%f2564, [_ZZ28patch_embedding_kernel_tiledPKfS0_PfiiiE7s_patch+3416];
	mul.wide.u32 	%rd1716, %r872, 4;
	add.s64 	%rd1717, %rd7, %rd1716;
	ld.global.f32 	%f2565, [%rd1717];
	fma.rn.f32 	%f2566, %f2564, %f2565, %f2563;
	add.s32 	%r873, %r872, %r5;
	ld.shared.f32 	%f2567, [_ZZ28patch_embedding_kernel_tiledPKfS0_PfiiiE7s_patch+3420];
	mul.wide.u32 	%rd1718, %r873, 4;
	add.s64 	%rd1719, %rd7, %rd1718;
	ld.global.f32 	%f2568, [%rd1719];
	fma.rn.f32 	%f2569, %f2567, %f2568, %f2566;
	add.s32 	%r874, %r873, %r5;
	ld.shared.f32 	%f2570, [_ZZ28patch_embedding_kernel_tiledPKfS0_PfiiiE7s_patch+3424];
	mul.wide.u32 	%rd1720, %r874, 4;
	add.s64 	%rd1721, %rd7, %rd1720;
	ld.global.f32 	%f2571, [%rd1721];
	fma.rn.f32 	%f2572, %f2570, %f2571, %f2569;
	add.s32 	%r875, %r874, %r5;
	ld.shared.f32 	%f2573, [_ZZ28patch_embedding_kernel_tiledPKfS0_PfiiiE7s_patch+3428];
	mul.wide.u32 	%rd1722, %r875, 4;
	add.s64 	%rd1723, %rd7, %rd1722;
	ld.global.f32 	%f2574, [%rd1723];
	fma.rn.f32 	%f2575, %f2573, %f2574, %f2572;
	add.s32 	%r876, %r875, %r5;
	ld.shared.f32 	%f2576, [_ZZ28patch_embedding_kernel_tiledPKfS0_PfiiiE7s_patch+3432];
	mul.wide.u32 	%rd1724, %r876, 4;
	add.s64 	%rd1725, %rd7, %rd1724;
	ld.global.f32 	%f2577, [%rd1725];
	fma.rn.f32 	%f2578, %f2576, %f2577, %f2575;
	add.s32 	%r877, %r876, %r5;
	ld.shared.f32 	%f2579, [_ZZ28patch_embedding_kernel_tiledPKfS0_PfiiiE7s_patch+3436];
	mul.wide.u32 	%rd1726, %r877, 4;
	add.s64 	%rd1727, %rd7, %rd1726;
	ld.global.f32 	%f2580, [%rd1727];
	fma.rn.f32 	%f2581, %f2579, %f2580, %f2578;
	add.s32 	%r878, %r877, %r5;
	ld.shared.f32 	%f2582, [_ZZ28patch_embedding_kernel_tiledPKfS0_PfiiiE7s_patch+3440];
	mul.wide.u32 	%rd1728, %r878, 4;
	add.s64 	%rd1729, %rd7, %rd1728;
	ld.global.f32 	%f2583, [%rd1729];
	fma.rn.f32 	%f2584, %f2582, %f2583, %f2581;
	add.s32 	%r879, %r878, %r5;
	ld.shared.f32 	%f2585, [_ZZ28patch_embedding_kernel_tiledPKfS0_PfiiiE7s_patch+3444];
	mul.wide.u32 	%rd1730, %r879, 4;
	add.s64 	%rd1731, %rd7, %rd1730;
	ld.global.f32 	%f2586, [%rd1731];
	fma.rn.f32 	%f2587, %f2585, %f2586, %f2584;
	add.s32 	%r880, %r879, %r5;
	ld.shared.f32 	%f2588, [_ZZ28patch_embedding_kernel_tiledPKfS0_PfiiiE7s_patch+3448];
	mul.wide.u32 	%rd1732, %r880, 4;
	add.s64 	%rd1733, %rd7, %rd1732;
	ld.global.f32 	%f2589, [%rd1733];
	fma.rn.f32 	%f2590, %f2588, %f2589, %f2587;
	add.s32 	%r881, %r880, %r5;
	ld.shared.f32 	%f2591, [_ZZ28patch_embedding_kernel_tiledPKfS0_PfiiiE7s_patch+3452];
	mul.wide.u32 	%rd1734, %r881, 4;
	add.s64 	%rd1735, %rd7, %rd1734;
	ld.global.f32 	%f2592, [%rd1735];
	fma.rn.f32 	%f2593, %f2591, %f2592, %f2590;
	add.s32 	%r882, %r881, %r5;
	ld.shared.f32 	%f2594, [_ZZ28patch_embedding_kernel_tiledPKfS0_PfiiiE7s_patch+3456];
	mul.wide.u32 	%rd1736, %r882, 4;
	add.s64 	%rd1737, %rd7, %rd1736;
	ld.global.f32 	%f2595, [%rd1737];
	fma.rn.f32 	%f2596, %f2594, %f2595, %f2593;
	add.s32 	%r883, %r882, %r5;
	ld.shared.f32 	%f2597, [_ZZ28patch_embedding_kernel_tiledPKfS0_PfiiiE7s_patch+3460];
	mul.wide.u32 	%rd1738, %r883, 4;
	add.s64 	%rd1739, %rd7, %rd1738;
	ld.global.f32 	%f2598, [%rd1739];
	fma.rn.f32 	%f2599, %f2597, %f2598, %f2596;
	add.s32 	%r884, %r883, %r5;
	ld.shared.f32 	%f2600, [_ZZ28patch_embedding_kernel_tiledPKfS0_PfiiiE7s_patch+3464];
	mul.wide.u32 	%rd1740, %r884, 4;
	add.s64 	%rd1741, %rd7, %rd1740;
	ld.global.f32 	%f2601, [%rd1741];
	fma.rn.f32 	%f2602, %f2600, %f2601, %f2599;
	add.s32 	%r885, %r884, %r5;
	ld.shared.f32 	%f2603, [_ZZ28patch_embedding_kernel_tiledPKfS0_PfiiiE7s_patch+3468];
	mul.wide.u32 	%rd1742, %r885, 4;
	add.s64 	%rd1743, %rd7, %rd1742;
	ld.global.f32 	%f2604, [%rd1743];
	fma.rn.f32 	%f2605, %f2603, %f2604, %f2602;
	add.s32 	%r886, %r885, %r5;
	ld.shared.f32 	%f2606, [_ZZ28patch_embedding_kernel_tiledPKfS0_PfiiiE7s_patch+3472];
	mul.wide.u32 	%rd1744, %r886, 4;
	add.s64 	%rd1745, %rd7, %rd1744;
	ld.global.f32 	%f2607, [%rd1745];
	fma.rn.f32 	%f2608, %f2606, %f2607, %f2605;
	add.s32 	%r887, %r886, %r5;
	ld.shared.f32 	%f2609, [_ZZ28patch_embedding_kernel_tiledPKfS0_PfiiiE7s_patch+3476];
	mul.wide.u32 	%rd1746, %r887, 4;
	add.s64 	%rd1747, %rd7, %rd1746;
	ld.global.f32 	%f2610, [%rd1747];
	fma.rn.f32 	%f2611, %f2609, %f2610, %f2608;
	add.s32 	%r888, %r887, %r5;
	ld.shared.f32 	%f2612, [_ZZ28patch_embedding_kernel_tiledPKfS0_PfiiiE7s_patch+3480];
	mul.wide.u32 	%rd1748, %r888, 4;
	add.s64 	%rd1749, %rd7, %rd1748;
	ld.global.f32 	%f2613, [%rd1749];
	fma.rn.f32 	%f2614, %f2612, %f2613, %f2611;
	add.s32 	%r889, %r888, %r5;
	ld.shared.f32 	%f2615, [_ZZ28patch_embedding_kernel_tiledPKfS0_PfiiiE7s_patch+3484];
	mul.wide.u32 	%rd1750, %r889, 4;
	add.s64 	%rd1751, %rd7, %rd1750;
	ld.global.f32 	%f2616, [%rd1751];
	fma.rn.f32 	%f2617, %f2615, %f2616, %f2614;
	add.s32 	%r890, %r889, %r5;
	ld.shared.f32 	%f2618, [_ZZ28patch_embedding_kernel_tiledPKfS0_PfiiiE7s_patch+3488];
	mul.wide.u32 	%rd1752, %r890, 4;
	add.s64 	%rd1753, %rd7, %rd1752;
	ld.global.f32 	%f2619, [%rd1753];
	fma.rn.f32 	%f2620, %f2618, %f2619, %f2617;
	add.s32 	%r891, %r890, %r5;
	ld.shared.f32 	%f2621, [_ZZ28patch_embedding_kernel_tiledPKfS0_PfiiiE7s_patch+3492];
	mul.wide.u32 	%rd1754, %r891, 4;
	add.s64 	%rd1755, %rd7, %rd1754;
	ld.global.f32 	%f2622, [%rd1755];
	fma.rn.f32 	%f2623, %f2621, %f2622, %f2620;
	add.s32 	%r892, %r891, %r5;
	ld.shared.f32 	%f2624, [_ZZ28patch_embedding_kernel_tiledPKfS0_PfiiiE7s_patch+3496];
	mul.wide.u32 	%rd1756, %r892, 4;
	add.s64 	%rd1757, %rd7, %rd1756;
	ld.global.f32 	%f2625, [%rd1757];
	fma.rn.f32 	%f2626, %f2624, %f2625, %f2623;
	add.s32 	%r893, %r892, %r5;
	ld.shared.f32 	%f2627, [_ZZ28patch_embedding_kernel_tiledPKfS0_PfiiiE7s_patch+3500];
	mul.wide.u32 	%rd1758, %r893, 4;
	add.s64 	%rd1759, %rd7, %rd1758;
	ld.global.f32 	%f2628, [%rd1759];
	fma.rn.f32 	%f2629, %f2627, %f2628, %f2626;
	add.s32 	%r894, %r893, %r5;
	ld.shared.f32 	%f2630, [_ZZ28patch_embedding_kernel_tiledPKfS0_PfiiiE7s_patch+3504];
	mul.wide.u32 	%rd1760, %r894, 4;
	add.s64 	%rd1761, %rd7, %rd1760;
	ld.global.f32 	%f2631, [%rd1761];
	fma.rn.f32 	%f2632, %f2630, %f2631, %f2629;
	add.s32 	%r895, %r894, %r5;
	ld.shared.f32 	%f2633, [_ZZ28patch_embedding_kernel_tiledPKfS0_PfiiiE7s_patch+3508];
	mul.wide.u32 	%rd1762, %r895, 4;
	add.s64 	%rd1763, %rd7, %rd1762;
	ld.global.f32 	%f2634, [%rd1763];
	fma.rn.f32 	%f2635, %f2633, %f2634, %f2632;
	add.s32 	%r896, %r895, %r5;
	ld.shared.f32 	%f2636, [_ZZ28patch_embedding_kernel_tiledPKfS0_PfiiiE7s_patch+3512];
	mul.wide.u32 	%rd1764, %r896, 4;
	add.s64 	%rd1765, %rd7, %rd1764;
	ld.global.f32 	%f2637, [%rd1765];
	fma.rn.f32 	%f2638, %f2636, %f2637, %f2635;
	add.s32 	%r897, %r896, %r5;
	ld.shared.f32 	%f2639, [_ZZ28patch_embedding_kernel_tiledPKfS0_PfiiiE7s_patch+3516];
	mul.wide.u32 	%rd1766, %r897, 4;
	add.s64 	%rd1767, %rd7, %rd1766;
	ld.global.f32 	%f2640, [%rd1767];
	fma.rn.f32 	%f2641, %f2639, %f2640, %f2638;
	add.s32 	%r898, %r897, %r5;
	ld.shared.f32 	%f2642, [_ZZ28patch_embedding_kernel_tiledPKfS0_PfiiiE7s_patch+3520];
	mul.wide.u32 	%rd1768, %r898, 4;
	add.s64 	%rd1769, %rd7, %rd1768;
	ld.global.f32 	%f2643, [%rd1769];
	fma.rn.f32 	%f2644, %f2642, %f2643, %f2641;
	add.s32 	%r899, %r898, %r5;
	ld.shared.f32 	%f2645, [_ZZ28patch_embedding_kernel_tiledPKfS0_PfiiiE7s_patch+3524];
	mul.wide.u32 	%rd1770, %r899, 4;
	add.s64 	%rd1771, %rd7, %rd1770;
	ld.global.f32 	%f2646, [%rd1771];
	fma.rn.f32 	%f2647, %f2645, %f2646, %f2644;
	add.s32 	%r900, %r899, %r5;
	ld.shared.f32 	%f2648, [_ZZ28patch_embedding_kernel_tiledPKfS0_PfiiiE7s_patch+3528];
	mul.wide.u32 	%rd1772, %r900, 4;
	add.s64 	%rd1773, %rd7, %rd1772;
	ld.global.f32 	%f2649, [%rd1773];
	fma.rn.f32 	%f2650, %f2648, %f2649, %f2647;
	add.s32 	%r901, %r900, %r5;
	ld.shared.f32 	%f2651, [_ZZ28patch_embedding_kernel_tiledPKfS0_PfiiiE7s_patch+3532];
	mul.wide.u32 	%rd1774, %r901, 4;
	add.s64 	%rd1775, %rd7, %rd1774;
	ld.global.f32 	%f2652, [%rd1775];
	fma.rn.f32 	%f2653, %f2651, %f2652, %f2650;
	add.s32 	%r902, %r901, %r5;
	ld.shared.f32 	%f2654, [_ZZ28patch_embedding_kernel_tiledPKfS0_PfiiiE7s_patch+3536];
	mul.wide.u32 	%rd1776, %r902, 4;
	add.s64 	%rd1777, %rd7, %rd1776;
	ld.global.f32 	%f2655, [%rd1777];
	fma.rn.f32 	%f2656, %f2654, %f2655, %f2653;
	add.s32 	%r903, %r902, %r5;
	ld.shared.f32 	%f2657, [_ZZ28patch_embedding_kernel_tiledPKfS0_PfiiiE7s_patch+3540];
	mul.wide.u32 	%rd1778, %r903, 4;
	add.s64 	%rd1779, %rd7, %rd1778;
	ld.global.f32 	%f2658, [%rd1779];
	fma.rn.f32 	%f2659, %f2657, %f2658, %f2656;
	add.s32 	%r904, %r903, %r5;
	ld.shared.f32 	%f2660, [_ZZ28patch_embedding_kernel_tiledPKfS0_PfiiiE7s_patch+3544];
	mul.wide.u32 	%rd1780, %r904, 4;
	add.s64 	%rd1781, %rd7, %rd1780;
	ld.global.f32 	%f2661, [%rd1781];
	fma.rn.f32 	%f2662, %f2660, %f2661, %f2659;
	add.s32 	%r905, %r904, %r5;
	ld.shared.f32 	%f2663, [_ZZ28patch_embedding_kernel_tiledPKfS0_PfiiiE7s_patch+3548];
	mul.wide.u32 	%rd1782, %r905, 4;
	add.s64 	%rd1783, %rd7, %rd1782;
	ld.global.f32 	%f2664, [%rd1783];
	fma.rn.f32 	%f2665, %f2663, %f2664, %f2662;
	add.s32 	%r906, %r905, %r5;
	ld.shared.f32 	%f2666, [_ZZ28patch_embedding_kernel_tiledPKfS0_PfiiiE7s_patch+3552];
	mul.wide.u32 	%rd1784, %r906, 4;
	add.s64 	%rd1785, %rd7, %rd1784;
	ld.global.f32 	%f2667, [%rd1785];
	fma.rn.f32 	%f2668, %f2666, %f2667, %f2665;
	add.s32 	%r907, %r906, %r5;
	ld.shared.f32 	%f2669, [_ZZ28patch_embedding_kernel_tiledPKfS0_PfiiiE7s_patch+3556];
	mul.wide.u32 	%rd1786, %r907, 4;
	add.s64 	%rd1787, %rd7, %rd1786;
	ld.global.f32 	%f2670, [%rd1787];
	fma.rn.f32 	%f2671, %f2669, %f2670, %f2668;
	add.s32 	%r908, %r907, %r5;
	ld.shared.f32 	%f2672, [_ZZ28patch_embedding_kernel_tiledPKfS0_PfiiiE7s_patch+3560];
	mul.wide.u32 	%rd1788, %r908, 4;
	add.s64 	%rd1789, %rd7, %rd1788;
	ld.global.f32 	%f2673, [%rd1789];
	fma.rn.f32 	%f2674, %f2672, %f2673, %f2671;
	add.s32 	%r909, %r908, %r5;
	ld.shared.f32 	%f2675, [_ZZ28patch_embedding_kernel_tiledPKfS0_PfiiiE7s_patch+3564];
	mul.wide.u32 	%rd1790, %r909, 4;
	add.s64 	%rd1791, %rd7, %rd1790;
	ld.global.f32 	%f2676, [%rd1791];
	fma.rn.f32 	%f2677, %f2675, %f2676, %f2674;
	add.s32 	%r910, %r909, %r5;
	ld.shared.f32 	%f2678, [_ZZ28patch_embedding_kernel_tiledPKfS0_PfiiiE7s_patch+3568];
	mul.wide.u32 	%rd1792, %r910, 4;
	add.s64 	%rd1793, %rd7, %rd1792;
	ld.global.f32 	%f2679, [%rd1793];
	fma.rn.f32 	%f2680, %f2678, %f2679, %f2677;
	add.s32 	%r911, %r910, %r5;
	ld.shared.f32 	%f2681, [_ZZ28patch_embedding_kernel_tiledPKfS0_PfiiiE7s_patch+3572];
	mul.wide.u32 	%rd1794, %r911, 4;
	add.s64 	%rd1795, %rd7, %rd1794;
	ld.global.f32 	%f2682, [%rd1795];
	fma.rn.f32 	%f2683, %f2681, %f2682, %f2680;
	add.s32 	%r912, %r911, %r5;
	ld.shared.f32 	%f2684, [_ZZ28patch_embedding_kernel_tiledPKfS0_PfiiiE7s_patch+3576];
	mul.wide.u32 	%rd1796, %r912, 4;
	add.s64 	%rd1797, %rd7, %rd1796;
	ld.global.f32 	%f2685, [%rd1797];
	fma.rn.f32 	%f2686, %f2684, %f2685, %f2683;
	add.s32 	%r913, %r912, %r5;
	ld.shared.f32 	%f2687, [_ZZ28patch_embedding_kernel_tiledPKfS0_PfiiiE7s_patch+3580];
	mul.wide.u32 	%rd1798, %r913, 4;
	add.s64 	%rd1799, %rd7, %rd1798;
	ld.global.f32 	%f2688, [%rd1799];
	fma.rn.f32 	%f2689, %f2687, %f2688, %f2686;
	add.s32 	%r914, %r913, %r5;
	ld.shared.f32 	%f2690, [_ZZ28patch_embedding_kernel_tiledPKfS0_PfiiiE7s_patch+3584];
	mul.wide.u32 	%rd1800, %r914, 4;
	add.s64 	%rd1801, %rd7, %rd1800;
	ld.global.f32 	%f2691, [%rd1801];
	fma.rn.f32 	%f2692, %f2690, %f2691, %f2689;
	add.s32 	%r915, %r914, %r5;
	ld.shared.f32 	%f2693, [_ZZ28patch_embedding_kernel_tiledPKfS0_PfiiiE7s_patch+3588];
	mul.wide.u32 	%rd1802, %r915, 4;
	add.s64 	%rd1803, %rd7, %rd1802;
	ld.global.f32 	%f2694, [%rd1803];
	fma.rn.f32 	%f2695, %f2693, %f2694, %f2692;
	add.s32 	%r916, %r915, %r5;
	ld.shared.f32 	%f2696, [_ZZ28patch_embedding_kernel_tiledPKfS0_PfiiiE7s_patch+3592];
	mul.wide.u32 	%rd1804, %r916, 4;
	add.s64 	%rd1805, %rd7, %rd1804;
	ld.global.f32 	%f2697, [%rd1805];
	fma.rn.f32 	%f2698, %f2696, %f2697, %f2695;
	add.s32 	%r917, %r916, %r5;
	ld.shared.f32 	%f2699, [_ZZ28patch_embedding_kernel_tiledPKfS0_PfiiiE7s_patch+3596];
	mul.wide.u32 	%rd1806, %r917, 4;
	add.s64 	%rd1807, %rd7, %rd1806;
	ld.global.f32 	%f2700, [%rd1807];
	fma.rn.f32 	%f2701, %f2699, %f2700, %f2698;
	add.s32 	%r918, %r917, %r5;
	ld.shared.f32 	%f2702, [_ZZ28patch_embedding_kernel_tiledPKfS0_PfiiiE7s_patch+3600];
	mul.wide.u32 	%rd1808, %r918, 4;
	add.s64 	%rd1809, %rd7, %rd1808;
	ld.global.f32 	%f2703, [%rd1809];
	fma.rn.f32 	%f2704, %f2702, %f2703, %f2701;
	add.s32 	%r919, %r918, %r5;
	ld.shared.f32 	%f2705, [_ZZ28patch_embedding_kernel_tiledPKfS0_PfiiiE7s_patch+3604];
	mul.wide.u32 	%rd1810, %r919, 4;
	add.s64 	%rd1811, %rd7, %rd1810;
	ld.global.f32 	%f2706, [%rd1811];
	fma.rn.f32 	%f2707, %f2705, %f2706, %f2704;
	add.s32 	%r920, %r919, %r5;
	ld.shared.f32 	%f2708, [_ZZ28patch_embedding_kernel_tiledPKfS0_PfiiiE7s_patch+3608];
	mul.wide.u32 	%rd1812, %r920, 4;
	add.s64 	%rd1813, %rd7, %rd1812;
	ld.global.f32 	%f2709, [%rd1813];
	fma.rn.f32 	%f2710, %f2708, %f2709, %f2707;
	add.s32 	%r921, %r920, %r5;
	ld.shared.f32 	%f2711, [_ZZ28patch_embedding_kernel_tiledPKfS0_PfiiiE7s_patch+3612];
	mul.wide.u32 	%rd1814, %r921, 4;
	add.s64 	%rd1815, %rd7, %rd1814;
	ld.global.f32 	%f2712, [%rd1815];
	fma.rn.f32 	%f2713, %f2711, %f2712, %f2710;
	add.s32 	%r922, %r921, %r5;
	ld.shared.f32 	%f2714, [_ZZ28patch_embedding_kernel_tiledPKfS0_PfiiiE7s_patch+3616];
	mul.wide.u32 	%rd1816, %r922, 4;
	add.s64 	%rd1817, %rd7, %rd1816;
	ld.global.f32 	%f2715, [%rd1817];
	fma.rn.f32 	%f2716, %f2714, %f2715, %f2713;
	add.s32 	%r923, %r922, %r5;
	ld.shared.f32 	%f2717, [_ZZ28patch_embedding_kernel_tiledPKfS0_PfiiiE7s_patch+3620];
	mul.wide.u32 	%rd1818, %r923, 4;
	add.s64 	%rd1819, %rd7, %rd1818;
	ld.global.f32 	%f2718, [%rd1819];
	fma.rn.f32 	%f2719, %f2717, %f2718, %f2716;
	add.s32 	%r924, %r923, %r5;
	ld.shared.f32 	%f2720, [_ZZ28patch_embedding_kernel_tiledPKfS0_PfiiiE7s_patch+3624];
	mul.wide.u32 	%rd1820, %r924, 4;
	add.s64 	%rd1821, %rd7, %rd1820;
	ld.global.f32 	%f2721, [%rd1821];
	fma.rn.f32 	%f2722, %f2720, %f2721, %f2719;
	add.s32 	%r925, %r924, %r5;
	ld.shared.f32 	%f2723, [_ZZ28patch_embedding_kernel_tiledPKfS0_PfiiiE7s_patch+3628];
	mul.wide.u32 	%rd1822, %r925, 4;
	add.s64 	%rd1823, %rd7, %rd1822;
	ld.global.f32 	%f2724, [%rd1823];
	fma.rn.f32 	%f2725, %f2723, %f2724, %f2722;
	add.s32 	%r926, %r925, %r5;
	ld.shared.f32 	%f2726, [_ZZ28patch_embedding_kernel_tiledPKfS0_PfiiiE7s_patch+3632];
	mul.wide.u32 	%rd1824, %r926, 4;
	add.s64 	%rd1825, %rd7, %rd1824;
	ld.global.f32 	%f2727, [%rd1825];
	fma.rn.f32 	%f2728, %f2726, %f2727, %f2725;
	add.s32 	%r927, %r926, %r5;
	ld.shared.f32 	%f2729, [_ZZ28patch_embedding_kernel_tiledPKfS0_PfiiiE7s_patch+3636];
	mul.wide.u32 	%rd1826, %r927, 4;
	add.s64 	%rd1827, %rd7, %rd1826;
	ld.global.f32 	%f2730, [%rd1827];
	fma.rn.f32 	%f2731, %f2729, %f2730, %f2728;
	add.s32 	%r928, %r927, %r5;
	ld.shared.f32 	%f2732, [_ZZ28patch_embedding_kernel_tiledPKfS0_PfiiiE7s_patch+3640];
	mul.wide.u32 	%rd1828, %r928, 4;
	add.s64 	%rd1829, %rd7, %rd1828;
	ld.global.f32 	%f2733, [%rd1829];
	fma.rn.f32 	%f2734, %f2732, %f2733, %f2731;
	add.s32 	%r929, %r928, %r5;
	ld.shared.f32 	%f2735, [_ZZ28patch_embedding_kernel_tiledPKfS0_PfiiiE7s_patch+3644];
	mul.wide.u32 	%rd1830, %r929, 4;
	add.s64 	%rd1831, %rd7, %rd1830;
	ld.global.f32 	%f2736, [%rd1831];
	fma.rn.f32 	%f2737, %f2735, %f2736, %f2734;
	add.s32 	%r930, %r929, %r5;
	ld.shared.f32 	%f2738, [_ZZ28patch_embedding_kernel_tiledPKfS0_PfiiiE7s_patch+3648];
	mul.wide.u32 	%rd1832, %r930, 4;
	add.s64 	%rd1833, %rd7, %rd1832;
	ld.global.f32 	%f2739, [%rd1833];
	fma.rn.f32 	%f2740, %f2738, %f2739, %f2737;
	add.s32 	%r931, %r930, %r5;
	ld.shared.f32 	%f2741, [_ZZ28patch_embedding_kernel_tiledPKfS0_PfiiiE7s_patch+3652];
	mul.wide.u32 	%rd1834, %r931, 4;
	add.s64 	%rd1835, %rd7, %rd1834;
	ld.global.f32 	%f2742, [%rd1835];
	fma.rn.f32 	%f2743, %f2741, %f2742, %f2740;
	add.s32 	%r932, %r931, %r5;
	ld.shared.f32 	%f2744, [_ZZ28patch_embedding_kernel_tiledPKfS0_PfiiiE7s_patch+3656];
	mul.wide.u32 	%rd1836, %r932, 4;
	add.s64 	%rd1837, %rd7, %rd1836;
	ld.global.f32 	%f2745, [%rd1837];
	fma.rn.f32 	%f2746, %f2744, %f2745, %f2743;
	add.s32 	%r933, %r932, %r5;
	ld.shared.f32 	%f2747, [_ZZ28patch_embedding_kernel_tiledPKfS0_PfiiiE7s_patch+3660];
	mul.wide.u32 	%rd1838, %r933, 4;
	add.s64 	%rd1839, %rd7, %rd1838;
	ld.global.f32 	%f2748, [%rd1839];
	fma.rn.f32 	%f2749, %f2747, %f2748, %f2746;
	add.s32 	%r934, %r933, %r5;
	ld.shared.f32 	%f2750, [_ZZ28patch_embedding_kernel_tiledPKfS0_PfiiiE7s_patch+3664];
	mul.wide.u32 	%rd1840, %r934, 4;
	add.s64 	%rd1841, %rd7, %rd1840;
	ld.global.f32 	%f2751, [%rd1841];
	fma.rn.f32 	%f2752, %f2750, %f2751, %f2749;
	add.s32 	%r935, %r934, %r5;
	ld.shared.f32 	%f2753, [_ZZ28patch_embedding_kernel_tiledPKfS0_PfiiiE7s_patch+3668];
	mul.wide.u32 	%rd1842, %r935, 4;
	add.s64 	%rd1843, %rd7, %rd1842;
	ld.global.f32 	%f2754, [%rd1843];
	fma.rn.f32 	%f2755, %f2753, %f2754, %f2752;
	add.s32 	%r936, %r935, %r5;
	ld.shared.f32 	%f2756, [_ZZ28patch_embedding_kernel_tiledPKfS0_PfiiiE7s_patch+3672];
	mul.wide.u32 	%rd1844, %r936, 4;
	add.s64 	%rd1845, %rd7, %rd1844;
	ld.global.f32 	%f2757, [%rd1845];
	fma.rn.f32 	%f2758, %f2756, %f2757, %f2755;
	add.s32 	%r937, %r936, %r5;
	ld.shared.f32 	%f2759, [_ZZ28patch_embedding_kernel_tiledPKfS0_PfiiiE7s_patch+3676];
	mul.wide.u32 	%rd1846, %r937, 4;
	add.s64 	%rd1847, %rd7, %rd1846;
	ld.global.f32 	%f2760, [%rd1847];
	fma.rn.f32 	%f2761, %f2759, %f2760, %f2758;
	add.s32 	%r938, %r937, %r5;
	ld.shared.f32 	%f2762, [_ZZ28patch_embedding_kernel_tiledPKfS0_PfiiiE7s_patch+3680];
	mul.wide.u32 	%rd1848, %r938, 4;
	add.s64 	%rd1849, %rd7, %rd1848;
	ld.global.f32 	%f2763, [%rd1849];
	fma.rn.f32 	%f2764, %f2762, %f2763, %f2761;
	add.s32 	%r939, %r938, %r5;
	ld.shared.f32 	%f2765, [_ZZ28patch_embedding_kernel_tiledPKfS0_PfiiiE7s_patch+3684];
	mul.wide.u32 	%rd1850, %r939, 4;
	add.s64 	%rd1851, %rd7, %rd1850;
	ld.global.f32 	%f2766, [%rd1851];
	fma.rn.f32 	%f2767, %f2765, %f2766, %f2764;
	add.s32 	%r940, %r939, %r5;
	ld.shared.f32 	%f2768, [_ZZ28patch_embedding_kernel_tiledPKfS0_PfiiiE7s_patch+3688];
	mul.wide.u32 	%rd1852, %r940, 4;
	add.s64 	%rd1853, %rd7, %rd1852;
	ld.global.f32 	%f2769, [%rd1853];
	fma.rn.f32 	%f2770, %f2768, %f2769, %f2767;
	add.s32 	%r941, %r940, %r5;
	ld.shared.f32 	%f2771, [_ZZ28patch_embedding_kernel_tiledPKfS0_PfiiiE7s_patch+3692];
	mul.wide.u32 	%rd1854, %r941, 4;
	add.s64 	%rd1855, %rd7, %rd1854;
	ld.global.f32 	%f2772, [%rd1855];
	fma.rn.f32 	%f2773, %f2771, %f2772, %f2770;
	add.s32 	%r942, %r941, %r5;
	ld.shared.f32 	%f2774, [_ZZ28patch_embedding_kernel_tiledPKfS0_PfiiiE7s_patch+3696];
	mul.wide.u32 	%rd1856, %r942, 4;
	add.s64 	%rd1857, %rd7, %rd1856;
	ld.global.f32 	%f2775, [%rd1857];
	fma.rn.f32 	%f2776, %f2774, %f2775, %f2773;
	add.s32 	%r943, %r942, %r5;
	ld.shared.f32 	%f2777, [_ZZ28patch_embedding_kernel_tiledPKfS0_PfiiiE7s_patch+3700];
	mul.wide.u32 	%rd1858, %r943, 4;
	add.s64 	%rd1859, %rd7, %rd1858;
	ld.global.f32 	%f2778, [%rd1859];
	fma.rn.f32 	%f2779, %f2777, %f2778, %f2776;
	add.s32 	%r944, %r943, %r5;
	ld.shared.f32 	%f2780, [_ZZ28patch_embedding_kernel_tiledPKfS0_PfiiiE7s_patch+3704];
	mul.wide.u32 	%rd1860, %r944, 4;
	add.s64 	%rd1861, %rd7, %rd1860;
	ld.global.f32 	%f2781, [%rd1861];
	fma.rn.f32 	%f2782, %f2780, %f2781, %f2779;
	add.s32 	%r945, %r944, %r5;
	ld.shared.f32 	%f2783, [_ZZ28patch_embedding_kernel_tiledPKfS0_PfiiiE7s_patch+3708];
	mul.wide.u32 	%rd1862, %r945, 4;
	add.s64 	%rd1863, %rd7, %rd1862;
	ld.global.f32 	%f2784, [%rd1863];
	fma.rn.f32 	%f2785, %f2783, %f2784, %f2782;
	add.s32 	%r946, %r945, %r5;
	ld.shared.f32 	%f2786, [_ZZ28patch_embedding_kernel_tiledPKfS0_PfiiiE7s_patch+3712];
	mul.wide.u32 	%rd1864, %r946, 4;
	add.s64 	%rd1865, %rd7, %rd1864;
	ld.global.f32 	%f2787, [%rd1865];
	fma.rn.f32 	%f2788, %f2786, %f2787, %f2785;
	add.s32 	%r947, %r946, %r5;
	ld.shared.f32 	%f2789, [_ZZ28patch_embedding_kernel_tiledPKfS0_PfiiiE7s_patch+3716];
	mul.wide.u32 	%rd1866, %r947, 4;
	add.s64 	%rd1867, %rd7, %rd1866;
	ld.global.f32 	%f2790, [%rd1867];
	fma.rn.f32 	%f2791, %f2789, %f2790, %f2788;
	add.s32 	%r948, %r947, %r5;
	ld.shared.f32 	%f2792, [_ZZ28patch_embedding_kernel_tiledPKfS0_PfiiiE7s_patch+3720];
	mul.wide.u32 	%rd1868, %r948, 4;
	add.s64 	%rd1869, %rd7, %rd1868;
	ld.global.f32 	%f2793, [%rd1869];
	fma.rn.f32 	%f2794, %f2792, %f2793, %f2791;
	add.s32 	%r949, %r948, %r5;
	ld.shared.f32 	%f2795, [_ZZ28patch_embedding_kernel_tiledPKfS0_PfiiiE7s_patch+3724];
	mul.wide.u32 	%rd1870, %r949, 4;
	add.s64 	%rd1871, %rd7, %rd1870;
	ld.global.f32 	%f2796, [%rd1871];
	fma.rn.f32 	%f2797, %f2795, %f2796, %f2794;
	add.s32 	%r950, %r949, %r5;
	ld.shared.f32 	%f2798, [_ZZ28patch_embedding_kernel_tiledPKfS0_PfiiiE7s_patch+3728];
	mul.wide.u32 	%rd1872, %r950, 4;
	add.s64 	%rd1873, %rd7, %rd1872;
	ld.global.f32 	%f2799, [%rd1873];
	fma.rn.f32 	%f2800, %f2798, %f2799, %f2797;
	add.s32 	%r951, %r950, %r5;
	ld.shared.f32 	%f2801, [_ZZ28patch_embedding_kernel_tiledPKfS0_PfiiiE7s_patch+3732];
	mul.wide.u32 	%rd1874, %r951, 4;
	add.s64 	%rd1875, %rd7, %rd1874;
	ld.global.f32 	%f2802, [%rd1875];
	fma.rn.f32 	%f2803, %f2801, %f2802, %f2800;
	add.s32 	%r952, %r951, %r5;
	ld.shared.f32 	%f2804, [_ZZ28patch_embedding_kernel_tiledPKfS0_PfiiiE7s_patch+3736];
	mul.wide.u32 	%rd1876, %r952, 4;
	add.s64 	%rd1877, %rd7, %rd1876;
	ld.global.f32 	%f2805, [%rd1877];
	fma.rn.f32 	%f2806, %f2804, %f2805, %f2803;
	add.s32 	%r953, %r952, %r5;
	ld.shared.f32 	%f2807, [_ZZ28patch_embedding_kernel_tiledPKfS0_PfiiiE7s_patch+3740];
	mul.wide.u32 	%rd1878, %r953, 4;
	add.s64 	%rd1879, %rd7, %rd1878;
	ld.global.f32 	%f2808, [%rd1879];
	fma.rn.f32 	%f2809, %f2807, %f2808, %f2806;
	add.s32 	%r954, %r953, %r5;
	ld.shared.f32 	%f2810, [_ZZ28patch_embedding_kernel_tiledPKfS0_PfiiiE7s_patch+3744];
	mul.wide.u32 	%rd1880, %r954, 4;
	add.s64 	%rd1881, %rd7, %rd1880;
	ld.global.f32 	%f2811, [%rd1881];
	fma.rn.f32 	%f2812, %f2810, %f2811, %f2809;
	add.s32 	%r955, %r954, %r5;
	ld.shared.f32 	%f2813, [_ZZ28patch_embedding_kernel_tiledPKfS0_PfiiiE7s_patch+3748];
	mul.wide.u32 	%rd1882, %r955, 4;
	add.s64 	%rd1883, %rd7, %rd1882;
	ld.global.f32 	%f2814, [%rd1883];
	fma.rn.f32 	%f2815, %f2813, %f2814, %f2812;
	add.s32 	%r956, %r955, %r5;
	ld.shared.f32 	%f2816, [_ZZ28patch_embedding_kernel_tiledPKfS0_PfiiiE7s_patch+3752];
	mul.wide.u32 	%rd1884, %r956, 4;
	add.s64 	%rd1885, %rd7, %rd1884;
	ld.global.f32 	%f2817, [%rd1885];
	fma.rn.f32 	%f2818, %f2816, %f2817, %f2815;
	add.s32 	%r957, %r956, %r5;
	ld.shared.f32 	%f2819, [_ZZ28patch_embedding_kernel_tiledPKfS0_PfiiiE7s_patch+3756];
	mul.wide.u32 	%rd1886, %r957, 4;
	add.s64 	%rd1887, %rd7, %rd1886;
	ld.global.f32 	%f2820, [%rd1887];
	fma.rn.f32 	%f2821, %f2819, %f2820, %f2818;
	add.s32 	%r958, %r957, %r5;
	ld.shared.f32 	%f2822, [_ZZ28patch_embedding_kernel_tiledPKfS0_PfiiiE7s_patch+3760];
	mul.wide.u32 	%rd1888, %r958, 4;
	add.s64 	%rd1889, %rd7, %rd1888;
	ld.global.f32 	%f2823, [%rd1889];
	fma.rn.f32 	%f2824, %f2822, %f2823, %f2821;
	add.s32 	%r959, %r958, %r5;
	ld.shared.f32 	%f2825, [_ZZ28patch_embedding_kernel_tiledPKfS0_PfiiiE7s_patch+3764];
	mul.wide.u32 	%rd1890, %r959, 4;
	add.s64 	%rd1891, %rd7, %rd1890;
	ld.global.f32 	%f2826, [%rd1891];
	fma.rn.f32 	%f2827, %f2825, %f2826, %f2824;
	add.s32 	%r960, %r959, %r5;
	ld.shared.f32 	%f2828, [_ZZ28patch_embedding_kernel_tiledPKfS0_PfiiiE7s_patch+3768];
	mul.wide.u32 	%rd1892, %r960, 4;
	add.s64 	%rd1893, %rd7, %rd1892;
	ld.global.f32 	%f2829, [%rd1893];
	fma.rn.f32 	%f2830, %f2828, %f2829, %f2827;
	add.s32 	%r961, %r960, %r5;
	ld.shared.f32 	%f2831, [_ZZ28patch_embedding_kernel_tiledPKfS0_PfiiiE7s_patch+3772];
	mul.wide.u32 	%rd1894, %r961, 4;
	add.s64 	%rd1895, %rd7, %rd1894;
	ld.global.f32 	%f2832, [%rd1895];
	fma.rn.f32 	%f2833, %f2831, %f2832, %f2830;
	add.s32 	%r962, %r961, %r5;
	ld.shared.f32 	%f2834, [_ZZ28patch_embedding_kernel_tiledPKfS0_PfiiiE7s_patch+3776];
	mul.wide.u32 	%rd1896, %r962, 4;
	add.s64 	%rd1897, %rd7, %rd1896;
	ld.global.f32 	%f2835, [%rd1897];
	fma.rn.f32 	%f2836, %f2834, %f2835, %f2833;
	add.s32 	%r963, %r962, %r5;
	ld.shared.f32 	%f2837, [_ZZ28patch_embedding_kernel_tiledPKfS0_PfiiiE7s_patch+3780];
	mul.wide.u32 	%rd1898, %r963, 4;
	add.s64 	%rd1899, %rd7, %rd1898;
	ld.global.f32 	%f2838, [%rd1899];
	fma.rn.f32 	%f2839, %f2837, %f2838, %f2836;
	add.s32 	%r964, %r963, %r5;
	ld.shared.f32 	%f2840, [_ZZ28patch_embedding_kernel_tiledPKfS0_PfiiiE7s_patch+3784];
	mul.wide.u32 	%rd1900, %r964, 4;
	add.s64 	%rd1901, %rd7, %rd1900;
	ld.global.f32 	%f2841, [%rd1901];
	fma.rn.f32 	%f2842, %f2840, %f2841, %f2839;
	add.s32 	%r965, %r964, %r5;
	ld.shared.f32 	%f2843, [_ZZ28patch_embedding_kernel_tiledPKfS0_PfiiiE7s_patch+3788];
	mul.wide.u32 	%rd1902, %r965, 4;
	add.s64 	%rd1903, %rd7, %rd1902;
	ld.global.f32 	%f2844, [%rd1903];
	fma.rn.f32 	%f2845, %f2843, %f2844, %f2842;
	add.s32 	%r966, %r965, %r5;
	ld.shared.f32 	%f2846, [_ZZ28patch_embedding_kernel_tiledPKfS0_PfiiiE7s_patch+3792];
	mul.wide.u32 	%rd1904, %r966, 4;
	add.s64 	%rd1905, %rd7, %rd1904;
	ld.global.f32 	%f2847, [%rd1905];
	fma.rn.f32 	%f2848, %f2846, %f2847, %f2845;
	add.s32 	%r967, %r966, %r5;
	ld.shared.f32 	%f2849, [_ZZ28patch_embedding_kernel_tiledPKfS0_PfiiiE7s_patch+3796];
	mul.wide.u32 	%rd1906, %r967, 4;
	add.s64 	%rd1907, %rd7, %rd1906;
	ld.global.f32 	%f2850, [%rd1907];
	fma.rn.f32 	%f2851, %f2849, %f2850, %f2848;
	add.s32 	%r968, %r967, %r5;
	ld.shared.f32 	%f2852, [_ZZ28patch_embedding_kernel_tiledPKfS0_PfiiiE7s_patch+3800];
	mul.wide.u32 	%rd1908, %r968, 4;
	add.s64 	%rd1909, %rd7, %rd1908;
	ld.global.f32 	%f2853, [%rd1909];
	fma.rn.f32 	%f2854, %f2852, %f2853, %f2851;
	add.s32 	%r969, %r968, %r5;
	ld.shared.f32 	%f2855, [_ZZ28patch_embedding_kernel_tiledPKfS0_PfiiiE7s_patch+3804];
	mul.wide.u32 	%rd1910, %r969, 4;
	add.s64 	%rd1911, %rd7, %rd1910;
	ld.global.f32 	%f2856, [%rd1911];
	fma.rn.f32 	%f2857, %f2855, %f2856, %f2854;
	add.s32 	%r970, %r969, %r5;
	ld.shared.f32 	%f2858, [_ZZ28patch_embedding_kernel_tiledPKfS0_PfiiiE7s_patch+3808];
	mul.wide.u32 	%rd1912, %r970, 4;
	add.s64 	%rd1913, %rd7, %rd1912;
	ld.global.f32 	%f2859, [%rd1913];
	fma.rn.f32 	%f2860, %f2858, %f2859, %f2857;
	add.s32 	%r971, %r970, %r5;
	ld.shared.f32 	%f2861, [_ZZ28patch_embedding_kernel_tiledPKfS0_PfiiiE7s_patch+3812];
	mul.wide.u32 	%rd1914, %r971, 4;
	add.s64 	%rd1915, %rd7, %rd1914;
	ld.global.f32 	%f2862, [%rd1915];
	fma.rn.f32 	%f2863, %f2861, %f2862, %f2860;
	add.s32 	%r972, %r971, %r5;
	ld.shared.f32 	%f2864, [_ZZ28patch_embedding_kernel_tiledPKfS0_PfiiiE7s_patch+3816];
	mul.wide.u32 	%rd1916, %r972, 4;
	add.s64 	%rd1917, %rd7, %rd1916;
	ld.global.f32 	%f2865, [%rd1917];
	fma.rn.f32 	%f2866, %f2864, %f2865, %f2863;
	add.s32 	%r973, %r972, %r5;
	ld.shared.f32 	%f2867, [_ZZ28patch_embedding_kernel_tiledPKfS0_PfiiiE7s_patch+3820];
	mul.wide.u32 	%rd1918, %r973, 4;
	add.s64 	%rd1919, %rd7, %rd1918;
	ld.global.f32 	%f2868, [%rd1919];
	fma.rn.f32 	%f2869, %f2867, %f2868, %f2866;
	add.s32 	%r974, %r973, %r5;
	ld.shared.f32 	%f2870, [_ZZ28patch_embedding_kernel_tiledPKfS0_PfiiiE7s_patch+3824];
	mul.wide.u32 	%rd1920, %r974, 4;
	add.s64 	%rd1921, %rd7, %rd1920;
	ld.global.f32 	%f2871, [%rd1921];
	fma.rn.f32 	%f2872, %f2870, %f2871, %f2869;
	add.s32 	%r975, %r974, %r5;
	ld.shared.f32 	%f2873, [_ZZ28patch_embedding_kernel_tiledPKfS0_PfiiiE7s_patch+3828];
	mul.wide.u32 	%rd1922, %r975, 4;
	add.s64 	%rd1923, %rd7, %rd1922;
	ld.global.f32 	%f2874, [%rd1923];
	fma.rn.f32 	%f2875, %f2873, %f2874, %f2872;
	add.s32 	%r976, %r975, %r5;
	ld.shared.f32 	%f2876, [_ZZ28patch_embedding_kernel_tiledPKfS0_PfiiiE7s_patch+3832];
	mul.wide.u32 	%rd1924, %r976, 4;
	add.s64 	%rd1925, %rd7, %rd1924;
	ld.global.f32 	%f2877, [%rd1925];
	fma.rn.f32 	%f2878, %f2876, %f2877, %f2875;
	add.s32 	%r977, %r976, %r5;
	ld.shared.f32 	%f2879, [_ZZ28patch_embedding_kernel_tiledPKfS0_PfiiiE7s_patch+3836];
	mul.wide.u32 	%rd1926, %r977, 4;
	add.s64 	%rd1927, %rd7, %rd1926;
	ld.global.f32 	%f2880, [%rd1927];
	fma.rn.f32 	%f2881, %f2879, %f2880, %f2878;
	add.s32 	%r978, %r977, %r5;
	ld.shared.f32 	%f2882, [_ZZ28patch_embedding_kernel_tiledPKfS0_PfiiiE7s_patch+3840];
	mul.wide.u32 	%rd1928, %r978, 4;
	add.s64 	%rd1929, %rd7, %rd1928;
	ld.global.f32 	%f2883, [%rd1929];
	fma.rn.f32 	%f2884, %f2882, %f2883, %f2881;
	add.s32 	%r979, %r978, %r5;
	ld.shared.f32 	%f2885, [_ZZ28patch_embedding_kernel_tiledPKfS0_PfiiiE7s_patch+3844];
	mul.wide.u32 	%rd1930, %r979, 4;
	add.s64 	%rd1931, %rd7, %rd1930;
	ld.global.f32 	%f2886, [%rd1931];
	fma.rn.f32 	%f2887, %f2885, %f2886, %f2884;
	add.s32 	%r980, %r979, %r5;
	ld.shared.f32 	%f2888, [_ZZ28patch_embedding_kernel_tiledPKfS0_PfiiiE7s_patch+3848];
	mul.wide.u32 	%rd1932, %r980, 4;
	add.s64 	%rd1933, %rd7, %rd1932;
	ld.global.f32 	%f2889, [%rd1933];
	fma.rn.f32 	%f2890, %f2888, %f2889, %f2887;
	add.s32 	%r981, %r980, %r5;
	ld.shared.f32 	%f2891, [_ZZ28patch_embedding_kernel_tiledPKfS0_PfiiiE7s_patch+3852];
	mul.wide.u32 	%rd1934, %r981, 4;
	add.s64 	%rd1935, %rd7, %rd1934;
	ld.global.f32 	%f2892, [%rd1935];
	fma.rn.f32 	%f2893, %f2891, %f2892, %f2890;
	add.s32 	%r982, %r981, %r5;
	ld.shared.f32 	%f2894, [_ZZ28patch_embedding_kernel_tiledPKfS0_PfiiiE7s_patch+3856];
	mul.wide.u32 	%rd1936, %r982, 4;
	add.s64 	%rd1937, %rd7, %rd1936;
	ld.global.f32 	%f2895, [%rd1937];
	fma.rn.f32 	%f2896, %f2894, %f2895, %f2893;
	add.s32 	%r983, %r982, %r5;
	ld.shared.f32 	%f2897, [_ZZ28patch_embedding_kernel_tiledPKfS0_PfiiiE7s_patch+3860];
	mul.wide.u32 	%rd1938, %r983, 4;
	add.s64 	%rd1939, %rd7, %rd1938;
	ld.global.f32 	%f2898, [%rd1939];
	fma.rn.f32 	%f2899, %f2897, %f2898, %f2896;
	add.s32 	%r984, %r983, %r5;
	ld.shared.f32 	%f2900, [_ZZ28patch_embedding_kernel_tiledPKfS0_PfiiiE7s_patch+3864];
	mul.wide.u32 	%rd1940, %r984, 4;
	add.s64 	%rd1941, %rd7, %rd1940;
	ld.global.f32 	%f2901, [%rd1941];
	fma.rn.f32 	%f2902, %f2900, %f2901, %f2899;
	add.s32 	%r985, %r984, %r5;
	ld.shared.f32 	%f2903, [_ZZ28patch_embedding_kernel_tiledPKfS0_PfiiiE7s_patch+3868];
	mul.wide.u32 	%rd1942, %r985, 4;
	add.s64 	%rd1943, %rd7, %rd1942;
	ld.global.f32 	%f2904, [%rd1943];
	fma.rn.f32 	%f2905, %f2903, %f2904, %f2902;
	add.s32 	%r986, %r985, %r5;
	ld.shared.f32 	%f2906, [_ZZ28patch_embedding_kernel_tiledPKfS0_PfiiiE7s_patch+3872];
	mul.wide.u32 	%rd1944, %r986, 4;
	add.s64 	%rd1945, %rd7, %rd1944;
	ld.global.f32 	%f2907, [%rd1945];
	fma.rn.f32 	%f2908, %f2906, %f2907, %f2905;
	add.s32 	%r987, %r986, %r5;
	ld.shared.f32 	%f2909, [_ZZ28patch_embedding_kernel_tiledPKfS0_PfiiiE7s_patch+3876];
	mul.wide.u32 	%rd1946, %r987, 4;
	add.s64 	%rd1947, %rd7, %rd1946;
	ld.global.f32 	%f2910, [%rd1947];
	fma.rn.f32 	%f2911, %f2909, %f2910, %f2908;
	add.s32 	%r988, %r987, %r5;
	ld.shared.f32 	%f2912, [_ZZ28patch_embedding_kernel_tiledPKfS0_PfiiiE7s_patch+3880];
	mul.wide.u32 	%rd1948, %r988, 4;
	add.s64 	%rd1949, %rd7, %rd1948;
	ld.global.f32 	%f2913, [%rd1949];
	fma.rn.f32 	%f2914, %f2912, %f2913, %f2911;
	add.s32 	%r989, %r988, %r5;
	ld.shared.f32 	%f2915, [_ZZ28patch_embedding_kernel_tiledPKfS0_PfiiiE7s_patch+3884];
	mul.wide.u32 	%rd1950, %r989, 4;
	add.s64 	%rd1951, %rd7, %rd1950;
	ld.global.f32 	%f2916, [%rd1951];
	fma.rn.f32 	%f2917, %f2915, %f2916, %f2914;
	add.s32 	%r990, %r989, %r5;
	ld.shared.f32 	%f2918, [_ZZ28patch_embedding_kernel_tiledPKfS0_PfiiiE7s_patch+3888];
	mul.wide.u32 	%rd1952, %r990, 4;
	add.s64 	%rd1953, %rd7, %rd1952;
	ld.global.f32 	%f2919, [%rd1953];
	fma.rn.f32 	%f2920, %f2918, %f2919, %f2917;
	add.s32 	%r991, %r990, %r5;
	ld.shared.f32 	%f2921, [_ZZ28patch_embedding_kernel_tiledPKfS0_PfiiiE7s_patch+3892];
	mul.wide.u32 	%rd1954, %r991, 4;
	add.s64 	%rd1955, %rd7, %rd1954;
	ld.global.f32 	%f2922, [%rd1955];
	fma.rn.f32 	%f2923, %f2921, %f2922, %f2920;
	add.s32 	%r992, %r991, %r5;
	ld.shared.f32 	%f2924, [_ZZ28patch_embedding_kernel_tiledPKfS0_PfiiiE7s_patch+3896];
	mul.wide.u32 	%rd1956, %r992, 4;
	add.s64 	%rd1957, %rd7, %rd1956;
	ld.global.f32 	%f2925, [%rd1957];
	fma.rn.f32 	%f2926, %f2924, %f2925, %f2923;
	add.s32 	%r993, %r992, %r5;
	ld.shared.f32 	%f2927, [_ZZ28patch_embedding_kernel_tiledPKfS0_PfiiiE7s_patch+3900];
	mul.wide.u32 	%rd1958, %r993, 4;
	add.s64 	%rd1959, %rd7, %rd1958;
	ld.global.f32 	%f2928, [%rd1959];
	fma.rn.f32 	%f2929, %f2927, %f2928, %f2926;
	add.s32 	%r994, %r993, %r5;
	ld.shared.f32 	%f2930, [_ZZ28patch_embedding_kernel_tiledPKfS0_PfiiiE7s_patch+3904];
	mul.wide.u32 	%rd1960, %r994, 4;
	add.s64 	%rd1961, %rd7, %rd1960;
	ld.global.f32 	%f2931, [%rd1961];
	fma.rn.f32 	%f2932, %f2930, %f2931, %f2929;
	add.s32 	%r995, %r994, %r5;
	ld.shared.f32 	%f2933, [_ZZ28patch_embedding_kernel_tiledPKfS0_PfiiiE7s_patch+3908];
	mul.wide.u32 	%rd1962, %r995, 4;
	add.s64 	%rd1963, %rd7, %rd1962;
	ld.global.f32 	%f2934, [%rd1963];
	fma.rn.f32 	%f2935, %f2933, %f2934, %f2932;
	add.s32 	%r996, %r995, %r5;
	ld.shared.f32 	%f2936, [_ZZ28patch_embedding_kernel_tiledPKfS0_PfiiiE7s_patch+3912];
	mul.wide.u32 	%rd1964, %r996, 4;
	add.s64 	%rd1965, %rd7, %rd1964;
	ld.global.f32 	%f2937, [%rd1965];
	fma.rn.f32 	%f2938, %f2936, %f2937, %f2935;
	add.s32 	%r997, %r996, %r5;
	ld.shared.f32 	%f2939, [_ZZ28patch_embedding_kernel_tiledPKfS0_PfiiiE7s_patch+3916];
	mul.wide.u32 	%rd1966, %r997, 4;
	add.s64 	%rd1967, %rd7, %rd1966;
	ld.global.f32 	%f2940, [%rd1967];
	fma.rn.f32 	%f2941, %f2939, %f2940, %f2938;
	add.s32 	%r998, %r997, %r5;
	ld.shared.f32 	%f2942, [_ZZ28patch_embedding_kernel_tiledPKfS0_PfiiiE7s_patch+3920];
	mul.wide.u32 	%rd1968, %r998, 4;
	add.s64 	%rd1969, %rd7, %rd1968;
	ld.global.f32 	%f2943, [%rd1969];
	fma.rn.f32 	%f2944, %f2942, %f2943, %f2941;
	add.s32 	%r999, %r998, %r5;
	ld.shared.f32 	%f2945, [_ZZ28patch_embedding_kernel_tiledPKfS0_PfiiiE7s_patch+3924];
	mul.wide.u32 	%rd1970, %r999, 4;
	add.s64 	%rd1971, %rd7, %rd1970;
	ld.global.f32 	%f2946, [%rd1971];
	fma.rn.f32 	%f2947, %f2945, %f2946, %f2944;
	add.s32 	%r1000, %r999, %r5;
	ld.shared.f32 	%f2948, [_ZZ28patch_embedding_kernel_tiledPKfS0_PfiiiE7s_patch+3928];
	mul.wide.u32 	%rd1972, %r1000, 4;
	add.s64 	%rd1973, %rd7, %rd1972;
	ld.global.f32 	%f2949, [%rd1973];
	fma.rn.f32 	%f2950, %f2948, %f2949, %f2947;
	add.s32 	%r1001, %r1000, %r5;
	ld.shared.f32 	%f2951, [_ZZ28patch_embedding_kernel_tiledPKfS0_PfiiiE7s_patch+3932];
	mul.wide.u32 	%rd1974, %r1001, 4;
	add.s64 	%rd1975, %rd7, %rd1974;
	ld.global.f32 	%f2952, [%rd1975];
	fma.rn.f32 	%f2953, %f2951, %f2952, %f2950;
	add.s32 	%r1002, %r1001, %r5;
	ld.shared.f32 	%f2954, [_ZZ28patch_embedding_kernel_tiledPKfS0_PfiiiE7s_patch+3936];
	mul.wide.u32 	%rd1976, %r1002, 4;
	add.s64 	%rd1977, %rd7, %rd1976;
	ld.global.f32 	%f2955, [%rd1977];
	fma.rn.f32 	%f2956, %f2954, %f2955, %f2953;
	add.s32 	%r1003, %r1002, %r5;
	ld.shared.f32 	%f2957, [_ZZ28patch_embedding_kernel_tiledPKfS0_PfiiiE7s_patch+3940];
	mul.wide.u32 	%rd1978, %r1003, 4;
	add.s64 	%rd1979, %rd7, %rd1978;
	ld.global.f32 	%f2958, [%rd1979];
	fma.rn.f32 	%f2959, %f2957, %f2958, %f2956;
	add.s32 	%r1004, %r1003, %r5;
	ld.shared.f32 	%f2960, [_ZZ28patch_embedding_kernel_tiledPKfS0_PfiiiE7s_patch+3944];
	mul.wide.u32 	%rd1980, %r1004, 4;
	add.s64 	%rd1981, %rd7, %rd1980;
	ld.global.f32 	%f2961, [%rd1981];
	fma.rn.f32 	%f2962, %f2960, %f2961, %f2959;
	add.s32 	%r1005, %r1004, %r5;
	ld.shared.f32 	%f2963, [_ZZ28patch_embedding_kernel_tiledPKfS0_PfiiiE7s_patch+3948];
	mul.wide.u32 	%rd1982, %r1005, 4;
	add.s64 	%rd1983, %rd7, %rd1982;
	ld.global.f32 	%f2964, [%rd1983];
	fma.rn.f32 	%f2965, %f2963, %f2964, %f2962;
	add.s32 	%r1006, %r1005, %r5;
	ld.shared.f32 	%f2966, [_ZZ28patch_embedding_kernel_tiledPKfS0_PfiiiE7s_patch+3952];
	mul.wide.u32 	%rd1984, %r1006, 4;
	add.s64 	%rd1985, %rd7, %rd1984;
	ld.global.f32 	%f2967, [%rd1985];
	fma.rn.f32 	%f2968, %f2966, %f2967, %f2965;
	add.s32 	%r1007, %r1006, %r5;
	ld.shared.f32 	%f2969, [_ZZ28patch_embedding_kernel_tiledPKfS0_PfiiiE7s_patch+3956];
	mul.wide.u32 	%rd1986, %r1007, 4;
	add.s64 	%rd1987, %rd7, %rd1986;
	ld.global.f32 	%f2970, [%rd1987];
	fma.rn.f32 	%f2971, %f2969, %f2970, %f2968;
	add.s32 	%r1008, %r1007, %r5;
	ld.shared.f32 	%f2972, [_ZZ28patch_embedding_kernel_tiledPKfS0_PfiiiE7s_patch+3960];
	mul.wide.u32 	%rd1988, %r1008, 4;
	add.s64 	%rd1989, %rd7, %rd1988;
	ld.global.f32 	%f2973, [%rd1989];
	fma.rn.f32 	%f2974, %f2972, %f2973, %f2971;
	add.s32 	%r1009, %r1008, %r5;
	ld.shared.f32 	%f2975, [_ZZ28patch_embedding_kernel_tiledPKfS0_PfiiiE7s_patch+3964];
	mul.wide.u32 	%rd1990, %r1009, 4;
	add.s64 	%rd1991, %rd7, %rd1990;
	ld.global.f32 	%f2976, [%rd1991];
	fma.rn.f32 	%f2977, %f2975, %f2976, %f2974;
	add.s32 	%r1010, %r1009, %r5;
	ld.shared.f32 	%f2978, [_ZZ28patch_embedding_kernel_tiledPKfS0_PfiiiE7s_patch+3968];
	mul.wide.u32 	%rd1992, %r1010, 4;
	add.s64 	%rd1993, %rd7, %rd1992;
	ld.global.f32 	%f2979, [%rd1993];
	fma.rn.f32 	%f2980, %f2978, %f2979, %f2977;
	add.s32 	%r1011, %r1010, %r5;
	ld.shared.f32 	%f2981, [_ZZ28patch_embedding_kernel_tiledPKfS0_PfiiiE7s_patch+3972];
	mul.wide.u32 	%rd1994, %r1011, 4;
	add.s64 	%rd1995, %rd7, %rd1994;
	ld.global.f32 	%f2982, [%rd1995];
	fma.rn.f32 	%f2983, %f2981, %f2982, %f2980;
	add.s32 	%r1012, %r1011, %r5;
	ld.shared.f32 	%f2984, [_ZZ28patch_embedding_kernel_tiledPKfS0_PfiiiE7s_patch+3976];
	mul.wide.u32 	%rd1996, %r1012, 4;
	add.s64 	%rd1997, %rd7, %rd1996;
	ld.global.f32 	%f2985, [%rd1997];
	fma.rn.f32 	%f2986, %f2984, %f2985, %f2983;
	add.s32 	%r1013, %r1012, %r5;
	ld.shared.f32 	%f2987, [_ZZ28patch_embedding_kernel_tiledPKfS0_PfiiiE7s_patch+3980];
	mul.wide.u32 	%rd1998, %r1013, 4;
	add.s64 	%rd1999, %rd7, %rd1998;
	ld.global.f32 	%f2988, [%rd1999];
	fma.rn.f32 	%f2989, %f2987, %f2988, %f2986;
	add.s32 	%r1014, %r1013, %r5;
	ld.shared.f32 	%f2990, [_ZZ28patch_embedding_kernel_tiledPKfS0_PfiiiE7s_patch+3984];
	mul.wide.u32 	%rd2000, %r1014, 4;
	add.s64 	%rd2001, %rd7, %rd2000;
	ld.global.f32 	%f2991, [%rd2001];
	fma.rn.f32 	%f2992, %f2990, %f2991, %f2989;
	add.s32 	%r1015, %r1014, %r5;
	ld.shared.f32 	%f2993, [_ZZ28patch_embedding_kernel_tiledPKfS0_PfiiiE7s_patch+3988];
	mul.wide.u32 	%rd2002, %r1015, 4;
	add.s64 	%rd2003, %rd7, %rd2002;
	ld.global.f32 	%f2994, [%rd2003];
	fma.rn.f32 	%f2995, %f2993, %f2994, %f2992;
	add.s32 	%r1016, %r1015, %r5;
	ld.shared.f32 	%f2996, [_ZZ28patch_embedding_kernel_tiledPKfS0_PfiiiE7s_patch+3992];
	mul.wide.u32 	%rd2004, %r1016, 4;
	add.s64 	%rd2005, %rd7, %rd2004;
	ld.global.f32 	%f2997, [%rd2005];
	fma.rn.f32 	%f2998, %f2996, %f2997, %f2995;
	add.s32 	%r1017, %r1016, %r5;
	ld.shared.f32 	%f2999, [_ZZ28patch_embedding_kernel_tiledPKfS0_PfiiiE7s_patch+3996];
	mul.wide.u32 	%rd2006, %r1017, 4;
	add.s64 	%rd2007, %rd7, %rd2006;
	ld.global.f32 	%f3000, [%rd2007];
	fma.rn.f32 	%f3001, %f2999, %f3000, %f2998;
	add.s32 	%r1018, %r1017, %r5;
	ld.shared.f32 	%f3002, [_ZZ28patch_embedding_kernel_tiledPKfS0_PfiiiE7s_patch+4000];
	mul.wide.u32 	%rd2008, %r1018, 4;
	add.s64 	%rd2009, %rd7, %rd2008;
	ld.global.f32 	%f3003, [%rd2009];
	fma.rn.f32 	%f3004, %f3002, %f3003, %f3001;
	add.s32 	%r1019, %r1018, %r5;
	ld.shared.f32 	%f3005, [_ZZ28patch_embedding_kernel_tiledPKfS0_PfiiiE7s_patch+4004];
	mul.wide.u32 	%rd2010, %r1019, 4;
	add.s64 	%rd2011, %rd7, %rd2010;
	ld.global.f32 	%f3006, [%rd2011];
	fma.rn.f32 	%f3007, %f3005, %f3006, %f3004;
	add.s32 	%r1020, %r1019, %r5;
	ld.shared.f32 	%f3008, [_ZZ28patch_embedding_kernel_tiledPKfS0_PfiiiE7s_patch+4008];
	mul.wide.u32 	%rd2012, %r1020, 4;
	add.s64 	%rd2013, %rd7, %rd2012;
	ld.global.f32 	%f3009, [%rd2013];
	fma.rn.f32 	%f3010, %f3008, %f3009, %f3007;
	add.s32 	%r1021, %r1020, %r5;
	ld.shared.f32 	%f3011, [_ZZ28patch_embedding_kernel_tiledPKfS0_PfiiiE7s_patch+4012];
	mul.wide.u32 	%rd2014, %r1021, 4;
	add.s64 	%rd2015, %rd7, %rd2014;
	ld.global.f32 	%f3012, [%rd2015];
	fma.rn.f32 	%f3013, %f3011, %f3012, %f3010;
	add.s32 	%r1022, %r1021, %r5;
	ld.shared.f32 	%f3014, [_ZZ28patch_embedding_kernel_tiledPKfS0_PfiiiE7s_patch+4016];
	mul.wide.u32 	%rd2016, %r1022, 4;
	add.s64 	%rd2017, %rd7, %rd2016;
	ld.global.f32 	%f3015, [%rd2017];
	fma.rn.f32 	%f3016, %f3014, %f3015, %f3013;
	add.s32 	%r1023, %r1022, %r5;
	ld.shared.f32 	%f3017, [_ZZ28patch_embedding_kernel_tiledPKfS0_PfiiiE7s_patch+4020];
	mul.wide.u32 	%rd2018, %r1023, 4;
	add.s64 	%rd2019, %rd7, %rd2018;
	ld.global.f32 	%f3018, [%rd2019];
	fma.rn.f32 	%f3019, %f3017, %f3018, %f3016;
	add.s32 	%r1024, %r1023, %r5;
	ld.shared.f32 	%f3020, [_ZZ28patch_embedding_kernel_tiledPKfS0_PfiiiE7s_patch+4024];
	mul.wide.u32 	%rd2020, %r1024, 4;
	add.s64 	%rd2021, %rd7, %rd2020;
	ld.global.f32 	%f3021, [%rd2021];
	fma.rn.f32 	%f3022, %f3020, %f3021, %f3019;
	add.s32 	%r1025, %r1024, %r5;
	ld.shared.f32 	%f3023, [_ZZ28patch_embedding_kernel_tiledPKfS0_PfiiiE7s_patch+4028];
	mul.wide.u32 	%rd2022, %r1025, 4;
	add.s64 	%rd2023, %rd7, %rd2022;
	ld.global.f32 	%f3024, [%rd2023];
	fma.rn.f32 	%f3025, %f3023, %f3024, %f3022;
	add.s32 	%r1026, %r1025, %r5;
	ld.shared.f32 	%f3026, [_ZZ28patch_embedding_kernel_tiledPKfS0_PfiiiE7s_patch+4032];
	mul.wide.u32 	%rd2024, %r1026, 4;
	add.s64 	%rd2025, %rd7, %rd2024;
	ld.global.f32 	%f3027, [%rd2025];
	fma.rn.f32 	%f3028, %f3026, %f3027, %f3025;
	add.s32 	%r1027, %r1026, %r5;
	ld.shared.f32 	%f3029, [_ZZ28patch_embedding_kernel_tiledPKfS0_PfiiiE7s_patch+4036];
	mul.wide.u32 	%rd2026, %r1027, 4;
	add.s64 	%rd2027, %rd7, %rd2026;
	ld.global.f32 	%f3030, [%rd2027];
	fma.rn.f32 	%f3031, %f3029, %f3030, %f3028;
	add.s32 	%r1028, %r1027, %r5;
	ld.shared.f32 	%f3032, [_ZZ28patch_embedding_kernel_tiledPKfS0_PfiiiE7s_patch+4040];
	mul.wide.u32 	%rd2028, %r1028, 4;
	add.s64 	%rd2029, %rd7, %rd2028;
	ld.global.f32 	%f3033, [%rd2029];
	fma.rn.f32 	%f3034, %f3032, %f3033, %f3031;
	add.s32 	%r1029, %r1028, %r5;
	ld.shared.f32 	%f3035, [_ZZ28patch_embedding_kernel_tiledPKfS0_PfiiiE7s_patch+4044];
	mul.wide.u32 	%rd2030, %r1029, 4;
	add.s64 	%rd2031, %rd7, %rd2030;
	ld.global.f32 	%f3036, [%rd2031];
	fma.rn.f32 	%f3037, %f3035, %f3036, %f3034;
	add.s32 	%r1030, %r1029, %r5;
	ld.shared.f32 	%f3038, [_ZZ28patch_embedding_kernel_tiledPKfS0_PfiiiE7s_patch+4048];
	mul.wide.u32 	%rd2032, %r1030, 4;
	add.s64 	%rd2033, %rd7, %rd2032;
	ld.global.f32 	%f3039, [%rd2033];
	fma.rn.f32 	%f3040, %f3038, %f3039, %f3037;
	add.s32 	%r1031, %r1030, %r5;
	ld.shared.f32 	%f3041, [_ZZ28patch_embedding_kernel_tiledPKfS0_PfiiiE7s_patch+4052];
	mul.wide.u32 	%rd2034, %r1031, 4;
	add.s64 	%rd2035, %rd7, %rd2034;
	ld.global.f32 	%f3042, [%rd2035];
	fma.rn.f32 	%f3043, %f3041, %f3042, %f3040;
	add.s32 	%r1032, %r1031, %r5;
	ld.shared.f32 	%f3044, [_ZZ28patch_embedding_kernel_tiledPKfS0_PfiiiE7s_patch+4056];
	mul.wide.u32 	%rd2036, %r1032, 4;
	add.s64 	%rd2037, %rd7, %rd2036;
	ld.global.f32 	%f3045, [%rd2037];
	fma.rn.f32 	%f3046, %f3044, %f3045, %f3043;
	add.s32 	%r1033, %r1032, %r5;
	ld.shared.f32 	%f3047, [_ZZ28patch_embedding_kernel_tiledPKfS0_PfiiiE7s_patch+4060];
	mul.wide.u32 	%rd2038, %r1033, 4;
	add.s64 	%rd2039, %rd7, %rd2038;
	ld.global.f32 	%f3048, [%rd2039];
	fma.rn.f32 	%f3049, %f3047, %f3048, %f3046;
	add.s32 	%r1034, %r1033, %r5;
	ld.shared.f32 	%f3050, [_ZZ28patch_embedding_kernel_tiledPKfS0_PfiiiE7s_patch+4064];
	mul.wide.u32 	%rd2040, %r1034, 4;
	add.s64 	%rd2041, %rd7, %rd2040;
	ld.global.f32 	%f3051, [%rd2041];
	fma.rn.f32 	%f3052, %f3050, %f3051, %f3049;
	add.s32 	%r1035, %r1034, %r5;
	ld.shared.f32 	%f3053, [_ZZ28patch_embedding_kernel_tiledPKfS0_PfiiiE7s_patch+4068];
	mul.wide.u32 	%rd2042, %r1035, 4;
	add.s64 	%rd2043, %rd7, %rd2042;
	ld.global.f32 	%f3054, [%rd2043];
	fma.rn.f32 	%f3055, %f3053, %f3054, %f3052;
	add.s32 	%r1036, %r1035, %r5;
	ld.shared.f32 	%f3056, [_ZZ28patch_embedding_kernel_tiledPKfS0_PfiiiE7s_patch+4072];
	mul.wide.u32 	%rd2044, %r1036, 4;
	add.s64 	%rd2045, %rd7, %rd2044;
	ld.global.f32 	%f3057, [%rd2045];
	fma.rn.f32 	%f3058, %f3056, %f3057, %f3055;
	add.s32 	%r1037, %r1036, %r5;
	ld.shared.f32 	%f3059, [_ZZ28patch_embedding_kernel_tiledPKfS0_PfiiiE7s_patch+4076];
	mul.wide.u32 	%rd2046, %r1037, 4;
	add.s64 	%rd2047, %rd7, %rd2046;
	ld.global.f32 	%f3060, [%rd2047];
	fma.rn.f32 	%f3061, %f3059, %f3060, %f3058;
	add.s32 	%r1038, %r1037, %r5;
	ld.shared.f32 	%f3062, [_ZZ28patch_embedding_kernel_tiledPKfS0_PfiiiE7s_patch+4080];
	mul.wide.u32 	%rd2048, %r1038, 4;
	add.s64 	%rd2049, %rd7, %rd2048;
	ld.global.f32 	%f3063, [%rd2049];
	fma.rn.f32 	%f3064, %f3062, %f3063, %f3061;
	add.s32 	%r1039, %r1038, %r5;
	ld.shared.f32 	%f3065, [_ZZ28patch_embedding_kernel_tiledPKfS0_PfiiiE7s_patch+4084];
	mul.wide.u32 	%rd2050, %r1039, 4;
	add.s64 	%rd2051, %rd7, %rd2050;
	ld.global.f32 	%f3066, [%rd2051];
	fma.rn.f32 	%f3067, %f3065, %f3066, %f3064;
	add.s32 	%r1040, %r1039, %r5;
	ld.shared.f32 	%f3068, [_ZZ28patch_embedding_kernel_tiledPKfS0_PfiiiE7s_patch+4088];
	mul.wide.u32 	%rd2052, %r1040, 4;
	add.s64 	%rd2053, %rd7, %rd2052;
	ld.global.f32 	%f3069, [%rd2053];
	fma.rn.f32 	%f3070, %f3068, %f3069, %f3067;
	add.s32 	%r1041, %r1040, %r5;
	ld.shared.f32 	%f3071, [_ZZ28patch_embedding_kernel_tiledPKfS0_PfiiiE7s_patch+4092];
	mul.wide.u32 	%rd2054, %r1041, 4;
	add.s64 	%rd2055, %rd7, %rd2054;
	ld.global.f32 	%f3072, [%rd2055];
	fma.rn.f32 	%f3073, %f3071, %f3072, %f3070;
	mad.lo.s32 	%r1042, %r5, %r1, %r2;
	cvta.to.global.u64 	%rd2056, %rd3;
	mul.wide.u32 	%rd2057, %r1042, 4;
	add.s64 	%rd2058, %rd2056, %rd2057;
	st.global.f32 	[%rd2058], %f3073;
$L__BB0_3:
	ret;

}
	// .globl	_Z31add_positional_embeddings_tiledPfii
.visible .entry _Z31add_positional_embeddings_tiledPfii(
	.param .u64 .ptr .align 1 _Z31add_positional_embeddings_tiledPfii_param_0,
	.param .u32 _Z31add_positional_embeddings_tiledPfii_param_1,
	.param .u32 _Z31add_positional_embeddings_tiledPfii_param_2
)
{
	.local .align 4 .b8 	__local_depot1[28];
	.reg .b64 	%SP;
	.reg .b64 	%SPL;
	.reg .pred 	%p<29>;
	.reg .b32 	%r<104>;
	.reg .b32 	%f<106>;
	.reg .b64 	%rd<42>;
	.reg .b64 	%fd<5>;

	mov.u64 	%SPL, __local_depot1;
	ld.param.u64 	%rd15, [_Z31add_positional_embeddings_tiledPfii_param_0];
	ld.param.u32 	%r38, [_Z31add_positional_embeddings_tiledPfii_param_1];
	ld.param.u32 	%r37, [_Z31add_positional_embeddings_tiledPfii_param_2];
	add.u64 	%rd1, %SPL, 0;
	add.u64 	%rd2, %SPL, 0;
	mov.u32 	%r1, %ctaid.x;
	setp.ge.s32 	%p1, %r1, %r38;
	setp.lt.s32 	%p2, %r37, 1;
	or.pred  	%p3, %p1, %p2;
	@%p3 bra 	$L__BB1_29;
	mov.u32 	%r2, %tid.x;
	mul.lo.s32 	%r3, %r37, %r1;
	shl.b32 	%r40, %r2, 2;
	mov.u32 	%r41, s_tile;
	add.s32 	%r4, %r41, %r40;
	cvt.rn.f32.u32 	%f1, %r37;
	cvt.rn.f32.u32 	%f2, %r1;
	mov.f32 	%f24, 0fB0D40000;
	mov.f32 	%f25, 0f3EE68EBF;
	mul.rn.f32 	%f26, %f25, %f24;
	mov.f32 	%f27, 0f3D21D42E;
	mov.f32 	%f28, 0f3DF7B084;
	mul.rn.f32 	%f29, %f28, %f27;
	fma.rn.f32 	%f30, %f26, 0f3FB8AA3B, 0f34C28212;
	fma.rn.f32 	%f31, 0f3E4B8A05, 0f32A55E34, %f30;
	mul.f32 	%f32, %f29, 0f40400000;
	fma.rn.f32 	%f33, %f32, %f26, %f31;
	fma.rn.f32 	%f34, %f29, 0f3E4B8A05, %f33;
	mov.f32 	%f35, 0f41549694;
	add.rn.f32 	%f3, %f35, %f34;
	mov.f32 	%f36, 0fC1549694;
	add.rn.f32 	%f37, %f3, %f36;
	neg.f32 	%f38, %f37;
	add.rn.f32 	%f4, %f34, %f38;
	mov.u32 	%r5, %ntid.x;
	cvta.to.global.u64 	%rd3, %rd15;
	mov.b32 	%r95, 0;
	mov.u64 	%rd29, __cudart_i2opi_f;
$L__BB1_2:
	add.s32 	%r7, %r95, %r2;
	setp.ge.s32 	%p4, %r7, %r37;
	add.s32 	%r42, %r7, %r3;
	mul.wide.s32 	%rd18, %r42, 4;
	add.s64 	%rd4, %rd3, %rd18;
	@%p4 bra 	$L__BB1_26;
	ld.global.f32 	%f5, [%rd4];
	shr.u32 	%r43, %r7, 31;
	add.s32 	%r44, %r7, %r43;
	and.b32  	%r45, %r44, -2;
	cvt.rn.f32.s32 	%f40, %r45;
	div.rn.f32 	%f6, %f40, %f1;
	setp.eq.f32 	%p5, %f6, 0f00000000;
	mov.f32 	%f102, 0f3F800000;
	@%p5 bra 	$L__BB1_6;
	mul.rn.f32 	%f41, %f3, %f6;
	cvt.rni.f32.f32 	%f42, %f41;
	sub.f32 	%f43, %f41, %f42;
	neg.f32 	%f44, %f41;
	fma.rn.f32 	%f45, %f3, %f6, %f44;
	fma.rn.f32 	%f46, %f4, %f6, %f45;
	add.f32 	%f47, %f43, %f46;
	setp.gt.f32 	%p6, %f42, 0f00000000;
	selp.b32 	%r46, 0, -2097152000, %p6;
	abs.f32 	%f48, %f6;
	setp.num.f32 	%p7, %f48, %f48;
	setp.lt.f32 	%p8, %f41, 0f00000000;
	selp.f32 	%f49, 0f00000000, 0f7F800000, %p8;
	abs.f32 	%f50, %f41;
	setp.gt.f32 	%p9, %f50, 0f43180000;
	cvt.rzi.s32.f32 	%r47, %f42;
	shl.b32 	%r48, %r47, 23;
	sub.s32 	%r49, %r48, %r46;
	mov.b32 	%f51, %r49;
	add.s32 	%r50, %r46, 2130706432;
	mov.b32 	%f52, %r50;
	fma.rn.f32 	%f53, %f47, 0f391FCB8E, 0f3AAF85ED;
	fma.rn.f32 	%f54, %f53, %f47, 0f3C1D9856;
	fma.rn.f32 	%f55, %f54, %f47, 0f3D6357BB;
	fma.rn.f32 	%f56, %f55, %f47, 0f3E75FDEC;
	fma.rn.f32 	%f57, %f56, %f47, 0f3F317218;
	fma.rn.f32 	%f58, %f57, %f47, 0f3F800000;
	mul.f32 	%f59, %f58, %f52;
	mul.f32 	%f60, %f59, %f51;
	selp.f32 	%f102, %f49, %f60, %p9;
	@%p7 bra 	$L__BB1_6;
	mov.f32 	%f61, 0f461C4000;
	add.rn.f32 	%f102, %f61, %f6;
$L__BB1_6:
	div.rn.f32 	%f10, %f2, %f102;
	and.b32  	%r51, %r7, 1;
	setp.eq.b32 	%p10, %r51, 1;
	@%p10 bra 	$L__BB1_16;
	mul.f32 	%f81, %f10, 0f3F22F983;
	cvt.rni.s32.f32 	%r99, %f81;
	cvt.rn.f32.s32 	%f82, %r99;
	fma.rn.f32 	%f83, %f82, 0fBFC90FDA, %f10;
	fma.rn.f32 	%f84, %f82, 0fB3A22168, %f83;
	fma.rn.f32 	%f103, %f82, 0fA7C234C5, %f84;
	abs.f32 	%f12, %f10;
	setp.ltu.f32 	%p19, %f12, 0f47CE4780;
	@%p19 bra 	$L__BB1_15;
	setp.neu.f32 	%p20, %f12, 0f7F800000;
	@%p20 bra 	$L__BB1_10;
	mov.f32 	%f87, 0f00000000;
	mul.rn.f32 	%f103, %f10, %f87;
	mov.b32 	%r99, 0;
	bra.uni 	$L__BB1_15;
$L__BB1_10:
	mov.b32 	%r9, %f10;
	shl.b32 	%r75, %r9, 8;
	or.b32  	%r10, %r75, -2147483648;
	mov.b64 	%rd38, 0;
	mov.b32 	%r96, 0;
$L__BB1_11:
	.pragma "nounroll";
	mul.wide.u32 	%rd28, %r96, 4;
	add.s64 	%rd30, %rd29, %rd28;
	ld.global.nc.u32 	%r76, [%rd30];
	mad.wide.u32 	%rd31, %r76, %r10, %rd38;
	shr.u64 	%rd38, %rd31, 32;
	add.s64 	%rd32, %rd2, %rd28;
	st.local.u32 	[%rd32], %rd31;
	add.s32 	%r96, %r96, 1;
	setp.ne.s32 	%p21, %r96, 6;
	@%p21 bra 	$L__BB1_11;
	shr.u32 	%r77, %r9, 23;
	st.local.u32 	[%rd2+24], %rd38;
	and.b32  	%r13, %r77, 31;
	and.b32  	%r78, %r77, 224;
	add.s32 	%r79, %r78, -128;
	shr.u32 	%r80, %r79, 5;
	mul.wide.u32 	%rd33, %r80, 4;
	sub.s64 	%rd7, %rd2, %rd33;
	ld.local.u32 	%r97, [%rd7+24];
	ld.local.u32 	%r98, [%rd7+20];
	setp.eq.s32 	%p22, %r13, 0;
	@%p22 bra 	$L__BB1_14;
	shf.l.wrap.b32 	%r97, %r98, %r97, %r13;
	ld.local.u32 	%r81, [%rd7+16];
	shf.l.wrap.b32 	%r98, %r81, %r98, %r13;
$L__BB1_14:
	shr.u32 	%r82, %r97, 30;
	shf.l.wrap.b32 	%r83, %r98, %r97, 2;
	shl.b32 	%r84, %r98, 2;
	shr.u32 	%r85, %r83, 31;
	add.s32 	%r86, %r85, %r82;
	neg.s32 	%r87, %r86;
	setp.lt.s32 	%p23, %r9, 0;
	selp.b32 	%r99, %r87, %r86, %p23;
	xor.b32  	%r88, %r83, %r9;
	shr.s32 	%r89, %r83, 31;
	xor.b32  	%r90, %r89, %r83;
	xor.b32  	%r91, %r89, %r84;
	cvt.u64.u32 	%rd34, %r90;
	shl.b64 	%rd35, %rd34, 32;
	cvt.u64.u32 	%rd36, %r91;
	or.b64  	%rd37, %rd35, %rd36;
	cvt.rn.f64.s64 	%fd3, %rd37;
	mul.f64 	%fd4, %fd3, 0d3BF921FB54442D19;
	cvt.rn.f32.f64 	%f85, %fd4;
	neg.f32 	%f86, %f85;
	setp.lt.s32 	%p24, %r88, 0;
	selp.f32 	%f103, %f86, %f85, %p24;
$L__BB1_15:
	mul.rn.f32 	%f88, %f103, %f103;
	and.b32  	%r93, %r99, 1;
	setp.eq.b32 	%p25, %r93, 1;
	selp.f32 	%f89, 0f3F800000, %f103, %p25;
	fma.rn.f32 	%f90, %f88, %f89, 0f00000000;
	fma.rn.f32 	%f91, %f88, 0f37CBAC00, 0fBAB607ED;
	selp.f32 	%f92, %f91, 0fB94D4153, %p25;
	selp.f32 	%f93, 0f3D2AAABB, 0f3C0885E4, %p25;
	fma.rn.f32 	%f94, %f92, %f88, %f93;
	selp.f32 	%f95, 0fBEFFFFFF, 0fBE2AAAA8, %p25;
	fma.rn.f32 	%f96, %f94, %f88, %f95;
	fma.rn.f32 	%f97, %f96, %f90, %f89;
	and.b32  	%r94, %r99, 2;
	setp.eq.s32 	%p26, %r94, 0;
	mov.f32 	%f98, 0f00000000;
	sub.f32 	%f99, %f98, %f97;
	selp.f32 	%f105, %f97, %f99, %p26;
	bra.uni 	$L__BB1_25;
$L__BB1_16:
	mul.f32 	%f62, %f10, 0f3F22F983;
	cvt.rni.s32.f32 	%r103, %f62;
	cvt.rn.f32.s32 	%f63, %r103;
	fma.rn.f32 	%f64, %f63, 0fBFC90FDA, %f10;
	fma.rn.f32 	%f65, %f63, 0fB3A22168, %f64;
	fma.rn.f32 	%f104, %f63, 0fA7C234C5, %f65;
	abs.f32 	%f18, %f10;
	setp.ltu.f32 	%p11, %f18, 0f47CE4780;
	@%p11 bra 	$L__BB1_24;
	setp.neu.f32 	%p12, %f18, 0f7F800000;
	@%p12 bra 	$L__BB1_19;
	mov.f32 	%f68, 0f00000000;
	mul.rn.f32 	%f104, %f10, %f68;
	mov.b32 	%r103, 0;
	bra.uni 	$L__BB1_24;
$L__BB1_19:
	mov.b32 	%r23, %f10;
	shl.b32 	%r53, %r23, 8;
	or.b32  	%r24, %r53, -2147483648;
	mov.b64 	%rd41, 0;
	mov.b32 	%r100, 0;
	mov.u64 	%rd39, __cudart_i2opi_f;
	mov.u64 	%rd40, %rd1;
$L__BB1_20:
	.pragma "nounroll";
	ld.global.nc.u32 	%r54, [%rd39];
	mad.wide.u32 	%rd21, %r54, %r24, %rd41;
	shr.u64 	%rd41, %rd21, 32;
	st.local.u32 	[%rd40], %rd21;
	add.s32 	%r100, %r100, 1;
	add.s64 	%rd40, %rd40, 4;
	add.s64 	%rd39, %rd39, 4;
	setp.ne.s32 	%p13, %r100, 6;
	@%p13 bra 	$L__BB1_20;
	shr.u32 	%r55, %r23, 23;
	st.local.u32 	[%rd1+24], %rd41;
	and.b32  	%r27, %r55, 31;
	and.b32  	%r56, %r55, 224;
	add.s32 	%r57, %r56, -128;
	shr.u32 	%r58, %r57, 5;
	mul.wide.u32 	%rd22, %r58, 4;
	sub.s64 	%rd14, %rd1, %rd22;
	ld.local.u32 	%r101, [%rd14+24];
	ld.local.u32 	%r102, [%rd14+20];
	setp.eq.s32 	%p14, %r27, 0;
	@%p14 bra 	$L__BB1_23;
	shf.l.wrap.b32 	%r101, %r102, %r101, %r27;
	ld.local.u32 	%r59, [%rd14+16];
	shf.l.wrap.b32 	%r102, %r59, %r102, %r27;
$L__BB1_23:
	shr.u32 	%r60, %r101, 30;
	shf.l.wrap.b32 	%r61, %r102, %r101, 2;
	shl.b32 	%r62, %r102, 2;
	shr.u32 	%r63, %r61, 31;
	add.s32 	%r64, %r63, %r60;
	neg.s32 	%r65, %r64;
	setp.lt.s32 	%p15, %r23, 0;
	selp.b32 	%r103, %r65, %r64, %p15;
	xor.b32  	%r66, %r61, %r23;
	shr.s32 	%r67, %r61, 31;
	xor.b32  	%r68, %r67, %r61;
	xor.b32  	%r69, %r67, %r62;
	cvt.u64.u32 	%rd23, %r68;
	shl.b64 	%rd24, %rd23, 32;
	cvt.u64.u32 	%rd25, %r69;
	or.b64  	%rd26, %rd24, %rd25;
	cvt.rn.f64.s64 	%fd1, %rd26;
	mul.f64 	%fd2, %fd1, 0d3BF921FB54442D19;
	cvt.rn.f32.f64 	%f66, %fd2;
	neg.f32 	%f67, %f66;
	setp.lt.s32 	%p16, %r66, 0;
	selp.f32 	%f104, %f67, %f66, %p16;
$L__BB1_24:
	add.s32 	%r71, %r103, 1;
	mul.rn.f32 	%f69, %f104, %f104;
	and.b32  	%r72, %r103, 1;
	setp.eq.b32 	%p17, %r72, 1;
	selp.f32 	%f70, %f104, 0f3F800000, %p17;
	fma.rn.f32 	%f71, %f69, %f70, 0f00000000;
	fma.rn.f32 	%f72, %f69, 0f37CBAC00, 0fBAB607ED;
	selp.f32 	%f73, 0fB94D4153, %f72, %p17;
	selp.f32 	%f74, 0f3C0885E4, 0f3D2AAABB, %p17;
	fma.rn.f32 	%f75, %f73, %f69, %f74;
	selp.f32 	%f76, 0fBE2AAAA8, 0fBEFFFFFF, %p17;
	fma.rn.f32 	%f77, %f75, %f69, %f76;
	fma.rn.f32 	%f78, %f77, %f71, %f70;
	and.b32  	%r73, %r71, 2;
	setp.eq.s32 	%p18, %r73, 0;
	mov.f32 	%f79, 0f00000000;
	sub.f32 	%f80, %f79, %f78;
	selp.f32 	%f105, %f78, %f80, %p18;
$L__BB1_25:
	add.f32 	%f100, %f105, %f5;
	st.shared.f32 	[%r4], %f100;
$L__BB1_26:
	setp.ge.s32 	%p27, %r7, %r37;
	bar.sync 	0;
	@%p27 bra 	$L__BB1_28;
	ld.shared.f32 	%f101, [%r4];
	st.global.f32 	[%rd4], %f101;
$L__BB1_28:
	bar.sync 	0;
	add.s32 	%r95, %r95, %r5;
	setp.lt.s32 	%p28, %r95, %r37;
	@%p28 bra 	$L__BB1_2;
$L__BB1_29:
	ret;

}
	// .globl	_Z17tiledMatMulKernelPKfS0_Pfiii
.visible .entry _Z17tiledMatMulKernelPKfS0_Pfiii(
	.param .u64 .ptr .align 1 _Z17tiledMatMulKernelPKfS0_Pfiii_param_0,
	.param .u64 .ptr .align 1 _Z17tiledMatMulKernelPKfS0_Pfiii_param_1,
	.param .u64 .ptr .align 1 _Z17tiledMatMulKernelPKfS0_Pfiii_param_2,
	.param .u32 _Z17tiledMatMulKernelPKfS0_Pfiii_param_3,
	.param .u32 _Z17tiledMatMulKernelPKfS0_Pfiii_param_4,
	.param .u32 _Z17tiledMatMulKernelPKfS0_Pfiii_param_5
)
{
	.reg .pred 	%p<12>;
	.reg .b32 	%r<43>;
	.reg .b32 	%f<63>;
	.reg .b64 	%rd<13>;
	// demoted variable
	.shared .align 4 .b8 _ZZ17tiledMatMulKernelPKfS0_PfiiiE5tileA[1024];
	// demoted variable
	.shared .align 4 .b8 _ZZ17tiledMatMulKernelPKfS0_PfiiiE5tileB[1024];
	ld.param.u64 	%rd3, [_Z17tiledMatMulKernelPKfS0_Pfiii_param_0];
	ld.param.u64 	%rd4, [_Z17tiledMatMulKernelPKfS0_Pfiii_param_1];
	ld.param.u64 	%rd5, [_Z17tiledMatMulKernelPKfS0_Pfiii_param_2];
	ld.param.u32 	%r24, [_Z17tiledMatMulKernelPKfS0_Pfiii_param_3];
	ld.param.u32 	%r25, [_Z17tiledMatMulKernelPKfS0_Pfiii_param_4];
	ld.param.u32 	%r26, [_Z17tiledMatMulKernelPKfS0_Pfiii_param_5];
	mov.u32 	%r27, %ctaid.y;
	shl.b32 	%r28, %r27, 4;
	mov.u32 	%r40, %tid.y;
	add.s32 	%r2, %r28, %r40;
	mov.u32 	%r29, %ctaid.x;
	shl.b32 	%r3, %r29, 4;
	mov.u32 	%r38, %tid.x;
	add.s32 	%r5, %r3, %r38;
	setp.lt.s32 	%p1, %r25, 1;
	mov.f32 	%f62, 0f00000000;
	@%p1 bra 	$L__BB2_7;
	add.s32 	%r30, %r25, 15;
	shr.u32 	%r31, %r30, 4;
	shl.b32 	%r32, %r40, 6;
	mov.u32 	%r33, _ZZ17tiledMatMulKernelPKfS0_PfiiiE5tileA;
	add.s32 	%r6, %r33, %r32;
	shl.b32 	%r34, %r38, 2;
	add.s32 	%r7, %r6, %r34;
	mov.u32 	%r35, _ZZ17tiledMatMulKernelPKfS0_PfiiiE5tileB;
	add.s32 	%r9, %r35, %r34;
	add.s32 	%r8, %r9, %r32;
	neg.s32 	%r42, %r31;
	mad.lo.s32 	%r36, %r40, %r26, %r38;
	add.s32 	%r41, %r36, %r3;
	shl.b32 	%r12, %r26, 4;
	mad.lo.s32 	%r39, %r25, %r2, %r38;
	cvta.to.global.u64 	%rd1, %rd3;
	cvta.to.global.u64 	%rd2, %rd4;
	mov.f32 	%f62, 0f00000000;
$L__BB2_2:
	setp.ge.s32 	%p2, %r2, %r24;
	setp.ge.u32 	%p3, %r38, %r25;
	mov.f32 	%f60, 0f00000000;
	or.pred  	%p4, %p2, %p3;
	@%p4 bra 	$L__BB2_4;
	mul.wide.u32 	%rd6, %r39, 4;
	add.s64 	%rd7, %rd1, %rd6;
	ld.global.f32 	%f60, [%rd7];
$L__BB2_4:
	setp.ge.s32 	%p5, %r5, %r26;
	st.shared.f32 	[%r7], %f60;
	setp.ge.u32 	%p6, %r40, %r25;
	mov.f32 	%f61, 0f00000000;
	or.pred  	%p7, %p5, %p6;
	@%p7 bra 	$L__BB2_6;
	mul.wide.u32 	%rd8, %r41, 4;
	add.s64 	%rd9, %rd2, %rd8;
	ld.global.f32 	%f61, [%rd9];
$L__BB2_6:
	st.shared.f32 	[%r8], %f61;
	bar.sync 	0;
	ld.shared.f32 	%f12, [%r6];
	ld.shared.f32 	%f13, [%r9];
	fma.rn.f32 	%f14, %f12, %f13, %f62;
	ld.shared.f32 	%f15, [%r6+4];
	ld.shared.f32 	%f16, [%r9+64];
	fma.rn.f32 	%f17, %f15, %f16, %f14;
	ld.shared.f32 	%f18, [%r6+8];
	ld.shared.f32 	%f19, [%r9+128];
	fma.rn.f32 	%f20, %f18, %f19, %f17;
	ld.shared.f32 	%f21, [%r6+12];
	ld.shared.f32 	%f22, [%r9+192];
	fma.rn.f32 	%f23, %f21, %f22, %f20;
	ld.shared.f32 	%f24, [%r6+16];
	ld.shared.f32 	%f25, [%r9+256];
	fma.rn.f32 	%f26, %f24, %f25, %f23;
	ld.shared.f32 	%f27, [%r6+20];
	ld.shared.f32 	%f28, [%r9+320];
	fma.rn.f32 	%f29, %f27, %f28, %f26;
	ld.shared.f32 	%f30, [%r6+24];
	ld.shared.f32 	%f31, [%r9+384];
	fma.rn.f32 	%f32, %f30, %f31, %f29;
	ld.shared.f32 	%f33, [%r6+28];
	ld.shared.f32 	%f34, [%r9+448];
	fma.rn.f32 	%f35, %f33, %f34, %f32;
	ld.shared.f32 	%f36, [%r6+32];
	ld.shared.f32 	%f37, [%r9+512];
	fma.rn.f32 	%f38, %f36, %f37, %f35;
	ld.shared.f32 	%f39, [%r6+36];
	ld.shared.f32 	%f40, [%r9+576];
	fma.rn.f32 	%f41, %f39, %f40, %f38;
	ld.shared.f32 	%f42, [%r6+40];
	ld.shared.f32 	%f43, [%r9+640];
	fma.rn.f32 	%f44, %f42, %f43, %f41;
	ld.shared.f32 	%f45, [%r6+44];
	ld.shared.f32 	%f46, [%r9+704];
	fma.rn.f32 	%f47, %f45, %f46, %f44;
	ld.shared.f32 	%f48, [%r6+48];
	ld.shared.f32 	%f49, [%r9+768];
	fma.rn.f32 	%f50, %f48, %f49, %f47;
	ld.shared.f32 	%f51, [%r6+52];
	ld.shared.f32 	%f52, [%r9+832];
	fma.rn.f32 	%f53, %f51, %f52, %f50;
	ld.shared.f32 	%f54, [%r6+56];
	ld.shared.f32 	%f55, [%r9+896];
	fma.rn.f32 	%f56, %f54, %f55, %f53;
	ld.shared.f32 	%f57, [%r6+60];
	ld.shared.f32 	%f58, [%r9+960];
	fma.rn.f32 	%f62, %f57, %f58, %f56;
	bar.sync 	0;
	add.s32 	%r42, %r42, 1;
	setp.ne.s32 	%p8, %r42, 0;
	add.s32 	%r41, %r41, %r12;
	add.s32 	%r40, %r40, 16;
	add.s32 	%r39, %r39, 16;
	add.s32 	%r38, %r38, 16;
	@%p8 bra 	$L__BB2_2;
$L__BB2_7:
	setp.ge.s32 	%p9, %r2, %r24;
	setp.ge.s32 	%p10, %r5, %r26;
	or.pred  	%p11, %p9, %p10;
	@%p11 bra 	$L__BB2_9;
	mad.lo.s32 	%r37, %r26, %r2, %r5;
	cvta.to.global.u64 	%rd10, %rd5;
	mul.wide.s32 	%rd11, %r37, 4;
	add.s64 	%rd12, %rd10, %rd11;
	st.global.f32 	[%rd12], %f62;
$L__BB2_9:
	ret;

}
	// .globl	_Z15transposeKernelPKfPfii
.visible .entry _Z15transposeKernelPKfPfii(
	.param .u64 .ptr .align 1 _Z15transposeKernelPKfPfii_param_0,
	.param .u64 .ptr .align 1 _Z15transposeKernelPKfPfii_param_1,
	.param .u32 _Z15transposeKernelPKfPfii_param_2,
	.param .u32 _Z15transposeKernelPKfPfii_param_3
)
{
	.reg .pred 	%p<4>;
	.reg .b32 	%r<13>;
	.reg .b32 	%f<2>;
	.reg .b64 	%rd<9>;

	ld.param.u64 	%rd1, [_Z15transposeKernelPKfPfii_param_0];
	ld.param.u64 	%rd2, [_Z15transposeKernelPKfPfii_param_1];
	ld.param.u32 	%r3, [_Z15transposeKernelPKfPfii_param_2];
	ld.param.u32 	%r4, [_Z15transposeKernelPKfPfii_param_3];
	mov.u32 	%r5, %ctaid.y;
	mov.u32 	%r6, %ntid.y;
	mov.u32 	%r7, %tid.y;
	mad.lo.s32 	%r1, %r5, %r6, %r7;
	mov.u32 	%r8, %ctaid.x;
	mov.u32 	%r9, %ntid.x;
	mov.u32 	%r10, %tid.x;
	mad.lo.s32 	%r2, %r8, %r9, %r10;
	setp.ge.s32 	%p1, %r1, %r3;
	setp.ge.s32 	%p2, %r2, %r4;
	or.pred  	%p3, %p1, %p2;
	@%p3 bra 	$L__BB3_2;
	cvta.to.global.u64 	%rd3, %rd1;
	cvta.to.global.u64 	%rd4, %rd2;
	mad.lo.s32 	%r11, %r4, %r1, %r2;
	mul.wide.s32 	%rd5, %r11, 4;
	add.s64 	%rd6, %rd3, %rd5;
	ld.global.f32 	%f1, [%rd6];
	mad.lo.s32 	%r12, %r3, %r2, %r1;
	mul.wide.s32 	%rd7, %r12, 4;
	add.s64 	%rd8, %rd4, %rd7;
	st.global.f32 	[%rd8], %f1;
$L__BB3_2:
	ret;

}
	// .globl	_Z11scaleKernelPfif
.visible .entry _Z11scaleKernelPfif(
	.param .u64 .ptr .align 1 _Z11scaleKernelPfif_param_0,
	.param .u32 _Z11scaleKernelPfif_param_1,
	.param .f32 _Z11scaleKernelPfif_param_2
)
{
	.reg .pred 	%p<2>;
	.reg .b32 	%r<6>;
	.reg .b32 	%f<4>;
	.reg .b64 	%rd<5>;

	ld.param.u64 	%rd1, [_Z11scaleKernelPfif_param_0];
	ld.param.u32 	%r2, [_Z11scaleKernelPfif_param_1];
	ld.param.f32 	%f1, [_Z11scaleKernelPfif_param_2];
	mov.u32 	%r3, %ctaid.x;
	mov.u32 	%r4, %ntid.x;
	mov.u32 	%r5, %tid.x;
	mad.lo.s32 	%r1, %r3, %r4, %r5;
	setp.ge.s32 	%p1, %r1, %r2;
	@%p1 bra 	$L__BB4_2;
	cvta.to.global.u64 	%rd2, %rd1;
	mul.wide.s32 	%rd3, %r1, 4;
	add.s64 	%rd4, %rd2, %rd3;
	ld.global.f32 	%f2, [%rd4];
	mul.f32 	%f3, %f1, %f2;
	st.global.f32 	[%rd4], %f3;
$L__BB4_2:
	ret;

}
	// .globl	_Z13softmaxKernelPfii
.visible .entry _Z13softmaxKernelPfii(
	.param .u64 .ptr .align 1 _Z13softmaxKernelPfii_param_0,
	.param .u32 _Z13softmaxKernelPfii_param_1,
	.param .u32 _Z13softmaxKernelPfii_param_2
)
{
	.reg .pred 	%p<58>;
	.reg .b32 	%r<111>;
	.reg .b32 	%f<364>;
	.reg .b64 	%rd<77>;

	ld.param.u64 	%rd17, [_Z13softmaxKernelPfii_param_0];
	ld.param.u32 	%r48, [_Z13softmaxKernelPfii_param_1];
	ld.param.u32 	%r47, [_Z13softmaxKernelPfii_param_2];
	cvta.to.global.u64 	%rd1, %rd17;
	mov.u32 	%r1, %ctaid.x;
	setp.ge.s32 	%p1, %r1, %r48;
	@%p1 bra 	$L__BB5_40;
	mul.lo.s32 	%r2, %r47, %r1;
	mul.wide.s32 	%rd18, %r2, 4;
	add.s64 	%rd19, %rd1, %rd18;
	ld.global.f32 	%f354, [%rd19];
	setp.lt.s32 	%p2, %r47, 2;
	@%p2 bra 	$L__BB5_15;
	add.s32 	%r3, %r47, -1;
	add.s32 	%r50, %r47, -2;
	and.b32  	%r4, %r3, 15;
	setp.lt.u32 	%p3, %r50, 15;
	mov.b32 	%r97, 1;
	@%p3 bra 	$L__BB5_6;
	and.b32  	%r52, %r3, -16;
	neg.s32 	%r101, %r52;
	add.s32 	%r53, %r2, 1;
	mul.wide.u32 	%rd20, %r53, 4;
	add.s64 	%rd21, %rd20, %rd1;
	add.s64 	%rd73, %rd21, 32;
	mov.b32 	%r100, 0;
$L__BB5_4:
	.pragma "nounroll";
	ld.global.f32 	%f28, [%rd73+-32];
	setp.gt.f32 	%p4, %f28, %f354;
	selp.f32 	%f29, %f28, %f354, %p4;
	ld.global.f32 	%f30, [%rd73+-28];
	setp.gt.f32 	%p5, %f30, %f29;
	selp.f32 	%f31, %f30, %f29, %p5;
	ld.global.f32 	%f32, [%rd73+-24];
	setp.gt.f32 	%p6, %f32, %f31;
	selp.f32 	%f33, %f32, %f31, %p6;
	ld.global.f32 	%f34, [%rd73+-20];
	setp.gt.f32 	%p7, %f34, %f33;
	selp.f32 	%f35, %f34, %f33, %p7;
	ld.global.f32 	%f36, [%rd73+-16];
	setp.gt.f32 	%p8, %f36, %f35;
	selp.f32 	%f37, %f36, %f35, %p8;
	ld.global.f32 	%f38, [%rd73+-12];
	setp.gt.f32 	%p9, %f38, %f37;
	selp.f32 	%f39, %f38, %f37, %p9;
	ld.global.f32 	%f40, [%rd73+-8];
	setp.gt.f32 	%p10, %f40, %f39;
	selp.f32 	%f41, %f40, %f39, %p10;
	ld.global.f32 	%f42, [%rd73+-4];
	setp.gt.f32 	%p11, %f42, %f41;
	selp.f32 	%f43, %f42, %f41, %p11;
	ld.global.f32 	%f44, [%rd73];
	setp.gt.f32 	%p12, %f44, %f43;
	selp.f32 	%f45, %f44, %f43, %p12;
	ld.global.f32 	%f46, [%rd73+4];
	setp.gt.f32 	%p13, %f46, %f45;
	selp.f32 	%f47, %f46, %f45, %p13;
	ld.global.f32 	%f48, [%rd73+8];
	setp.gt.f32 	%p14, %f48, %f47;
	selp.f32 	%f49, %f48, %f47, %p14;
	ld.global.f32 	%f50, [%rd73+12];
	setp.gt.f32 	%p15, %f50, %f49;
	selp.f32 	%f51, %f50, %f49, %p15;
	ld.global.f32 	%f52, [%rd73+16];
	setp.gt.f32 	%p16, %f52, %f51;
	selp.f32 	%f53, %f52, %f51, %p16;
	ld.global.f32 	%f54, [%rd73+20];
	setp.gt.f32 	%p17, %f54, %f53;
	selp.f32 	%f55, %f54, %f53, %p17;
	ld.global.f32 	%f56, [%rd73+24];
	setp.gt.f32 	%p18, %f56, %f55;
	selp.f32 	%f57, %f56, %f55, %p18;
	ld.global.f32 	%f58, [%rd73+28];
	setp.gt.f32 	%p19, %f58, %f57;
	selp.f32 	%f354, %f58, %f57, %p19;
	add.s32 	%r101, %r101, 16;
	add.s32 	%r100, %r100, 16;
	add.s64 	%rd73, %rd73, 64;
	setp.eq.s32 	%p20, %r101, 0;
	@%p20 bra 	$L__BB5_5;
	bra.uni 	$L__BB5_4;
$L__BB5_5:
	add.s32 	%r97, %r100, 1;
$L__BB5_6:
	setp.eq.s32 	%p21, %r4, 0;
	@%p21 bra 	$L__BB5_15;
	and.b32  	%r8, %r3, 7;
	setp.lt.u32 	%p22, %r4, 8;
	@%p22 bra 	$L__BB5_9;
	add.s32 	%r54, %r97, %r2;
	mul.wide.u32 	%rd22, %r54, 4;
	add.s64 	%rd23, %rd1, %rd22;
	ld.global.f32 	%f60, [%rd23];
	setp.gt.f32 	%p23, %f60, %f354;
	selp.f32 	%f61, %f60, %f354, %p23;
	cvt.u64.u32 	%rd24, %r2;
	cvt.u64.u32 	%rd25, %r97;
	add.s64 	%rd26, %rd25, %rd24;
	shl.b64 	%rd27, %rd26, 2;
	add.s64 	%rd28, %rd1, %rd27;
	ld.global.f32 	%f62, [%rd28+4];
	setp.gt.f32 	%p24, %f62, %f61;
	selp.f32 	%f63, %f62, %f61, %p24;
	ld.global.f32 	%f64, [%rd28+8];
	setp.gt.f32 	%p25, %f64, %f63;
	selp.f32 	%f65, %f64, %f63, %p25;
	ld.global.f32 	%f66, [%rd28+12];
	setp.gt.f32 	%p26, %f66, %f65;
	selp.f32 	%f67, %f66, %f65, %p26;
	ld.global.f32 	%f68, [%rd28+16];
	setp.gt.f32 	%p27, %f68, %f67;
	selp.f32 	%f69, %f68, %f67, %p27;
	ld.global.f32 	%f70, [%rd28+20];
	setp.gt.f32 	%p28, %f70, %f69;
	selp.f32 	%f71, %f70, %f69, %p28;
	ld.global.f32 	%f72, [%rd28+24];
	setp.gt.f32 	%p29, %f72, %f71;
	selp.f32 	%f73, %f72, %f71, %p29;
	ld.global.f32 	%f74, [%rd28+28];
	setp.gt.f32 	%p30, %f74, %f73;
	selp.f32 	%f354, %f74, %f73, %p30;
	add.s32 	%r97, %r97, 8;
$L__BB5_9:
	setp.eq.s32 	%p31, %r8, 0;
	@%p31 bra 	$L__BB5_15;
	and.b32  	%r11, %r3, 3;
	setp.lt.u32 	%p32, %r8, 4;
	@%p32 bra 	$L__BB5_12;
	add.s32 	%r55, %r97, %r2;
	mul.wide.u32 	%rd29, %r55, 4;
	add.s64 	%rd30, %rd1, %rd29;
	ld.global.f32 	%f76, [%rd30];
	setp.gt.f32 	%p33, %f76, %f354;
	selp.f32 	%f77, %f76, %f354, %p33;
	cvt.u64.u32 	%rd31, %r2;
	cvt.u64.u32 	%rd32, %r97;
	add.s64 	%rd33, %rd32, %rd31;
	shl.b64 	%rd34, %rd33, 2;
	add.s64 	%rd35, %rd1, %rd34;
	ld.global.f32 	%f78, [%rd35+4];
	setp.gt.f32 	%p34, %f78, %f77;
	selp.f32 	%f79, %f78, %f77, %p34;
	ld.global.f32 	%f80, [%rd35+8];
	setp.gt.f32 	%p35, %f80, %f79;
	selp.f32 	%f81, %f80, %f79, %p35;
	ld.global.f32 	%f82, [%rd35+12];
	setp.gt.f32 	%p36, %f82, %f81;
	selp.f32 	%f354, %f82, %f81, %p36;
	add.s32 	%r97, %r97, 4;
$L__BB5_12:
	setp.eq.s32 	%p37, %r11, 0;
	@%p37 bra 	$L__BB5_15;
	add.s32 	%r56, %r97, %r2;
	mul.wide.u32 	%rd36, %r56, 4;
	add.s64 	%rd72, %rd1, %rd36;
	neg.s32 	%r99, %r11;
$L__BB5_14:
	.pragma "nounroll";
	ld.global.f32 	%f83, [%rd72];
	setp.gt.f32 	%p38, %f83, %f354;
	selp.f32 	%f354, %f83, %f354, %p38;
	add.s64 	%rd72, %rd72, 4;
	add.s32 	%r99, %r99, 1;
	setp.ne.s32 	%p39, %r99, 0;
	@%p39 bra 	$L__BB5_14;
$L__BB5_15:
	setp.lt.s32 	%p40, %r47, 1;
	mov.f32 	%f362, 0f00000000;
	@%p40 bra 	$L__BB5_27;
	and.b32  	%r17, %r47, 7;
	setp.lt.u32 	%p41, %r47, 8;
	mov.f32 	%f362, 0f00000000;
	mov.b32 	%r102, 0;
	@%p41 bra 	$L__BB5_19;
	and.b32  	%r102, %r47, 2147483640;
	neg.s32 	%r105, %r102;
	mul.wide.u32 	%rd37, %r2, 4;
	add.s64 	%rd38, %rd37, %rd1;
	add.s64 	%rd74, %rd38, 16;
	mov.f32 	%f362, 0f00000000;
$L__BB5_18:
	.pragma "nounroll";
	ld.global.f32 	%f88, [%rd74+-16];
	sub.f32 	%f89, %f88, %f354;
	fma.rn.f32 	%f90, %f89, 0f3BBB989D, 0f3F000000;
	cvt.sat.f32.f32 	%f91, %f90;
	mov.f32 	%f92, 0f4B400001;
	mov.f32 	%f93, 0f437C0000;
	fma.rm.f32 	%f94, %f91, %f93, %f92;
	add.f32 	%f95, %f94, 0fCB40007F;
	neg.f32 	%f96, %f95;
	fma.rn.f32 	%f97, %f89, 0f3FB8AA3B, %f96;
	fma.rn.f32 	%f98, %f89, 0f32A57060, %f97;
	mov.b32 	%r58, %f94;
	shl.b32 	%r59, %r58, 23;
	mov.b32 	%f99, %r59;
	ex2.approx.ftz.f32 	%f100, %f98;
	mul.f32 	%f101, %f100, %f99;
	st.global.f32 	[%rd74+-16], %f101;
	add.f32 	%f102, %f362, %f101;
	ld.global.f32 	%f103, [%rd74+-12];
	sub.f32 	%f104, %f103, %f354;
	fma.rn.f32 	%f105, %f104, 0f3BBB989D, 0f3F000000;
	cvt.sat.f32.f32 	%f106, %f105;
	fma.rm.f32 	%f107, %f106, %f93, %f92;
	add.f32 	%f108, %f107, 0fCB40007F;
	neg.f32 	%f109, %f108;
	fma.rn.f32 	%f110, %f104, 0f3FB8AA3B, %f109;
	fma.rn.f32 	%f111, %f104, 0f32A57060, %f110;
	mov.b32 	%r60, %f107;
	shl.b32 	%r61, %r60, 23;
	mov.b32 	%f112, %r61;
	ex2.approx.ftz.f32 	%f113, %f111;
	mul.f32 	%f114, %f113, %f112;
	st.global.f32 	[%rd74+-12], %f114;
	add.f32 	%f115, %f102, %f114;
	ld.global.f32 	%f116, [%rd74+-8];
	sub.f32 	%f117, %f116, %f354;
	fma.rn.f32 	%f118, %f117, 0f3BBB989D, 0f3F000000;
	cvt.sat.f32.f32 	%f119, %f118;
	fma.rm.f32 	%f120, %f119, %f93, %f92;
	add.f32 	%f121, %f120, 0fCB40007F;
	neg.f32 	%f122, %f121;
	fma.rn.f32 	%f123, %f117, 0f3FB8AA3B, %f122;
	fma.rn.f32 	%f124, %f117, 0f32A57060, %f123;
	mov.b32 	%r62, %f120;
	shl.b32 	%r63, %r62, 23;
	mov.b32 	%f125, %r63;
	ex2.approx.ftz.f32 	%f126, %f124;
	mul.f32 	%f127, %f126, %f125;
	st.global.f32 	[%rd74+-8], %f127;
	add.f32 	%f128, %f115, %f127;
	ld.global.f32 	%f129, [%rd74+-4];
	sub.f32 	%f130, %f129, %f354;
	fma.rn.f32 	%f131, %f130, 0f3BBB989D, 0f3F000000;
	cvt.sat.f32.f32 	%f132, %f131;
	fma.rm.f32 	%f133, %f132, %f93, %f92;
	add.f32 	%f134, %f133, 0fCB40007F;
	neg.f32 	%f135, %f134;
	fma.rn.f32 	%f136, %f130, 0f3FB8AA3B, %f135;
	fma.rn.f32 	%f137, %f130, 0f32A57060, %f136;
	mov.b32 	%r64, %f133;
	shl.b32 	%r65, %r64, 23;
	mov.b32 	%f138, %r65;
	ex2.approx.ftz.f32 	%f139, %f137;
	mul.f32 	%f140, %f139, %f138;
	st.global.f32 	[%rd74+-4], %f140;
	add.f32 	%f141, %f128, %f140;
	ld.global.f32 	%f142, [%rd74];
	sub.f32 	%f143, %f142, %f354;
	fma.rn.f32 	%f144, %f143, 0f3BBB989D, 0f3F000000;
	cvt.sat.f32.f32 	%f145, %f144;
	fma.rm.f32 	%f146, %f145, %f93, %f92;
	add.f32 	%f147, %f146, 0fCB40007F;
	neg.f32 	%f148, %f147;
	fma.rn.f32 	%f149, %f143, 0f3FB8AA3B, %f148;
	fma.rn.f32 	%f150, %f143, 0f32A57060, %f149;
	mov.b32 	%r66, %f146;
	shl.b32 	%r67, %r66, 23;
	mov.b32 	%f151, %r67;
	ex2.approx.ftz.f32 	%f152, %f150;
	mul.f32 	%f153, %f152, %f151;
	st.global.f32 	[%rd74], %f153;
	add.f32 	%f154, %f141, %f153;
	ld.global.f32 	%f155, [%rd74+4];
	sub.f32 	%f156, %f155, %f354;
	fma.rn.f32 	%f157, %f156, 0f3BBB989D, 0f3F000000;
	cvt.sat.f32.f32 	%f158, %f157;
	fma.rm.f32 	%f159, %f158, %f93, %f92;
	add.f32 	%f160, %f159, 0fCB40007F;
	neg.f32 	%f161, %f160;
	fma.rn.f32 	%f162, %f156, 0f3FB8AA3B, %f161;
	fma.rn.f32 	%f163, %f156, 0f32A57060, %f162;
	mov.b32 	%r68, %f159;
	shl.b32 	%r69, %r68, 23;
	mov.b32 	%f164, %r69;
	ex2.approx.ftz.f32 	%f165, %f163;
	mul.f32 	%f166, %f165, %f164;
	st.global.f32 	[%rd74+4], %f166;
	add.f32 	%f167, %f154, %f166;
	ld.global.f32 	%f168, [%rd74+8];
	sub.f32 	%f169, %f168, %f354;
	fma.rn.f32 	%f170, %f169, 0f3BBB989D, 0f3F000000;
	cvt.sat.f32.f32 	%f171, %f170;
	fma.rm.f32 	%f172, %f171, %f93, %f92;
	add.f32 	%f173, %f172, 0fCB40007F;
	neg.f32 	%f174, %f173;
	fma.rn.f32 	%f175, %f169, 0f3FB8AA3B, %f174;
	fma.rn.f32 	%f176, %f169, 0f32A57060, %f175;
	mov.b32 	%r70, %f172;
	shl.b32 	%r71, %r70, 23;
	mov.b32 	%f177, %r71;
	ex2.approx.ftz.f32 	%f178, %f176;
	mul.f32 	%f179, %f178, %f177;
	st.global.f32 	[%rd74+8], %f179;
	add.f32 	%f180, %f167, %f179;
	ld.global.f32 	%f181, [%rd74+12];
	sub.f32 	%f182, %f181, %f354;
	fma.rn.f32 	%f183, %f182, 0f3BBB989D, 0f3F000000;
	cvt.sat.f32.f32 	%f184, %f183;
	fma.rm.f32 	%f185, %f184, %f93, %f92;
	add.f32 	%f186, %f185, 0fCB40007F;
	neg.f32 	%f187, %f186;
	fma.rn.f32 	%f188, %f182, 0f3FB8AA3B, %f187;
	fma.rn.f32 	%f189, %f182, 0f32A57060, %f188;
	mov.b32 	%r72, %f185;
	shl.b32 	%r73, %r72, 23;
	mov.b32 	%f190, %r73;
	ex2.approx.ftz.f32 	%f191, %f189;
	mul.f32 	%f192, %f191, %f190;
	st.global.f32 	[%rd74+12], %f192;
	add.f32 	%f362, %f180, %f192;
	add.s32 	%r105, %r105, 8;
	add.s64 	%rd74, %rd74, 32;
	setp.eq.s32 	%p42, %r105, 0;
	@%p42 bra 	$L__BB5_19;
	bra.uni 	$L__BB5_18;
$L__BB5_19:
	setp.eq.s32 	%p43, %r17, 0;
	@%p43 bra 	$L__BB5_27;
	and.b32  	%r25, %r47, 3;
	setp.lt.u32 	%p44, %r17, 4;
	@%p44 bra 	$L__BB5_22;
	add.s32 	%r74, %r102, %r2;
	mul.wide.u32 	%rd39, %r74, 4;
	add.s64 	%rd40, %rd1, %rd39;
	ld.global.f32 	%f194, [%rd40];
	sub.f32 	%f195, %f194, %f354;
	fma.rn.f32 	%f196, %f195, 0f3BBB989D, 0f3F000000;
	cvt.sat.f32.f32 	%f197, %f196;
	mov.f32 	%f198, 0f4B400001;
	mov.f32 	%f199, 0f437C0000;
	fma.rm.f32 	%f200, %f197, %f199, %f198;
	add.f32 	%f201, %f200, 0fCB40007F;
	neg.f32 	%f202, %f201;
	fma.rn.f32 	%f203, %f195, 0f3FB8AA3B, %f202;
	fma.rn.f32 	%f204, %f195, 0f32A57060, %f203;
	mov.b32 	%r75, %f200;
	shl.b32 	%r76, %r75, 23;
	mov.b32 	%f205, %r76;
	ex2.approx.ftz.f32 	%f206, %f204;
	mul.f32 	%f207, %f206, %f205;
	st.global.f32 	[%rd40], %f207;
	add.f32 	%f208, %f362, %f207;
	cvt.u64.u32 	%rd41, %r2;
	cvt.u64.u32 	%rd42, %r102;
	add.s64 	%rd43, %rd42, %rd41;
	shl.b64 	%rd44, %rd43, 2;
	add.s64 	%rd45, %rd1, %rd44;
	ld.global.f32 	%f209, [%rd45+4];
	sub.f32 	%f210, %f209, %f354;
	fma.rn.f32 	%f211, %f210, 0f3BBB989D, 0f3F000000;
	cvt.sat.f32.f32 	%f212, %f211;
	fma.rm.f32 	%f213, %f212, %f199, %f198;
	add.f32 	%f214, %f213, 0fCB40007F;
	neg.f32 	%f215, %f214;
	fma.rn.f32 	%f216, %f210, 0f3FB8AA3B, %f215;
	fma.rn.f32 	%f217, %f210, 0f32A57060, %f216;
	mov.b32 	%r77, %f213;
	shl.b32 	%r78, %r77, 23;
	mov.b32 	%f218, %r78;
	ex2.approx.ftz.f32 	%f219, %f217;
	mul.f32 	%f220, %f219, %f218;
	st.global.f32 	[%rd45+4], %f220;
	add.f32 	%f221, %f208, %f220;
	ld.global.f32 	%f222, [%rd45+8];
	sub.f32 	%f223, %f222, %f354;
	fma.rn.f32 	%f224, %f223, 0f3BBB989D, 0f3F000000;
	cvt.sat.f32.f32 	%f225, %f224;
	fma.rm.f32 	%f226, %f225, %f199, %f198;
	add.f32 	%f227, %f226, 0fCB40007F;
	neg.f32 	%f228, %f227;
	fma.rn.f32 	%f229, %f223, 0f3FB8AA3B, %f228;
	fma.rn.f32 	%f230, %f223, 0f32A57060, %f229;
	mov.b32 	%r79, %f226;
	shl.b32 	%r80, %r79, 23;
	mov.b32 	%f231, %r80;
	ex2.approx.ftz.f32 	%f232, %f230;
	mul.f32 	%f233, %f232, %f231;
	st.global.f32 	[%rd45+8], %f233;
	add.f32 	%f234, %f221, %f233;
	ld.global.f32 	%f235, [%rd45+12];
	sub.f32 	%f236, %f235, %f354;
	fma.rn.f32 	%f237, %f236, 0f3BBB989D, 0f3F000000;
	cvt.sat.f32.f32 	%f238, %f237;
	fma.rm.f32 	%f239, %f238, %f199, %f198;
	add.f32 	%f240, %f239, 0fCB40007F;
	neg.f32 	%f241, %f240;
	fma.rn.f32 	%f242, %f236, 0f3FB8AA3B, %f241;
	fma.rn.f32 	%f243, %f236, 0f32A57060, %f242;
	mov.b32 	%r81, %f239;
	shl.b32 	%r82, %r81, 23;
	mov.b32 	%f244, %r82;
	ex2.approx.ftz.f32 	%f245, %f243;
	mul.f32 	%f246, %f245, %f244;
	st.global.f32 	[%rd45+12], %f246;
	add.f32 	%f362, %f234, %f246;
	add.s32 	%r102, %r102, 4;
$L__BB5_22:
	setp.eq.s32 	%p45, %r25, 0;
	@%p45 bra 	$L__BB5_27;
	setp.eq.s32 	%p46, %r25, 1;
	@%p46 bra 	$L__BB5_25;
	add.s32 	%r83, %r102, %r2;
	mul.wide.u32 	%rd46, %r83, 4;
	add.s64 	%rd47, %rd1, %rd46;
	ld.global.f32 	%f248, [%rd47];
	sub.f32 	%f249, %f248, %f354;
	fma.rn.f32 	%f250, %f249, 0f3BBB989D, 0f3F000000;
	cvt.sat.f32.f32 	%f251, %f250;
	mov.f32 	%f252, 0f4B400001;
	mov.f32 	%f253, 0f437C0000;
	fma.rm.f32 	%f254, %f251, %f253, %f252;
	add.f32 	%f255, %f254, 0fCB40007F;
	neg.f32 	%f256, %f255;
	fma.rn.f32 	%f257, %f249, 0f3FB8AA3B, %f256;
	fma.rn.f32 	%f258, %f249, 0f32A57060, %f257;
	mov.b32 	%r84, %f254;
	shl.b32 	%r85, %r84, 23;
	mov.b32 	%f259, %r85;
	ex2.approx.ftz.f32 	%f260, %f258;
	mul.f32 	%f261, %f260, %f259;
	st.global.f32 	[%rd47], %f261;
	add.f32 	%f262, %f362, %f261;
	cvt.u64.u32 	%rd48, %r2;
	cvt.u64.u32 	%rd49, %r102;
	add.s64 	%rd50, %rd49, %rd48;
	shl.b64 	%rd51, %rd50, 2;
	add.s64 	%rd52, %rd1, %rd51;
	ld.global.f32 	%f263, [%rd52+4];
	sub.f32 	%f264, %f263, %f354;
	fma.rn.f32 	%f265, %f264, 0f3BBB989D, 0f3F000000;
	cvt.sat.f32.f32 	%f266, %f265;
	fma.rm.f32 	%f267, %f266, %f253, %f252;
	add.f32 	%f268, %f267, 0fCB40007F;
	neg.f32 	%f269, %f268;
	fma.rn.f32 	%f270, %f264, 0f3FB8AA3B, %f269;
	fma.rn.f32 	%f271, %f264, 0f32A57060, %f270;
	mov.b32 	%r86, %f267;
	shl.b32 	%r87, %r86, 23;
	mov.b32 	%f272, %r87;
	ex2.approx.ftz.f32 	%f273, %f271;
	mul.f32 	%f274, %f273, %f272;
	st.global.f32 	[%rd52+4], %f274;
	add.f32 	%f362, %f262, %f274;
	add.s32 	%r102, %r102, 2;
$L__BB5_25:
	and.b32  	%r88, %r47, 1;
	setp.eq.b32 	%p47, %r88, 1;
	not.pred 	%p48, %p47;
	@%p48 bra 	$L__BB5_27;
	add.s32 	%r89, %r102, %r2;
	mul.wide.u32 	%rd53, %r89, 4;
	add.s64 	%rd54, %rd1, %rd53;
	ld.global.f32 	%f275, [%rd54];
	sub.f32 	%f276, %f275, %f354;
	fma.rn.f32 	%f277, %f276, 0f3BBB989D, 0f3F000000;
	cvt.sat.f32.f32 	%f278, %f277;
	mov.f32 	%f279, 0f4B400001;
	mov.f32 	%f280, 0f437C0000;
	fma.rm.f32 	%f281, %f278, %f280, %f279;
	add.f32 	%f282, %f281, 0fCB40007F;
	neg.f32 	%f283, %f282;
	fma.rn.f32 	%f284, %f276, 0f3FB8AA3B, %f283;
	fma.rn.f32 	%f285, %f276, 0f32A57060, %f284;
	mov.b32 	%r90, %f281;
	shl.b32 	%r91, %r90, 23;
	mov.b32 	%f286, %r91;
	ex2.approx.ftz.f32 	%f287, %f285;
	mul.f32 	%f288, %f287, %f286;
	st.global.f32 	[%rd54], %f288;
	add.f32 	%f362, %f362, %f288;
$L__BB5_27:
	setp.lt.s32 	%p49, %r47, 1;
	@%p49 bra 	$L__BB5_40;
	and.b32  	%r30, %r47, 15;
	setp.lt.u32 	%p50, %r47, 16;
	mov.b32 	%r107, 0;
	@%p50 bra 	$L__BB5_31;
	and.b32  	%r107, %r47, 2147483632;
	neg.s32 	%r106, %r107;
	mul.wide.u32 	%rd55, %r2, 4;
	add.s64 	%rd56, %rd55, %rd1;
	add.s64 	%rd75, %rd56, 32;
$L__BB5_30:
	.pragma "nounroll";
	ld.global.f32 	%f289, [%rd75+-32];
	div.rn.f32 	%f290, %f289, %f362;
	st.global.f32 	[%rd75+-32], %f290;
	ld.global.f32 	%f291, [%rd75+-28];
	div.rn.f32 	%f292, %f291, %f362;
	st.global.f32 	[%rd75+-28], %f292;
	ld.global.f32 	%f293, [%rd75+-24];
	div.rn.f32 	%f294, %f293, %f362;
	st.global.f32 	[%rd75+-24], %f294;
	ld.global.f32 	%f295, [%rd75+-20];
	div.rn.f32 	%f296, %f295, %f362;
	st.global.f32 	[%rd75+-20], %f296;
	ld.global.f32 	%f297, [%rd75+-16];
	div.rn.f32 	%f298, %f297, %f362;
	st.global.f32 	[%rd75+-16], %f298;
	ld.global.f32 	%f299, [%rd75+-12];
	div.rn.f32 	%f300, %f299, %f362;
	st.global.f32 	[%rd75+-12], %f300;
	ld.global.f32 	%f301, [%rd75+-8];
	div.rn.f32 	%f302, %f301, %f362;
	st.global.f32 	[%rd75+-8], %f302;
	ld.global.f32 	%f303, [%rd75+-4];
	div.rn.f32 	%f304, %f303, %f362;
	st.global.f32 	[%rd75+-4], %f304;
	ld.global.f32 	%f305, [%rd75];
	div.rn.f32 	%f306, %f305, %f362;
	st.global.f32 	[%rd75], %f306;
	ld.global.f32 	%f307, [%rd75+4];
	div.rn.f32 	%f308, %f307, %f362;
	st.global.f32 	[%rd75+4], %f308;
	ld.global.f32 	%f309, [%rd75+8];
	div.rn.f32 	%f310, %f309, %f362;
	st.global.f32 	[%rd75+8], %f310;
	ld.global.f32 	%f311, [%rd75+12];
	div.rn.f32 	%f312, %f311, %f362;
	st.global.f32 	[%rd75+12], %f312;
	ld.global.f32 	%f313, [%rd75+16];
	div.rn.f32 	%f314, %f313, %f362;
	st.global.f32 	[%rd75+16], %f314;
	ld.global.f32 	%f315, [%rd75+20];
	div.rn.f32 	%f316, %f315, %f362;
	st.global.f32 	[%rd75+20], %f316;
	ld.global.f32 	%f317, [%rd75+24];
	div.rn.f32 	%f318, %f317, %f362;
	st.global.f32 	[%rd75+24], %f318;
	ld.global.f32 	%f319, [%rd75+28];
	div.rn.f32 	%f320, %f319, %f362;
	st.global.f32 	[%rd75+28], %f320;
	add.s32 	%r106, %r106, 16;
	add.s64 	%rd75, %rd75, 64;
	setp.ne.s32 	%p51, %r106, 0;
	@%p51 bra 	$L__BB5_30;
$L__BB5_31:
	setp.eq.s32 	%p52, %r30, 0;
	@%p52 bra 	$L__BB5_40;
	and.b32  	%r38, %r47, 7;
	setp.lt.u32 	%p53, %r30, 8;
	@%p53 bra 	$L__BB5_34;
	add.s32 	%r93, %r107, %r2;
	mul.wide.u32 	%rd57, %r93, 4;
	add.s64 	%rd58, %rd1, %rd57;
	ld.global.f32 	%f321, [%rd58];
	div.rn.f32 	%f322, %f321, %f362;
	st.global.f32 	[%rd58], %f322;
	cvt.u64.u32 	%rd59, %r2;
	cvt.u64.u32 	%rd60, %r107;
	add.s64 	%rd61, %rd60, %rd59;
	shl.b64 	%rd62, %rd61, 2;
	add.s64 	%rd63, %rd1, %rd62;
	ld.global.f32 	%f323, [%rd63+4];
	div.rn.f32 	%f324, %f323, %f362;
	st.global.f32 	[%rd63+4], %f324;
	ld.global.f32 	%f325, [%rd63+8];
	div.rn.f32 	%f326, %f325, %f362;
	st.global.f32 	[%rd63+8], %f326;
	ld.global.f32 	%f327, [%rd63+12];
	div.rn.f32 	%f328, %f327, %f362;
	st.global.f32 	[%rd63+12], %f328;
	ld.global.f32 	%f329, [%rd63+16];
	div.rn.f32 	%f330, %f329, %f362;
	st.global.f32 	[%rd63+16], %f330;
	ld.global.f32 	%f331, [%rd63+20];
	div.rn.f32 	%f332, %f331, %f362;
	st.global.f32 	[%rd63+20], %f332;
	ld.global.f32 	%f333, [%rd63+24];
	div.rn.f32 	%f334, %f333, %f362;
	st.global.f32 	[%rd63+24], %f334;
	ld.global.f32 	%f335, [%rd63+28];
	div.rn.f32 	%f336, %f335, %f362;
	st.global.f32 	[%rd63+28], %f336;
	add.s32 	%r107, %r107, 8;
$L__BB5_34:
	setp.eq.s32 	%p54, %r38, 0;
	@%p54 bra 	$L__BB5_40;
	and.b32  	%r41, %r47, 3;
	setp.lt.u32 	%p55, %r38, 4;
	@%p55 bra 	$L__BB5_37;
	add.s32 	%r94, %r107, %r2;
	mul.wide.u32 	%rd64, %r94, 4;
	add.s64 	%rd65, %rd1, %rd64;
	ld.global.f32 	%f337, [%rd65];
	div.rn.f32 	%f338, %f337, %f362;
	st.global.f32 	[%rd65], %f338;
	cvt.u64.u32 	%rd66, %r2;
	cvt.u64.u32 	%rd67, %r107;
	add.s64 	%rd68, %rd67, %rd66;
	shl.b64 	%rd69, %rd68, 2;
	add.s64 	%rd70, %rd1, %rd69;
	ld.global.f32 	%f339, [%rd70+4];
	div.rn.f32 	%f340, %f339, %f362;
	st.global.f32 	[%rd70+4], %f340;
	ld.global.f32 	%f341, [%rd70+8];
	div.rn.f32 	%f342, %f341, %f362;
	st.global.f32 	[%rd70+8], %f342;
	ld.global.f32 	%f343, [%rd70+12];
	div.rn.f32 	%f344, %f343, %f362;
	st.global.f32 	[%rd70+12], %f344;
	add.s32 	%r107, %r107, 4;
$L__BB5_37:
	setp.eq.s32 	%p56, %r41, 0;
	@%p56 bra 	$L__BB5_40;
	add.s32 	%r95, %r107, %r2;
	mul.wide.u32 	%rd71, %r95, 4;
	add.s64 	%rd76, %rd1, %rd71;
	neg.s32 	%r110, %r41;
$L__BB5_39:
	.pragma "nounroll";
	ld.global.f32 	%f345, [%rd76];
	div.rn.f32 	%f346, %f345, %f362;
	st.global.f32 	[%rd76], %f346;
	add.s64 	%rd76, %rd76, 4;
	add.s32 	%r110, %r110, 1;
	setp.ne.s32 	%p57, %r110, 0;
	@%p57 bra 	$L__BB5_39;
$L__BB5_40:
	ret;

}


// ===== COMPILED SASS (sm_100) =====

	.target	sm_100

	.elftype	@"ET_EXEC"


//--------------------- .note.nv.tkinfo           --------------------------
	.section	.note.nv.tkinfo,"",@"SHT_NOTE"
	.sectionflags	@"SHF_NOTE_NV_TKINFO"
	.tkinfo
        /*0018*/ 	.word	0x00000002
        /*0030*/ 	.string	""
        /*0030*/ 	.string	"ptxas"
        /*0030*/ 	.string	"Cuda compilation tools, release 13.0, V13.0.88"
        /*0030*/ 	.string	"Build cuda_13.0.r13.0/compiler.36424714_0"
        /*0030*/ 	.string	"-arch sm_100 -m 64 "



//--------------------- .note.nv.cuinfo           --------------------------
	.section	.note.nv.cuinfo,"",@"SHT_NOTE"
	.sectionflags	@"SHF_NOTE_NV_CUINFO"
        /*0018*/ 	.short	0x0002
        /*001a*/ 	.short	0x0064
        /*001c*/ 	.short	0x0082
	.zero		2


//--------------------- .nv.info                  --------------------------
	.section	.nv.info,"",@"SHT_CUDA_INFO"
	.align	4


	//----- nvinfo : EIATTR_REGCOUNT
	.align		4
        /*0000*/ 	.byte	0x04, 0x2f
        /*0002*/ 	.short	(.L_2 - .L_1)
	.align		4
.L_1:
        /*0004*/ 	.word	index@(_Z28patch_embedding_kernel_tiledPKfS0_Pfiii)
        /*0008*/ 	.word	0x00000028


	//----- nvinfo : EIATTR_FRAME_SIZE
	.align		4
.L_2:
        /*000c*/ 	.byte	0x04, 0x11
        /*000e*/ 	.short	(.L_4 - .L_3)
	.align		4
.L_3:
        /*0010*/ 	.word	index@(_Z28patch_embedding_kernel_tiledPKfS0_Pfiii)
        /*0014*/ 	.word	0x00000000


	//----- nvinfo : EIATTR_REGCOUNT
	.align		4
.L_4:
        /*0018*/ 	.byte	0x04, 0x2f
        /*001a*/ 	.short	(.L_6 - .L_5)
	.align		4
.L_5:
        /*001c*/ 	.word	index@(_Z31add_positional_embeddings_tiledPfii)
        /*0020*/ 	.word	0x0000001a


	//----- nvinfo : EIATTR_FRAME_SIZE
	.align		4
.L_6:
        /*0024*/ 	.byte	0x04, 0x11
        /*0026*/ 	.short	(.L_8 - .L_7)
	.align		4
.L_7:
        /*0028*/ 	.word	index@($__internal_1_$__cuda_sm3x_div_rn_noftz_f32_slowpath)
        /*002c*/ 	.word	0x00000020


	//----- nvinfo : EIATTR_FRAME_SIZE
	.align		4
.L_8:
        /*0030*/ 	.byte	0x04, 0x11
        /*0032*/ 	.short	(.L_10 - .L_9)
	.align		4
.L_9:
        /*0034*/ 	.word	index@(_Z31add_positional_embeddings_tiledPfii)
        /*0038*/ 	.word	0x00000020


	//----- nvinfo : EIATTR_REGCOUNT
	.align		4
.L_10:
        /*003c*/ 	.byte	0x04, 0x2f
        /*003e*/ 	.short	(.L_12 - .L_11)
	.align		4
.L_11:
        /*0040*/ 	.word	index@(_Z17tiledMatMulKernelPKfS0_Pfiii)
        /*0044*/ 	.word	0x00000020


	//----- nvinfo : EIATTR_FRAME_SIZE
	.align		4
.L_12:
        /*0048*/ 	.byte	0x04, 0x11
        /*004a*/ 	.short	(.L_14 - .L_13)
	.align		4
.L_13:
        /*004c*/ 	.word	index@(_Z17tiledMatMulKernelPKfS0_Pfiii)
        /*0050*/ 	.word	0x00000000


	//----- nvinfo : EIATTR_REGCOUNT
	.align		4
.L_14:
        /*0054*/ 	.byte	0x04, 0x2f
        /*0056*/ 	.short	(.L_16 - .L_15)
	.align		4
.L_15:
        /*0058*/ 	.word	index@(_Z15transposeKernelPKfPfii)
        /*005c*/ 	.word	0x0000000a


	//----- nvinfo : EIATTR_FRAME_SIZE
	.align		4
.L_16:
        /*0060*/ 	.byte	0x04, 0x11
        /*0062*/ 	.short	(.L_18 - .L_17)
	.align		4
.L_17:
        /*0064*/ 	.word	index@(_Z15transposeKernelPKfPfii)
        /*0068*/ 	.word	0x00000000


	//----- nvinfo : EIATTR_REGCOUNT
	.align		4
.L_18:
        /*006c*/ 	.byte	0x04, 0x2f
        /*006e*/ 	.short	(.L_20 - .L_19)
	.align		4
.L_19:
        /*0070*/ 	.word	index@(_Z11scaleKernelPfif)
        /*0074*/ 	.word	0x00000008


	//----- nvinfo : EIATTR_FRAME_SIZE
	.align		4
.L_20:
        /*0078*/ 	.byte	0x04, 0x11
        /*007a*/ 	.short	(.L_22 - .L_21)
	.align		4
.L_21:
        /*007c*/ 	.word	index@(_Z11scaleKernelPfif)
        /*0080*/ 	.word	0x00000000


	//----- nvinfo : EIATTR_REGCOUNT
	.align		4
.L_22:
        /*0084*/ 	.byte	0x04, 0x2f
        /*0086*/ 	.short	(.L_24 - .L_23)
	.align		4
.L_23:
        /*0088*/ 	.word	index@(_Z13softmaxKernelPfii)
        /*008c*/ 	.word	0x00000020


	//----- nvinfo : EIATTR_FRAME_SIZE
	.align		4
.L_24:
        /*0090*/ 	.byte	0x04, 0x11
        /*0092*/ 	.short	(.L_26 - .L_25)
	.align		4
.L_25:
        /*0094*/ 	.word	index@($__internal_0_$__cuda_sm3x_div_rn_noftz_f32_slowpath)
        /*0098*/ 	.word	0x00000000


	//----- nvinfo : EIATTR_FRAME_SIZE
	.align		4
.L_26:
        /*009c*/ 	.byte	0x04, 0x11
        /*009e*/ 	.short	(.L_28 - .L_27)
	.align		4
.L_27:
        /*00a0*/ 	.word	index@(_Z13softmaxKernelPfii)
        /*00a4*/ 	.word	0x00000000


	//----- nvinfo : EIATTR_MIN_STACK_SIZE
	.align		4
.L_28:
        /*00a8*/ 	.byte	0x04, 0x12
        /*00aa*/ 	.short	(.L_30 - .L_29)
	.align		4
.L_29:
        /*00ac*/ 	.word	index@(_Z13softmaxKernelPfii)
        /*00b0*/ 	.word	0x00000000


	//----- nvinfo : EIATTR_MIN_STACK_SIZE
	.align		4
.L_30:
        /*00b4*/ 	.byte	0x04, 0x12
        /*00b6*/ 	.short	(.L_32 - .L_31)
	.align		4
.L_31:
        /*00b8*/ 	.word	index@(_Z11scaleKernelPfif)
        /*00bc*/ 	.word	0x00000000


	//----- nvinfo : EIATTR_MIN_STACK_SIZE
	.align		4
.L_32:
        /*00c0*/ 	.byte	0x04, 0x12
        /*00c2*/ 	.short	(.L_34 - .L_33)
	.align		4
.L_33:
        /*00c4*/ 	.word	index@(_Z15transposeKernelPKfPfii)
        /*00c8*/ 	.word	0x00000000


	//----- nvinfo : EIATTR_MIN_STACK_SIZE
	.align		4
.L_34:
        /*00cc*/ 	.byte	0x04, 0x12
        /*00ce*/ 	.short	(.L_36 - .L_35)
	.align		4
.L_35:
        /*00d0*/ 	.word	index@(_Z17tiledMatMulKernelPKfS0_Pfiii)
        /*00d4*/ 	.word	0x00000000


	//----- nvinfo : EIATTR_MIN_STACK_SIZE
	.align		4
.L_36:
        /*00d8*/ 	.byte	0x04, 0x12
        /*00da*/ 	.short	(.L_38 - .L_37)
	.align		4
.L_37:
        /*00dc*/ 	.word	index@(_Z31add_positional_embeddings_tiledPfii)
        /*00e0*/ 	.word	0x00000020


	//----- nvinfo : EIATTR_MIN_STACK_SIZE
	.align		4
.L_38:
        /*00e4*/ 	.byte	0x04, 0x12
        /*00e6*/ 	.short	(.L_40 - .L_39)
	.align		4
.L_39:
        /*00e8*/ 	.word	index@(_Z28patch_embedding_kernel_tiledPKfS0_Pfiii)
        /*00ec*/ 	.word	0x00000000
.L_40:


//--------------------- .nv.compat                --------------------------
	.section	.nv.compat,"",@"SHT_CUDA_COMPAT_INFO"
	.align	4
        /*0000*/ 	.byte	0x02, 0x09, 0x00, 0x00, 0x02, 0x02, 0x01, 0x00, 0x02, 0x05, 0x05, 0x00, 0x03, 0x07, 0x01, 0x01
        /*0010*/ 	.byte	0x02, 0x03, 0x00, 0x00, 0x02, 0x06, 0x01, 0x00, 0x04, 0x0b, 0x08, 0x00, 0x01, 0x00, 0x00, 0x00
        /*0020*/ 	.byte	0x00, 0x00, 0x00, 0x00


//--------------------- .nv.info._Z13softmaxKernelPfii --------------------------
	.section	.nv.info._Z13softmaxKernelPfii,"",@"SHT_CUDA_INFO"
	.sectionflags	@""
	.align	4


	//----- nvinfo : EIATTR_CUDA_API_VERSION
	.align		4
        /*0000*/ 	.byte	0x04, 0x37
        /*0002*/ 	.short	(.L_42 - .L_41)
.L_41:
        /*0004*/ 	.word	0x00000082


	//----- nvinfo : EIATTR_KPARAM_INFO
	.align		4
.L_42:
        /*0008*/ 	.byte	0x04, 0x17
        /*000a*/ 	.short	(.L_44 - .L_43)
.L_43:
        /*000c*/ 	.word	0x00000000
        /*0010*/ 	.short	0x0002
        /*0012*/ 	.short	0x000c
        /*0014*/ 	.byte	0x00, 0xf0, 0x11, 0x00


	//----- nvinfo : EIATTR_KPARAM_INFO
	.align		4
.L_44:
        /*0018*/ 	.byte	0x04, 0x17
        /*001a*/ 	.short	(.L_46 - .L_45)
.L_45:
        /*001c*/ 	.word	0x00000000
        /*0020*/ 	.short	0x0001
        /*0022*/ 	.short	0x0008
        /*0024*/ 	.byte	0x00, 0xf0, 0x11, 0x00


	//----- nvinfo : EIATTR_KPARAM_INFO
	.align		4
.L_46:
        /*0028*/ 	.byte	0x04, 0x17
        /*002a*/ 	.short	(.L_48 - .L_47)
.L_47:
        /*002c*/ 	.word	0x00000000
        /*0030*/ 	.short	0x0000
        /*0032*/ 	.short	0x0000
        /*0034*/ 	.byte	0x00, 0xf5, 0x21, 0x00


	//----- nvinfo : EIATTR_SPARSE_MMA_MASK
	.align		4
.L_48:
        /*0038*/ 	.byte	0x03, 0x50
        /*003a*/ 	.short	0x0000


	//----- nvinfo : EIATTR_MAXREG_COUNT
	.align		4
        /*003c*/ 	.byte	0x03, 0x1b
        /*003e*/ 	.short	0x00ff


	//----- nvinfo : EIATTR_MERCURY_ISA_VERSION
	.align		4
        /*0040*/ 	.byte	0x03, 0x5f
        /*0042*/ 	.short	0x0101


	//----- nvinfo : EIATTR_VRC_CTA_INIT_COUNT
	.align		4
        /*0044*/ 	.byte	0x02, 0x4a
	.zero		1
	.zero		1


	//----- nvinfo : EIATTR_EXIT_INSTR_OFFSETS
	.align		4
        /*0048*/ 	.byte	0x04, 0x1c
        /*004a*/ 	.short	(.L_50 - .L_49)


	//   ....[0]....
.L_49:
        /*004c*/ 	.word	0x00000040


	//   ....[1]....
        /*0050*/ 	.word	0x00001980


	//   ....[2]....
        /*0054*/ 	.word	0x00002820


	//   ....[3]....
        /*0058*/ 	.word	0x00002fd0


	//   ....[4]....
        /*005c*/ 	.word	0x00003420


	//   ....[5]....
        /*0060*/ 	.word	0x000035a0


	//----- nvinfo : EIATTR_CRS_STACK_SIZE
	.align		4
.L_50:
        /*0064*/ 	.byte	0x04, 0x1e
        /*0066*/ 	.short	(.L_52 - .L_51)
.L_51:
        /*0068*/ 	.word	0x00000000


	//----- nvinfo : EIATTR_CBANK_PARAM_SIZE
	.align		4
.L_52:
        /*006c*/ 	.byte	0x03, 0x19
        /*006e*/ 	.short	0x0010


	//----- nvinfo : EIATTR_PARAM_CBANK
	.align		4
        /*0070*/ 	.byte	0x04, 0x0a
        /*0072*/ 	.short	(.L_54 - .L_53)
	.align		4
.L_53:
        /*0074*/ 	.word	index@(.nv.constant0._Z13softmaxKernelPfii)
        /*0078*/ 	.short	0x0380
        /*007a*/ 	.short	0x0010


	//----- nvinfo : EIATTR_SW_WAR
	.align		4
.L_54:
        /*007c*/ 	.byte	0x04, 0x36
        /*007e*/ 	.short	(.L_56 - .L_55)
.L_55:
        /*0080*/ 	.word	0x00000008
.L_56:


//--------------------- .nv.info._Z11scaleKernelPfif --------------------------
	.section	.nv.info._Z11scaleKernelPfif,"",@"SHT_CUDA_INFO"
	.sectionflags	@""
	.align	4


	//----- nvinfo : EIATTR_CUDA_API_VERSION
	.align		4
        /*0000*/ 	.byte	0x04, 0x37
        /*0002*/ 	.short	(.L_58 - .L_57)
.L_57:
        /*0004*/ 	.word	0x00000082


	//----- nvinfo : EIATTR_KPARAM_INFO
	.align		4
.L_58:
        /*0008*/ 	.byte	0x04, 0x17
        /*000a*/ 	.short	(.L_60 - .L_59)
.L_59:
        /*000c*/ 	.word	0x00000000
        /*0010*/ 	.short	0x0002
        /*0012*/ 	.short	0x000c
        /*0014*/ 	.byte	0x00, 0xf0, 0x11, 0x00


	//----- nvinfo : EIATTR_KPARAM_INFO
	.align		4
.L_60:
        /*0018*/ 	.byte	0x04, 0x17
        /*001a*/ 	.short	(.L_62 - .L_61)
.L_61:
        /*001c*/ 	.word	0x00000000
        /*0020*/ 	.short	0x0001
        /*0022*/ 	.short	0x0008
        /*0024*/ 	.byte	0x00, 0xf0, 0x11, 0x00


	//----- nvinfo : EIATTR_KPARAM_INFO
	.align		4
.L_62:
        /*0028*/ 	.byte	0x04, 0x17
        /*002a*/ 	.short	(.L_64 - .L_63)
.L_63:
        /*002c*/ 	.word	0x00000000
        /*0030*/ 	.short	0x0000
        /*0032*/ 	.short	0x0000
        /*0034*/ 	.byte	0x00, 0xf5, 0x21, 0x00


	//----- nvinfo : EIATTR_SPARSE_MMA_MASK
	.align		4
.L_64:
        /*0038*/ 	.byte	0x03, 0x50
        /*003a*/ 	.short	0x0000


	//----- nvinfo : EIATTR_MAXREG_COUNT
	.align		4
        /*003c*/ 	.byte	0x03, 0x1b
        /*003e*/ 	.short	0x00ff


	//----- nvinfo : EIATTR_MERCURY_ISA_VERSION
	.align		4
        /*0040*/ 	.byte	0x03, 0x5f
        /*0042*/ 	.short	0x0101


	//----- nvinfo : EIATTR_VRC_CTA_INIT_COUNT
	.align		4
        /*0044*/ 	.byte	0x02, 0x4a
	.zero		1
	.zero		1


	//----- nvinfo : EIATTR_EXIT_INSTR_OFFSETS
	.align		4
        /*0048*/ 	.byte	0x04, 0x1c
        /*004a*/ 	.short	(.L_66 - .L_65)


	//   ....[0]....
.L_65:
        /*004c*/ 	.word	0x00000070


	//   ....[1]....
        /*0050*/ 	.word	0x000000f0


	//----- nvinfo : EIATTR_CBANK_PARAM_SIZE
	.align		4
.L_66:
        /*0054*/ 	.byte	0x03, 0x19
        /*0056*/ 	.short	0x0010


	//----- nvinfo : EIATTR_PARAM_CBANK
	.align		4
        /*0058*/ 	.byte	0x04, 0x0a
        /*005a*/ 	.short	(.L_68 - .L_67)
	.align		4
.L_67:
        /*005c*/ 	.word	index@(.nv.constant0._Z11scaleKernelPfif)
        /*0060*/ 	.short	0x0380
        /*0062*/ 	.short	0x0010


	//----- nvinfo : EIATTR_SW_WAR
	.align		4
.L_68:
        /*0064*/ 	.byte	0x04, 0x36
        /*0066*/ 	.short	(.L_70 - .L_69)
.L_69:
        /*0068*/ 	.word	0x00000008
.L_70:


//--------------------- .nv.info._Z15transposeKernelPKfPfii --------------------------
	.section	.nv.info._Z15transposeKernelPKfPfii,"",@"SHT_CUDA_INFO"
	.sectionflags	@""
	.align	4


	//----- nvinfo : EIATTR_CUDA_API_VERSION
	.align		4
        /*0000*/ 	.byte	0x04, 0x37
        /*0002*/ 	.short	(.L_72 - .L_71)
.L_71:
        /*0004*/ 	.word	0x00000082


	//----- nvinfo : EIATTR_KPARAM_INFO
	.align		4
.L_72:
        /*0008*/ 	.byte	0x04, 0x17
        /*000a*/ 	.short	(.L_74 - .L_73)
.L_73:
        /*000c*/ 	.word	0x00000000
        /*0010*/ 	.short	0x0003
        /*0012*/ 	.short	0x0014
        /*0014*/ 	.byte	0x00, 0xf0, 0x11, 0x00


	//----- nvinfo : EIATTR_KPARAM_INFO
	.align		4
.L_74:
        /*0018*/ 	.byte	0x04, 0x17
        /*001a*/ 	.short	(.L_76 - .L_75)
.L_75:
        /*001c*/ 	.word	0x00000000
        /*0020*/ 	.short	0x0002
        /*0022*/ 	.short	0x0010
        /*0024*/ 	.byte	0x00, 0xf0, 0x11, 0x00


	//----- nvinfo : EIATTR_KPARAM_INFO
	.align		4
.L_76:
        /*0028*/ 	.byte	0x04, 0x17
        /*002a*/ 	.short	(.L_78 - .L_77)
.L_77:
        /*002c*/ 	.word	0x00000000
        /*0030*/ 	.short	0x0001
        /*0032*/ 	.short	0x0008
        /*0034*/ 	.byte	0x00, 0xf5, 0x21, 0x00


	//----- nvinfo : EIATTR_KPARAM_INFO
	.align		4
.L_78:
        /*0038*/ 	.byte	0x04, 0x17
        /*003a*/ 	.short	(.L_80 - .L_79)
.L_79:
        /*003c*/ 	.word	0x00000000
        /*0040*/ 	.short	0x0000
        /*0042*/ 	.short	0x0000
        /*0044*/ 	.byte	0x00, 0xf5, 0x21, 0x00


	//----- nvinfo : EIATTR_SPARSE_MMA_MASK
	.align		4
.L_80:
        /*0048*/ 	.byte	0x03, 0x50
        /*004a*/ 	.short	0x0000


	//----- nvinfo : EIATTR_MAXREG_COUNT
	.align		4
        /*004c*/ 	.byte	0x03, 0x1b
        /*004e*/ 	.short	0x00ff


	//----- nvinfo : EIATTR_MERCURY_ISA_VERSION
	.align		4
        /*0050*/ 	.byte	0x03, 0x5f
        /*0052*/ 	.short	0x0101


	//----- nvinfo : EIATTR_VRC_CTA_INIT_COUNT
	.align		4
        /*0054*/ 	.byte	0x02, 0x4a
	.zero		1
	.zero		1


	//----- nvinfo : EIATTR_EXIT_INSTR_OFFSETS
	.align		4
        /*0058*/ 	.byte	0x04, 0x1c
        /*005a*/ 	.short	(.L_82 - .L_81)


	//   ....[0]....
.L_81:
        /*005c*/ 	.word	0x000000c0


	//   ....[1]....
        /*0060*/ 	.word	0x00000160


	//----- nvinfo : EIATTR_CBANK_PARAM_SIZE
	.align		4
.L_82:
        /*0064*/ 	.byte	0x03, 0x19
        /*0066*/ 	.short	0x0018


	//----- nvinfo : EIATTR_PARAM_CBANK
	.align		4
        /*0068*/ 	.byte	0x04, 0x0a
        /*006a*/ 	.short	(.L_84 - .L_83)
	.align		4
.L_83:
        /*006c*/ 	.word	index@(.nv.constant0._Z15transposeKernelPKfPfii)
        /*0070*/ 	.short	0x0380
        /*0072*/ 	.short	0x0018


	//----- nvinfo : EIATTR_SW_WAR
	.align		4
.L_84:
        /*0074*/ 	.byte	0x04, 0x36
        /*0076*/ 	.short	(.L_86 - .L_85)
.L_85:
        /*0078*/ 	.word	0x00000008
.L_86:


//--------------------- .nv.info._Z17tiledMatMulKernelPKfS0_Pfiii --------------------------
	.section	.nv.info._Z17tiledMatMulKernelPKfS0_Pfiii,"",@"SHT_CUDA_INFO"
	.sectionflags	@""
	.align	4


	//----- nvinfo : EIATTR_CUDA_API_VERSION
	.align		4
        /*0000*/ 	.byte	0x04, 0x37
        /*0002*/ 	.short	(.L_88 - .L_87)
.L_87:
        /*0004*/ 	.word	0x00000082


	//----- nvinfo : EIATTR_KPARAM_INFO
	.align		4
.L_88:
        /*0008*/ 	.byte	0x04, 0x17
        /*000a*/ 	.short	(.L_90 - .L_89)
.L_89:
        /*000c*/ 	.word	0x00000000
        /*0010*/ 	.short	0x0005
        /*0012*/ 	.short	0x0020
        /*0014*/ 	.byte	0x00, 0xf0, 0x11, 0x00


	//----- nvinfo : EIATTR_KPARAM_INFO
	.align		4
.L_90:
        /*0018*/ 	.byte	0x04, 0x17
        /*001a*/ 	.short	(.L_92 - .L_91)
.L_91:
        /*001c*/ 	.word	0x00000000
        /*0020*/ 	.short	0x0004
        /*0022*/ 	.short	0x001c
        /*0024*/ 	.byte	0x00, 0xf0, 0x11, 0x00


	//----- nvinfo : EIATTR_KPARAM_INFO
	.align		4
.L_92:
        /*0028*/ 	.byte	0x04, 0x17
        /*002a*/ 	.short	(.L_94 - .L_93)
.L_93:
        /*002c*/ 	.word	0x00000000
        /*0030*/ 	.short	0x0003
        /*0032*/ 	.short	0x0018
        /*0034*/ 	.byte	0x00, 0xf0, 0x11, 0x00


	//----- nvinfo : EIATTR_KPARAM_INFO
	.align		4
.L_94:
        /*0038*/ 	.byte	0x04, 0x17
        /*003a*/ 	.short	(.L_96 - .L_95)
.L_95:
        /*003c*/ 	.word	0x00000000
        /*0040*/ 	.short	0x0002
        /*0042*/ 	.short	0x0010
        /*0044*/ 	.byte	0x00, 0xf5, 0x21, 0x00


	//----- nvinfo : EIATTR_KPARAM_INFO
	.align		4
.L_96:
        /*0048*/ 	.byte	0x04, 0x17
        /*004a*/ 	.short	(.L_98 - .L_97)
.L_97:
        /*004c*/ 	.word	0x00000000
        /*0050*/ 	.short	0x0001
        /*0052*/ 	.short	0x0008
        /*0054*/ 	.byte	0x00, 0xf5, 0x21, 0x00


	//----- nvinfo : EIATTR_KPARAM_INFO
	.align		4
.L_98:
        /*0058*/ 	.byte	0x04, 0x17
        /*005a*/ 	.short	(.L_100 - .L_99)
.L_99:
        /*005c*/ 	.word	0x00000000
        /*0060*/ 	.short	0x0000
        /*0062*/ 	.short	0x0000
        /*0064*/ 	.byte	0x00, 0xf5, 0x21, 0x00


	//----- nvinfo : EIATTR_SPARSE_MMA_MASK
	.align		4
.L_100:
        /*0068*/ 	.byte	0x03, 0x50
        /*006a*/ 	.short	0x0000


	//----- nvinfo : EIATTR_MAXREG_COUNT
	.align		4
        /*006c*/ 	.byte	0x03, 0x1b
        /*006e*/ 	.short	0x00ff


	//----- nvinfo : EIATTR_NUM_BARRIERS
	.align		4
        /*0070*/ 	.byte	0x02, 0x4c
        /*0072*/ 	.byte	0x01
	.zero		1


	//----- nvinfo : EIATTR_MERCURY_ISA_VERSION
	.align		4
        /*0074*/ 	.byte	0x03, 0x5f
        /*0076*/ 	.short	0x0101


	//----- nvinfo : EIATTR_VRC_CTA_INIT_COUNT
	.align		4
        /*0078*/ 	.byte	0x02, 0x4a
	.zero		1
	.zero		1


	//----- nvinfo : EIATTR_EXIT_INSTR_OFFSETS
	.align		4
        /*007c*/ 	.byte	0x04, 0x1c
        /*007e*/ 	.short	(.L_102 - .L_101)


	//   ....[0]....
.L_101:
        /*0080*/ 	.word	0x000005e0


	//   ....[1]....
        /*0084*/ 	.word	0x00000630


	//----- nvinfo : EIATTR_CBANK_PARAM_SIZE
	.align		4
.L_102:
        /*0088*/ 	.byte	0x03, 0x19
        /*008a*/ 	.short	0x0024


	//----- nvinfo : EIATTR_PARAM_CBANK
	.align		4
        /*008c*/ 	.byte	0x04, 0x0a
        /*008e*/ 	.short	(.L_104 - .L_103)
	.align		4
.L_103:
        /*0090*/ 	.word	index@(.nv.constant0._Z17tiledMatMulKernelPKfS0_Pfiii)
        /*0094*/ 	.short	0x0380
        /*0096*/ 	.short	0x0024


	//----- nvinfo : EIATTR_SW_WAR
	.align		4
.L_104:
        /*0098*/ 	.byte	0x04, 0x36
        /*009a*/ 	.short	(.L_106 - .L_105)
.L_105:
        /*009c*/ 	.word	0x00000008
.L_106:


//--------------------- .nv.info._Z31add_positional_embeddings_tiledPfii --------------------------
	.section	.nv.info._Z31add_positional_embeddings_tiledPfii,"",@"SHT_CUDA_INFO"
	.sectionflags	@""
	.align	4


	//----- nvinfo : EIATTR_CUDA_API_VERSION
	.align		4
        /*0000*/ 	.byte	0x04, 0x37
        /*0002*/ 	.short	(.L_108 - .L_107)
.L_107:
        /*0004*/ 	.word	0x00000082


	//----- nvinfo : EIATTR_KPARAM_INFO
	.align		4
.L_108:
        /*0008*/ 	.byte	0x04, 0x17
        /*000a*/ 	.short	(.L_110 - .L_109)
.L_109:
        /*000c*/ 	.word	0x00000000
        /*0010*/ 	.short	0x0002
        /*0012*/ 	.short	0x000c
        /*0014*/ 	.byte	0x00, 0xf0, 0x11, 0x00


	//----- nvinfo : EIATTR_KPARAM_INFO
	.align		4
.L_110:
        /*0018*/ 	.byte	0x04, 0x17
        /*001a*/ 	.short	(.L_112 - .L_111)
.L_111:
        /*001c*/ 	.word	0x00000000
        /*0020*/ 	.short	0x0001
        /*0022*/ 	.short	0x0008
        /*0024*/ 	.byte	0x00, 0xf0, 0x11, 0x00


	//----- nvinfo : EIATTR_KPARAM_INFO
	.align		4
.L_112:
        /*0028*/ 	.byte	0x04, 0x17
        /*002a*/ 	.short	(.L_114 - .L_113)
.L_113:
        /*002c*/ 	.word	0x00000000
        /*0030*/ 	.short	0x0000
        /*0032*/ 	.short	0x0000
        /*0034*/ 	.byte	0x00, 0xf5, 0x21, 0x00


	//----- nvinfo : EIATTR_SPARSE_MMA_MASK
	.align		4
.L_114:
        /*0038*/ 	.byte	0x03, 0x50
        /*003a*/ 	.short	0x0000


	//----- nvinfo : EIATTR_MAXREG_COUNT
	.align		4
        /*003c*/ 	.byte	0x03, 0x1b
        /*003e*/ 	.short	0x00ff


	//----- nvinfo : EIATTR_NUM_BARRIERS
	.align		4
        /*0040*/ 	.byte	0x02, 0x4c
        /*0042*/ 	.byte	0x01
	.zero		1


	//----- nvinfo : EIATTR_MERCURY_ISA_VERSION
	.align		4
        /*0044*/ 	.byte	0x03, 0x5f
        /*0046*/ 	.short	0x0101


	//----- nvinfo : EIATTR_VRC_CTA_INIT_COUNT
	.align		4
        /*0048*/ 	.byte	0x02, 0x4a
	.zero		1
	.zero		1


	//----- nvinfo : EIATTR_EXIT_INSTR_OFFSETS
	.align		4
        /*004c*/ 	.byte	0x04, 0x1c
        /*004e*/ 	.short	(.L_116 - .L_115)


	//   ....[0]....
.L_115:
        /*0050*/ 	.word	0x00000060


	//   ....[1]....
        /*0054*/ 	.word	0x00001130


	//----- nvinfo : EIATTR_CRS_STACK_SIZE
	.align		4
.L_116:
        /*0058*/ 	.byte	0x04, 0x1e
        /*005a*/ 	.short	(.L_118 - .L_117)
.L_117:
        /*005c*/ 	.word	0x00000000


	//----- nvinfo : EIATTR_CBANK_PARAM_SIZE
	.align		4
.L_118:
        /*0060*/ 	.byte	0x03, 0x19
        /*0062*/ 	.short	0x0010


	//----- nvinfo : EIATTR_PARAM_CBANK
	.align		4
        /*0064*/ 	.byte	0x04, 0x0a
        /*0066*/ 	.short	(.L_120 - .L_119)
	.align		4
.L_119:
        /*0068*/ 	.word	index@(.nv.constant0._Z31add_positional_embeddings_tiledPfii)
        /*006c*/ 	.short	0x0380
        /*006e*/ 	.short	0x0010


	//----- nvinfo : EIATTR_SW_WAR
	.align		4
.L_120:
        /*0070*/ 	.byte	0x04, 0x36
        /*0072*/ 	.short	(.L_122 - .L_121)
.L_121:
        /*0074*/ 	.word	0x00000008
.L_122:


//--------------------- .nv.info._Z28patch_embedding_kernel_tiledPKfS0_Pfiii --------------------------
	.section	.nv.info._Z28patch_embedding_kernel_tiledPKfS0_Pfiii,"",@"SHT_CUDA_INFO"
	.sectionflags	@""
	.align	4


	//----- nvinfo : EIATTR_CUDA_API_VERSION
	.align		4
        /*0000*/ 	.byte	0x04, 0x37
        /*0002*/ 	.short	(.L_124 - .L_123)
.L_123:
        /*0004*/ 	.word	0x00000082


	//----- nvinfo : EIATTR_KPARAM_INFO
	.align		4
.L_124:
        /*0008*/ 	.byte	0x04, 0x17
        /*000a*/ 	.short	(.L_126 - .L_125)
.L_125:
        /*000c*/ 	.word	0x00000000
        /*0010*/ 	.short	0x0005
        /*0012*/ 	.short	0x0020
        /*0014*/ 	.byte	0x00, 0xf0, 0x11, 0x00


	//----- nvinfo : EIATTR_KPARAM_INFO
	.align		4
.L_126:
        /*0018*/ 	.byte	0x04, 0x17
        /*001a*/ 	.short	(.L_128 - .L_127)
.L_127:
        /*001c*/ 	.word	0x00000000
        /*0020*/ 	.short	0x0004
        /*0022*/ 	.short	0x001c
        /*0024*/ 	.byte	0x00, 0xf0, 0x11, 0x00


	//----- nvinfo : EIATTR_KPARAM_INFO
	.align		4
.L_128:
        /*0028*/ 	.byte	0x04, 0x17
        /*002a*/ 	.short	(.L_130 - .L_129)
.L_129:
        /*002c*/ 	.word	0x00000000
        /*0030*/ 	.short	0x0003
        /*0032*/ 	.short	0x0018
        /*0034*/ 	.byte	0x00, 0xf0, 0x11, 0x00


	//----- nvinfo : EIATTR_KPARAM_INFO
	.align		4
.L_130:
        /*0038*/ 	.byte	0x04, 0x17
        /*003a*/ 	.short	(.L_132 - .L_131)
.L_131:
        /*003c*/ 	.word	0x00000000
        /*0040*/ 	.short	0x0002
        /*0042*/ 	.short	0x0010
        /*0044*/ 	.byte	0x00, 0xf5, 0x21, 0x00


	//----- nvinfo : EIATTR_KPARAM_INFO
	.align		4
.L_132:
        /*0048*/ 	.byte	0x04, 0x17
        /*004a*/ 	.short	(.L_134 - .L_133)
.L_133:
        /*004c*/ 	.word	0x00000000
        /*0050*/ 	.short	0x0001
        /*0052*/ 	.short	0x0008
        /*0054*/ 	.byte	0x00, 0xf5, 0x21, 0x00


	//----- nvinfo : EIATTR_KPARAM_INFO
	.align		4
.L_134:
        /*0058*/ 	.byte	0x04, 0x17
        /*005a*/ 	.short	(.L_136 - .L_135)
.L_135:
        /*005c*/ 	.word	0x00000000
        /*0060*/ 	.short	0x0000
        /*0062*/ 	.short	0x0000
        /*0064*/ 	.byte	0x00, 0xf5, 0x21, 0x00


	//----- nvinfo : EIATTR_SPARSE_MMA_MASK
	.align		4
.L_136:
        /*0068*/ 	.byte	0x03, 0x50
        /*006a*/ 	.short	0x0000


	//----- nvinfo : EIATTR_MAXREG_COUNT
	.align		4
        /*006c*/ 	.byte	0x03, 0x1b
        /*006e*/ 	.short	0x00ff


	//----- nvinfo : EIATTR_NUM_BARRIERS
	.align		4
        /*0070*/ 	.byte	0x02, 0x4c
        /*0072*/ 	.byte	0x01
	.zero		1


	//----- nvinfo : EIATTR_MERCURY_ISA_VERSION
	.align		4
        /*0074*/ 	.byte	0x03, 0x5f
        /*0076*/ 	.short	0x0101


	//----- nvinfo : EIATTR_VRC_CTA_INIT_COUNT
	.align		4
        /*0078*/ 	.byte	0x02, 0x4a
	.zero		1
	.zero		1


	//----- nvinfo : EIATTR_EXIT_INSTR_OFFSETS
	.align		4
        /*007c*/ 	.byte	0x04, 0x1c
        /*007e*/ 	.short	(.L_138 - .L_137)


	//   ....[0]....
.L_137:
        /*0080*/ 	.word	0x00000030


	//   ....[1]....
        /*0084*/ 	.word	0x00000580


	//   ....[2]....
        /*0088*/ 	.word	0x000115d0


	//----- nvinfo : EIATTR_CBANK_PARAM_SIZE
	.align		4
.L_138:
        /*008c*/ 	.byte	0x03, 0x19
        /*008e*/ 	.short	0x0024


	//----- nvinfo : EIATTR_PARAM_CBANK
	.align		4
        /*0090*/ 	.byte	0x04, 0x0a
        /*0092*/ 	.short	(.L_140 - .L_139)
	.align		4
.L_139:
        /*0094*/ 	.word	index@(.nv.constant0._Z28patch_embedding_kernel_tiledPKfS0_Pfiii)
        /*0098*/ 	.short	0x0380
        /*009a*/ 	.short	0x0024


	//----- nvinfo : EIATTR_SW_WAR
	.align		4
.L_140:
        /*009c*/ 	.byte	0x04, 0x36
        /*009e*/ 	.short	(.L_142 - .L_141)
.L_141:
        /*00a0*/ 	.word	0x00000008
.L_142:


//--------------------- .nv.callgraph             --------------------------
	.section	.nv.callgraph,"",@"SHT_CUDA_CALLGRAPH"
	.align	4
	.sectionentsize	8
	.align		4
        /*0000*/ 	.word	0x00000000
	.align		4
        /*0004*/ 	.word	0xffffffff
	.align		4
        /*0008*/ 	.word	0x00000000
	.align		4
        /*000c*/ 	.word	0xfffffffe
	.align		4
        /*0010*/ 	.word	0x00000000
	.align		4
        /*0014*/ 	.word	0xfffffffd
	.align		4
        /*0018*/ 	.word	0x00000000
	.align		4
        /*001c*/ 	.word	0xfffffffc


//--------------------- .nv.constant4             --------------------------
	.section	.nv.constant4,"a",@progbits
	.align	8
	.align		8
.nv.constant4:
        /*0000*/ 	.dword	__cudart_i2opi_f


//--------------------- .text._Z13softmaxKernelPfii --------------------------
	.section	.text._Z13softmaxKernelPfii,"ax",@progbits
	.align	128
        .global         _Z13softmaxKernelPfii
        .type           _Z13softmaxKernelPfii,@function
        .size           _Z13softmaxKernelPfii,(.L_x_90 - _Z13softmaxKernelPfii)
        .other          _Z13softmaxKernelPfii,@"STO_CUDA_ENTRY STV_DEFAULT"
_Z13softmaxKernelPfii:
.text._Z13softmaxKernelPfii:
[----:B------:R-:W-:Y:S08]  /*0000*/  LDC R1, c[0x0][0x37c] ;  /* 0x0000df00ff017b82 */ /* 0x000ff00000000800 */
[----:B------:R-:W0:Y:S08]  /*0010*/  S2UR UR4, SR_CTAID.X ;  /* 0x00000000000479c3 */ /* 0x000e300000002500 */
[----:B------:R-:W0:Y:S02]  /*0020*/  LDC R0, c[0x0][0x388] ;  /* 0x0000e200ff007b82 */ /* 0x000e240000000800 */
[----:B0-----:R-:W-:-:S13]  /*0030*/  ISETP.LE.AND P0, PT, R0, UR4, PT ;  /* 0x0000000400007c0c */ /* 0x001fda000bf03270 */
[----:B------:R-:W-:Y:S05]  /*0040*/  @P0 EXIT ;  /* 0x000000000000094d */ /* 0x000fea0003800000 */
[----:B------:R-:W0:Y:S01]  /*0050*/  LDC R3, c[0x0][0x38c] ;  /* 0x0000e300ff037b82 */ /* 0x000e220000000800 */
[----:B------:R-:W1:Y:S07]  /*0060*/  LDCU.64 UR8, c[0x0][0x358] ;  /* 0x00006b00ff0877ac */ /* 0x000e6e0008000a00 */
[----:B------:R-:W2:Y:S01]  /*0070*/  LDC.64 R6, c[0x0][0x380] ;  /* 0x0000e000ff067b82 */ /* 0x000ea20000000a00 */
[----:B0-----:R-:W-:-:S04]  /*0080*/  IMAD R2, R3, UR4, RZ ;  /* 0x0000000403027c24 */ /* 0x001fc8000f8e02ff */
[----:B--2---:R-:W-:-:S05]  /*0090*/  IMAD.WIDE R4, R2, 0x4, R6 ;  /* 0x0000000402047825 */ /* 0x004fca00078e0206 */
[----:B-1----:R0:W5:Y:S01]  /*00a0*/  LDG.E R0, desc[UR8][R4.64] ;  /* 0x0000000804007981 */ /* 0x002162000c1e1900 */
[----:B------:R-:W-:-:S13]  /*00b0*/  ISETP.GE.AND P0, PT, R3, 0x2, PT ;  /* 0x000000020300780c */ /* 0x000fda0003f06270 */
[----:B0-----:R-:W-:Y:S05]  /*00c0*/  @!P0 BRA `(.L_x_0) ;  /* 0x0000000800508947 */ /* 0x001fea0003800000 */
[C---:B------:R-:W-:Y:S01]  /*00d0*/  IADD3 R4, PT, PT, R3.reuse, -0x2, RZ ;  /* 0xfffffffe03047810 */ /* 0x040fe20007ffe0ff */
[----:B------:R-:W-:Y:S01]  /*00e0*/  UMOV UR4, 0x1 ;  /* 0x0000000100047882 */ /* 0x000fe20000000000 */
[----:B------:R-:W-:Y:S02]  /*00f0*/  IADD3 R3, PT, PT, R3, -0x1, RZ ;  /* 0xffffffff03037810 */ /* 0x000fe40007ffe0ff */
[----:B------:R-:W-:Y:S02]  /*0100*/  ISETP.GE.U32.AND P0, PT, R4, 0xf, PT ;  /* 0x0000000f0400780c */ /* 0x000fe40003f06070 */
[----:B------:R-:W-:-:S11]  /*0110*/  LOP3.LUT R16, R3, 0xf, RZ, 0xc0, !PT ;  /* 0x0000000f03107812 */ /* 0x000fd600078ec0ff */
[----:B------:R-:W-:Y:S05]  /*0120*/  @!P0 BRA `(.L_x_1) ;  /* 0x0000000000f88947 */ /* 0x000fea0003800000 */
[----:B------:R-:W-:Y:S01]  /*0130*/  IADD3 R5, PT, PT, R2, 0x1, RZ ;  /* 0x0000000102057810 */ /* 0x000fe20007ffe0ff */
[----:B------:R-:W-:-:S04]  /*0140*/  UMOV UR4, URZ ;  /* 0x000000ff00047c82 */ /* 0x000fc80008000000 */
[----:B------:R-:W-:Y:S01]  /*0150*/  IMAD.WIDE.U32 R4, R5, 0x4, R6 ;  /* 0x0000000405047825 */ /* 0x000fe200078e0006 */
[----:B------:R-:W-:Y:S02]  /*0160*/  LOP3.LUT R6, R3, 0xfffffff0, RZ, 0xc0, !PT ;  /* 0xfffffff003067812 */ /* 0x000fe400078ec0ff */
[----:B------:R-:W-:Y:S02]  /*0170*/  IADD3 R4, P0, PT, R4, 0x20, RZ ;  /* 0x0000002004047810 */ /* 0x000fe40007f1e0ff */
[----:B------:R-:W-:Y:S02]  /*0180*/  IADD3 R6, PT, PT, -R6, RZ, RZ ;  /* 0x000000ff06067210 */ /* 0x000fe40007ffe1ff */
[----:B------:R-:W-:-:S09]  /*0190*/  IADD3.X R5, PT, PT, RZ, R5, RZ, P0, !PT ;  /* 0x00000005ff057210 */ /* 0x000fd200007fe4ff */
.L_x_2:
[----:B------:R-:W2:Y:S04]  /*01a0*/  LDG.E R17, desc[UR8][R4.64+-0x20] ;  /* 0xffffe00804117981 */ /* 0x000ea8000c1e1900 */
[----:B------:R-:W3:Y:S04]  /*01b0*/  LDG.E R19, desc[UR8][R4.64+-0x1c] ;  /* 0xffffe40804137981 */ /* 0x000ee8000c1e1900 */
[----:B------:R-:W4:Y:S04]  /*01c0*/  LDG.E R21, desc[UR8][R4.64+-0x18] ;  /* 0xffffe80804157981 */ /* 0x000f28000c1e1900 */
        /* <DEDUP_REMOVED lines=12> */
[----:B------:R0:W4:Y:S01]  /*0290*/  LDG.E R7, desc[UR8][R4.64+0x1c] ;  /* 0x00001c0804077981 */ /* 0x000122000c1e1900 */
[----:B------:R-:W-:Y:S01]  /*02a0*/  IADD3 R6, PT, PT, R6, 0x10, RZ ;  /* 0x0000001006067810 */ /* 0x000fe20007ffe0ff */
[----:B------:R-:W-:-:S03]  /*02b0*/  UIADD3 UR4, UPT, UPT, UR4, 0x10, URZ ;  /* 0x0000001004047890 */ /* 0x000fc6000fffe0ff */
[----:B------:R-:W-:Y:S02]  /*02c0*/  ISETP.NE.AND P1, PT, R6, RZ, PT ;  /* 0x000000ff0600720c */ /* 0x000fe40003f25270 */
[----:B0-----:R-:W-:-:S04]  /*02d0*/  IADD3 R4, P2, PT, R4, 0x40, RZ ;  /* 0x0000004004047810 */ /* 0x001fc80007f5e0ff */
[----:B------:R-:W-:Y:S02]  /*02e0*/  IADD3.X R5, PT, PT, RZ, R5, RZ, P2, !PT ;  /* 0x00000005ff057210 */ /* 0x000fe400017fe4ff */
[----:B--2--5:R-:W-:-:S04]  /*02f0*/  FSETP.GT.AND P0, PT, R17, R0, PT ;  /* 0x000000001100720b */ /* 0x024fc80003f04000 */
[----:B------:R-:W-:-:S04]  /*0300*/  FSEL R0, R17, R0, P0 ;  /* 0x0000000011007208 */ /* 0x000fc80000000000 */
[----:B---3--:R-:W-:-:S04]  /*0310*/  FSETP.GT.AND P0, PT, R19, R0, PT ;  /* 0x000000001300720b */ /* 0x008fc80003f04000 */
[----:B------:R-:W-:-:S04]  /*0320*/  FSEL R0, R19, R0, P0 ;  /* 0x0000000013007208 */ /* 0x000fc80000000000 */
[----:B----4-:R-:W-:-:S04]  /*0330*/  FSETP.GT.AND P0, PT, R21, R0, PT ;  /* 0x000000001500720b */ /* 0x010fc80003f04000 */
[----:B------:R-:W-:-:S04]  /*0340*/  FSEL R0, R21, R0, P0 ;  /* 0x0000000015007208 */ /* 0x000fc80000000000 */
[----:B------:R-:W-:-:S04]  /*0350*/  FSETP.GT.AND P0, PT, R23, R0, PT ;  /* 0x000000001700720b */ /* 0x000fc80003f04000 */
        /* <DEDUP_REMOVED lines=24> */
[----:B------:R-:W-:Y:S01]  /*04e0*/  FSEL R0, R7, R0, P0 ;  /* 0x0000000007007208 */ /* 0x000fe20000000000 */
[----:B------:R-:W-:Y:S08]  /*04f0*/  @P1 BRA `(.L_x_2) ;  /* 0xfffffffc00281947 */ /* 0x000ff0000383ffff */
[----:B------:R-:W-:-:S12]  /*0500*/  UIADD3 UR4, UPT, UPT, UR4, 0x1, URZ ;  /* 0x0000000104047890 */ /* 0x000fd8000fffe0ff */
.L_x_1:
[----:B------:R-:W-:-:S13]  /*0510*/  ISETP.NE.AND P0, PT, R16, RZ, PT ;  /* 0x000000ff1000720c */ /* 0x000fda0003f05270 */
[----:B------:R-:W-:Y:S05]  /*0520*/  @!P0 BRA `(.L_x_0) ;  /* 0x0000000400388947 */ /* 0x000fea0003800000 */
[----:B------:R-:W-:Y:S02]  /*0530*/  ISETP.GE.U32.AND P1, PT, R16, 0x8, PT ;  /* 0x000000081000780c */ /* 0x000fe40003f26070 */
[----:B------:R-:W-:-:S04]  /*0540*/  LOP3.LUT R10, R3, 0x7, RZ, 0xc0, !PT ;  /* 0x00000007030a7812 */ /* 0x000fc800078ec0ff */
[----:B------:R-:W-:-:S07]  /*0550*/  ISETP.NE.AND P0, PT, R10, RZ, PT ;  /* 0x000000ff0a00720c */ /* 0x000fce0003f05270 */
[----:B------:R-:W-:Y:S06]  /*0560*/  @!P1 BRA `(.L_x_3) ;  /* 0x0000000000849947 */ /* 0x000fec0003800000 */
[----:B------:R-:W0:Y:S01]  /*0570*/  LDC.64 R6, c[0x0][0x380] ;  /* 0x0000e000ff067b82 */ /* 0x000e220000000a00 */
[C---:B------:R-:W-:Y:S02]  /*0580*/  IADD3 R5, PT, PT, R2.reuse, UR4, RZ ;  /* 0x0000000402057c10 */ /* 0x040fe4000fffe0ff */
[----:B------:R-:W-:-:S05]  /*0590*/  IADD3 R8, P1, PT, R2, UR4, RZ ;  /* 0x0000000402087c10 */ /* 0x000fca000ff3e0ff */
[----:B------:R-:W1:Y:S01]  /*05a0*/  LDC.64 R12, c[0x0][0x380] ;  /* 0x0000e000ff0c7b82 */ /* 0x000e620000000a00 */
[----:B0-----:R-:W-:Y:S01]  /*05b0*/  IMAD.WIDE.U32 R6, R5, 0x4, R6 ;  /* 0x0000000405067825 */ /* 0x001fe200078e0006 */
[----:B------:R-:W-:-:S05]  /*05c0*/  IADD3.X R5, PT, PT, RZ, RZ, RZ, P1, !PT ;  /* 0x000000ffff057210 */ /* 0x000fca0000ffe4ff */
[----:B------:R-:W2:Y:S01]  /*05d0*/  LDG.E R7, desc[UR8][R6.64] ;  /* 0x0000000806077981 */ /* 0x000ea2000c1e1900 */
[----:B-1----:R-:W-:-:S04]  /*05e0*/  LEA R4, P1, R8, R12, 0x2 ;  /* 0x0000000c08047211 */ /* 0x002fc800078210ff */
[----:B------:R-:W-:-:S05]  /*05f0*/  LEA.HI.X R5, R8, R13, R5, 0x2, P1 ;  /* 0x0000000d08057211 */ /* 0x000fca00008f1405 */
[----:B------:R-:W3:Y:S04]  /*0600*/  LDG.E R9, desc[UR8][R4.64+0x4] ;  /* 0x0000040804097981 */ /* 0x000ee8000c1e1900 */
[----:B------:R-:W4:Y:S04]  /*0610*/  LDG.E R11, desc[UR8][R4.64+0x8] ;  /* 0x00000808040b7981 */ /* 0x000f28000c1e1900 */
[----:B------:R-:W4:Y:S04]  /*0620*/  LDG.E R13, desc[UR8][R4.64+0xc] ;  /* 0x00000c08040d7981 */ /* 0x000f28000c1e1900 */
[----:B------:R-:W4:Y:S04]  /*0630*/  LDG.E R15, desc[UR8][R4.64+0x10] ;  /* 0x00001008040f7981 */ /* 0x000f28000c1e1900 */
[----:B------:R-:W4:Y:S04]  /*0640*/  LDG.E R17, desc[UR8][R4.64+0x14] ;  /* 0x0000140804117981 */ /* 0x000f28000c1e1900 */
[----:B------:R-:W4:Y:S04]  /*0650*/  LDG.E R19, desc[UR8][R4.64+0x18] ;  /* 0x0000180804137981 */ /* 0x000f28000c1e1900 */
[----:B------:R-:W4:Y:S01]  /*0660*/  LDG.E R21, desc[UR8][R4.64+0x1c] ;  /* 0x00001c0804157981 */ /* 0x000f22000c1e1900 */
[----:B------:R-:W-:Y:S01]  /*0670*/  UIADD3 UR4, UPT, UPT, UR4, 0x8, URZ ;  /* 0x0000000804047890 */ /* 0x000fe2000fffe0ff */
        /* <DEDUP_REMOVED lines=15> */
[----:B------:R-:W-:-:S09]  /*0770*/  FSEL R0, R21, R0, P1 ;  /* 0x0000000015007208 */ /* 0x000fd20000800000 */
.L_x_3:
        /* <DEDUP_REMOVED lines=25> */
[----:B------:R-:W-:-:S09]  /*0910*/  FSEL R0, R13, R0, P1 ;  /* 0x000000000d007208 */ /* 0x000fd20000800000 */
.L_x_4:
[----:B------:R-:W-:Y:S05]  /*0920*/  @!P0 BRA `(.L_x_0) ;  /* 0x0000000000388947 */ /* 0x000fea0003800000 */
[----:B------:R-:W0:Y:S01]  /*0930*/  LDC.64 R4, c[0x0][0x380] ;  /* 0x0000e000ff047b82 */ /* 0x000e220000000a00 */
[----:B------:R-:W-:Y:S02]  /*0940*/  IADD3 R7, PT, PT, R2, UR4, RZ ;  /* 0x0000000402077c10 */ /* 0x000fe4000fffe0ff */
[----:B------:R-:W-:-:S03]  /*0950*/  IADD3 R3, PT, PT, -R3, RZ, RZ ;  /* 0x000000ff03037210 */ /* 0x000fc60007ffe1ff */
[----:B0-----:R-:W-:-:S04]  /*0960*/  IMAD.WIDE.U32 R4, R7, 0x4, R4 ;  /* 0x0000000407047825 */ /* 0x001fc800078e0004 */
[----:B------:R-:W-:-:S07]  /*0970*/  IMAD.MOV.U32 R7, RZ, RZ, R5 ;  /* 0x000000ffff077224 */ /* 0x000fce00078e0005 */
.L_x_5:
[----:B------:R-:W-:-:S06]  /*0980*/  MOV R5, R7 ;  /* 0x0000000700057202 */ /* 0x000fcc0000000f00 */
[----:B------:R0:W2:Y:S01]  /*0990*/  LDG.E R5, desc[UR8][R4.64] ;  /* 0x0000000804057981 */ /* 0x0000a2000c1e1900 */
[----:B------:R-:W-:-:S04]  /*09a0*/  IADD3 R3, PT, PT, R3, 0x1, RZ ;  /* 0x0000000103037810 */ /* 0x000fc80007ffe0ff */
[----:B------:R-:W-:Y:S02]  /*09b0*/  ISETP.NE.AND P1, PT, R3, RZ, PT ;  /* 0x000000ff0300720c */ /* 0x000fe40003f25270 */
[----:B0-----:R-:W-:-:S04]  /*09c0*/  IADD3 R4, P2, PT, R4, 0x4, RZ ;  /* 0x0000000404047810 */ /* 0x001fc80007f5e0ff */
[----:B------:R-:W-:Y:S02]  /*09d0*/  IADD3.X R7, PT, PT, RZ, R7, RZ, P2, !PT ;  /* 0x00000007ff077210 */ /* 0x000fe400017fe4ff */
[----:B--2--5:R-:W-:-:S04]  /*09e0*/  FSETP.GT.AND P0, PT, R5, R0, PT ;  /* 0x000000000500720b */ /* 0x024fc80003f04000 */
[----:B------:R-:W-:Y:S01]  /*09f0*/  FSEL R0, R5, R0, P0 ;  /* 0x0000000005007208 */ /* 0x000fe20000000000 */
[----:B------:R-:W-:Y:S08]  /*0a00*/  @P1 BRA `(.L_x_5) ;  /* 0xfffffffc00dc1947 */ /* 0x000ff0000383ffff */
.L_x_0:
[----:B------:R-:W0:Y:S01]  /*0a10*/  LDCU UR5, c[0x0][0x38c] ;  /* 0x00007180ff0577ac */ /* 0x000e220008000800 */
[----:B------:R-:W-:Y:S01]  /*0a20*/  HFMA2 R3, -RZ, RZ, 0, 0 ;  /* 0x00000000ff037431 */ /* 0x000fe200000001ff */
[----:B0-----:R-:W-:-:S09]  /*0a30*/  UISETP.GE.AND UP0, UPT, UR5, 0x1, UPT ;  /* 0x000000010500788c */ /* 0x001fd2000bf06270 */
[----:B------:R-:W-:Y:S05]  /*0a40*/  BRA.U !UP0, `(.L_x_6) ;  /* 0x0000000d08c47547 */ /* 0x000fea000b800000 */
[----:B------:R-:W-:Y:S01]  /*0a50*/  UISETP.GE.U32.AND UP1, UPT, UR5, 0x8, UPT ;  /* 0x000000080500788c */ /* 0x000fe2000bf26070 */
[----:B------:R-:W-:Y:S01]  /*0a60*/  MOV R3, RZ ;  /* 0x000000ff00037202 */ /* 0x000fe20000000f00 */
[----:B------:R-:W-:Y:S01]  /*0a70*/  ULOP3.LUT UR6, UR5, 0x7, URZ, 0xc0, !UPT ;  /* 0x0000000705067892 */ /* 0x000fe2000f8ec0ff */
[----:B------:R-:W-:-:S03]  /*0a80*/  UMOV UR4, URZ ;  /* 0x000000ff00047c82 */ /* 0x000fc60008000000 */
[----:B------:R-:W-:-:S03]  /*0a90*/  UISETP.NE.AND UP0, UPT, UR6, URZ, UPT ;  /* 0x000000ff0600728c */ /* 0x000fc6000bf05270 */
[----:B------:R-:W-:Y:S08]  /*0aa0*/  BRA.U !UP1, `(.L_x_7) ;  /* 0x0000000509c07547 */ /* 0x000ff0000b800000 */
[----:B------:R-:W0:Y:S01]  /*0ab0*/  LDC.64 R4, c[0x0][0x380] ;  /* 0x0000e000ff047b82 */ /* 0x000e220000000a00 */
[----:B------:R-:W-:Y:S01]  /*0ac0*/  ULOP3.LUT UR4, UR5, 0x7ffffff8, URZ, 0xc0, !UPT ;  /* 0x7ffffff805047892 */ /* 0x000fe2000f8ec0ff */
[----:B------:R-:W-:-:S03]  /*0ad0*/  MOV R3, RZ ;  /* 0x000000ff00037202 */ /* 0x000fc60000000f00 */
[----:B------:R-:W-:Y:S01]  /*0ae0*/  UIADD3 UR5, UPT, UPT, -UR4, URZ, URZ ;  /* 0x000000ff04057290 */ /* 0x000fe2000fffe1ff */
[----:B0-----:R-:W-:-:S03]  /*0af0*/  IMAD.WIDE.U32 R4, R2, 0x4, R4 ;  /* 0x0000000402047825 */ /* 0x001fc600078e0004 */
[----:B------:R-:W-:-:S04]  /*0b00*/  IADD3 R8, P0, PT, R4, 0x10, RZ ;  /* 0x0000001004087810 */ /* 0x000fc80007f1e0ff */
[----:B------:R-:W-:-:S09]  /*0b10*/  IADD3.X R7, PT, PT, RZ, R5, RZ, P0, !PT ;  /* 0x00000005ff077210 */ /* 0x000fd200007fe4ff */
.L_x_8:
[----:B---3--:R-:W-:Y:S02]  /*0b20*/  MOV R4, R8 ;  /* 0x0000000800047202 */ /* 0x008fe40000000f00 */
[----:B------:R-:W-:-:S05]  /*0b30*/  MOV R5, R7 ;  /* 0x0000000700057202 */ /* 0x000fca0000000f00 */
[----:B------:R-:W2:Y:S04]  /*0b40*/  LDG.E R7, desc[UR8][R4.64+-0x10] ;  /* 0xfffff00804077981 */ /* 0x000ea8000c1e1900 */
[----:B------:R-:W3:Y:S04]  /*0b50*/  LDG.E R25, desc[UR8][R4.64+-0xc] ;  /* 0xfffff40804197981 */ /* 0x000ee8000c1e1900 */
[----:B------:R-:W4:Y:S04]  /*0b60*/  LDG.E R21, desc[UR8][R4.64+-0x8] ;  /* 0xfffff80804157981 */ /* 0x000f28000c1e1900 */
[----:B------:R-:W4:Y:S04]  /*0b70*/  LDG.E R23, desc[UR8][R4.64+-0x4] ;  /* 0xfffffc0804177981 */ /* 0x000f28000c1e1900 */
[----:B------:R-:W4:Y:S04]  /*0b80*/  LDG.E R11, desc[UR8][R4.64] ;  /* 0x00000008040b7981 */ /* 0x000f28000c1e1900 */
[----:B------:R-:W4:Y:S04]  /*0b90*/  LDG.E R15, desc[UR8][R4.64+0x4] ;  /* 0x00000408040f7981 */ /* 0x000f28000c1e1900 */
[----:B------:R-:W4:Y:S04]  /*0ba0*/  LDG.E R19, desc[UR8][R4.64+0x8] ;  /* 0x0000080804137981 */ /* 0x000f28000c1e1900 */
[----:B------:R-:W4:Y:S01]  /*0bb0*/  LDG.E R17, desc[UR8][R4.64+0xc] ;  /* 0x00000c0804117981 */ /* 0x000f22000c1e1900 */
[----:B------:R-:W-:Y:S01]  /*0bc0*/  HFMA2 R12, -RZ, RZ, 0.96630859375, -0.0022525787353515625 ;  /* 0x3bbb989dff0c7431 */ /* 0x000fe200000001ff */
[----:B------:R-:W-:Y:S01]  /*0bd0*/  MOV R13, 0x437c0000 ;  /* 0x437c0000000d7802 */ /* 0x000fe20000000f00 */
[----:B------:R-:W-:-:S04]  /*0be0*/  UIADD3 UR5, UPT, UPT, UR5, 0x8, URZ ;  /* 0x0000000805057890 */ /* 0x000fc8000fffe0ff */
[----:B------:R-:W-:Y:S01]  /*0bf0*/  UISETP.NE.AND UP1, UPT, UR5, URZ, UPT ;  /* 0x000000ff0500728c */ /* 0x000fe2000bf25270 */
[----:B--2--5:R-:W-:-:S04]  /*0c00*/  FADD R7, R7, -R0 ;  /* 0x8000000007077221 */ /* 0x024fc80000000000 */
[----:B------:R-:W-:Y:S01]  /*0c10*/  FFMA.SAT R6, R7, R12, 0.5 ;  /* 0x3f00000007067423 */ /* 0x000fe2000000200c */
[----:B---3--:R-:W-:-:S03]  /*0c20*/  FADD R25, R25, -R0 ;  /* 0x8000000019197221 */ /* 0x008fc60000000000 */
[-C--:B------:R-:W-:Y:S01]  /*0c30*/  FFMA.RM R9, R6, R13.reuse, 12582913 ;  /* 0x4b40000106097423 */ /* 0x080fe2000000400d */
[-C--:B------:R-:W-:Y:S01]  /*0c40*/  FFMA.SAT R6, R25, R12.reuse, 0.5 ;  /* 0x3f00000019067423 */ /* 0x080fe2000000200c */
[--C-:B----4-:R-:W-:Y:S02]  /*0c50*/  FADD R21, R21, -R0.reuse ;  /* 0x8000000015157221 */ /* 0x110fe40000000000 */
[----:B------:R-:W-:Y:S01]  /*0c60*/  FADD R8, R9, -12583039 ;  /* 0xcb40007f09087421 */ /* 0x000fe20000000000 */
[-C--:B------:R-:W-:Y:S01]  /*0c70*/  FFMA.RM R6, R6, R13.reuse, 12582913 ;  /* 0x4b40000106067423 */ /* 0x080fe2000000400d */
[-C--:B------:R-:W-:Y:S01]  /*0c80*/  FFMA.SAT R14, R21, R12.reuse, 0.5 ;  /* 0x3f000000150e7423 */ /* 0x080fe2000000200c */
[----:B------:R-:W-:Y:S01]  /*0c90*/  FADD R23, R23, -R0 ;  /* 0x8000000017177221 */ /* 0x000fe20000000000 */
[----:B------:R-:W-:Y:S01]  /*0ca0*/  FFMA R8, R7, 1.4426950216293334961, -R8 ;  /* 0x3fb8aa3b07087823 */ /* 0x000fe20000000808 */
[C---:B------:R-:W-:Y:S01]  /*0cb0*/  FADD R10, R6.reuse, -12583039 ;  /* 0xcb40007f060a7421 */ /* 0x040fe20000000000 */
[----:B------:R-:W-:Y:S01]  /*0cc0*/  SHF.L.U32 R6, R6, 0x17, RZ ;  /* 0x0000001706067819 */ /* 0x000fe200000006ff */
[----:B------:R-:W-:Y:S01]  /*0cd0*/  FFMA.SAT R18, R23, R12, 0.5 ;  /* 0x3f00000017127423 */ /* 0x000fe2000000200c */
[----:B------:R-:W-:Y:S01]  /*0ce0*/  FFMA R8, R7, 1.925963033500011079e-08, R8 ;  /* 0x32a5706007087823 */ /* 0x000fe20000000008 */
[----:B------:R-:W-:Y:S01]  /*0cf0*/  FFMA.RM R7, R14, R13, 12582913 ;  /* 0x4b4000010e077423 */ /* 0x000fe2000000400d */
[----:B------:R-:W-:-:S03]  /*0d00*/  FFMA R10, R25, 1.4426950216293334961, -R10 ;  /* 0x3fb8aa3b190a7823 */ /* 0x000fc6000000080a */
[----:B------:R-:W-:Y:S01]  /*0d10*/  FADD R14, R7, -12583039 ;  /* 0xcb40007f070e7421 */ /* 0x000fe20000000000 */
[----:B------:R-:W-:Y:S01]  /*0d20*/  FFMA R16, R25, 1.925963033500011079e-08, R10 ;  /* 0x32a5706019107823 */ /* 0x000fe2000000000a */
[----:B------:R-:W-:Y:S01]  /*0d30*/  FADD R25, R11, -R0 ;  /* 0x800000000b197221 */ /* 0x000fe20000000000 */
[-C--:B------:R-:W-:Y:S01]  /*0d40*/  FFMA.RM R10, R18, R13.reuse, 12582913 ;  /* 0x4b400001120a7423 */ /* 0x080fe2000000400d */
[----:B------:R-:W-:Y:S01]  /*0d50*/  FFMA R14, R21, 1.4426950216293334961, -R14 ;  /* 0x3fb8aa3b150e7823 */ /* 0x000fe2000000080e */
[----:B------:R-:W0:Y:S01]  /*0d60*/  MUFU.EX2 R8, R8 ;  /* 0x0000000800087308 */ /* 0x000e220000000800 */
[----:B------:R-:W-:Y:S01]  /*0d70*/  FFMA.SAT R22, R25, R12, 0.5 ;  /* 0x3f00000019167423 */ /* 0x000fe2000000200c */
[----:B------:R-:W-:Y:S01]  /*0d80*/  FADD R18, R10, -12583039 ;  /* 0xcb40007f0a127421 */ /* 0x000fe20000000000 */
[----:B------:R-:W-:Y:S01]  /*0d90*/  FFMA R20, R21, 1.925963033500011079e-08, R14 ;  /* 0x32a5706015147823 */ /* 0x000fe2000000000e */
[----:B------:R-:W-:Y:S01]  /*0da0*/  FADD R21, R15, -R0 ;  /* 0x800000000f157221 */ /* 0x000fe20000000000 */
[----:B------:R-:W-:Y:S01]  /*0db0*/  FFMA.RM R14, R22, R13, 12582913 ;  /* 0x4b400001160e7423 */ /* 0x000fe2000000400d */
[----:B------:R-:W-:-:S02]  /*0dc0*/  FFMA R18, R23, 1.4426950216293334961, -R18 ;  /* 0x3fb8aa3b17127823 */ /* 0x000fc40000000812 */
[-C--:B------:R-:W-:Y:S01]  /*0dd0*/  FFMA.SAT R26, R21, R12.reuse, 0.5 ;  /* 0x3f000000151a7423 */ /* 0x080fe2000000200c */
[----:B------:R-:W-:Y:S01]  /*0de0*/  FADD R24, R14, -12583039 ;  /* 0xcb40007f0e187421 */ /* 0x000fe20000000000 */
[----:B------:R-:W-:Y:S01]  /*0df0*/  FFMA R22, R23, 1.925963033500011079e-08, R18 ;  /* 0x32a5706017167823 */ /* 0x000fe20000000012 */
[----:B------:R-:W-:Y:S01]  /*0e00*/  FADD R23, R19, -R0 ;  /* 0x8000000013177221 */ /* 0x000fe20000000000 */
[-C--:B------:R-:W-:Y:S01]  /*0e10*/  FFMA.RM R18, R26, R13.reuse, 12582913 ;  /* 0x4b4000011a127423 */ /* 0x080fe2000000400d */
[----:B------:R-:W-:Y:S01]  /*0e20*/  FFMA R24, R25, 1.4426950216293334961, -R24 ;  /* 0x3fb8aa3b19187823 */ /* 0x000fe20000000818 */
[----:B------:R-:W1:Y:S01]  /*0e30*/  MUFU.EX2 R11, R16 ;  /* 0x00000010000b7308 */ /* 0x000e620000000800 */
[-C--:B------:R-:W-:Y:S01]  /*0e40*/  FFMA.SAT R28, R23, R12.reuse, 0.5 ;  /* 0x3f000000171c7423 */ /* 0x080fe2000000200c */
[----:B------:R-:W-:Y:S01]  /*0e50*/  FADD R26, R18, -12583039 ;  /* 0xcb40007f121a7421 */ /* 0x000fe20000000000 */
[----:B------:R-:W-:Y:S01]  /*0e60*/  FFMA R24, R25, 1.925963033500011079e-08, R24 ;  /* 0x32a5706019187823 */ /* 0x000fe20000000018 */
[----:B------:R-:W-:Y:S01]  /*0e70*/  FADD R25, R17, -R0 ;  /* 0x8000000011197221 */ /* 0x000fe20000000000 */
[----:B------:R-:W-:Y:S01]  /*0e80*/  FFMA.RM R19, R28, R13, 12582913 ;  /* 0x4b4000011c137423 */ /* 0x000fe2000000400d */
[----:B------:R-:W-:Y:S01]  /*0e90*/  FFMA R26, R21, 1.4426950216293334961, -R26 ;  /* 0x3fb8aa3b151a7823 */ /* 0x000fe2000000081a */
[----:B------:R-:W-:Y:S01]  /*0ea0*/  SHF.L.U32 R14, R14, 0x17, RZ ;  /* 0x000000170e0e7819 */ /* 0x000fe200000006ff */
[----:B------:R-:W-:Y:S01]  /*0eb0*/  FFMA.SAT R28, R25, R12, 0.5 ;  /* 0x3f000000191c7423 */ /* 0x000fe2000000200c */
[----:B------:R2:W3:Y:S01]  /*0ec0*/  MUFU.EX2 R15, R20 ;  /* 0x00000014000f7308 */ /* 0x0004e20000000800 */
[----:B------:R-:W-:Y:S01]  /*0ed0*/  FFMA R12, R21, 1.925963033500011079e-08, R26 ;  /* 0x32a57060150c7823 */ /* 0x000fe2000000001a */
[----:B------:R-:W-:-:S02]  /*0ee0*/  IMAD.SHL.U32 R21, R9, 0x800000, RZ ;  /* 0x0080000009157824 */ /* 0x000fc400078e00ff */
[----:B------:R-:W-:Y:S02]  /*0ef0*/  FFMA.RM R13, R28, R13, 12582913 ;  /* 0x4b4000011c0d7423 */ /* 0x000fe4000000400d */
[----:B0-----:R-:W-:Y:S01]  /*0f00*/  FMUL R8, R21, R8 ;  /* 0x0000000815087220 */ /* 0x001fe20000400000 */
[----:B------:R-:W-:Y:S01]  /*0f10*/  SHF.L.U32 R21, R18, 0x17, RZ ;  /* 0x0000001712157819 */ /* 0x000fe200000006ff */
[----:B------:R0:W4:Y:S01]  /*0f20*/  MUFU.EX2 R16, R22 ;  /* 0x0000001600107308 */ /* 0x0001220000000800 */
[----:B--2---:R-:W-:Y:S01]  /*0f30*/  FADD R20, R19, -12583039 ;  /* 0xcb40007f13147421 */ /* 0x004fe20000000000 */
[----:B-1----:R-:W-:Y:S01]  /*0f40*/  FMUL R11, R6, R11 ;  /* 0x0000000b060b7220 */ /* 0x002fe20000400000 */
[----:B------:R-:W-:Y:S01]  /*0f50*/  FADD R6, R8, R3 ;  /* 0x0000000308067221 */ /* 0x000fe20000000000 */
[----:B------:R-:W-:Y:S01]  /*0f60*/  SHF.L.U32 R18, R13, 0x17, RZ ;  /* 0x000000170d127819 */ /* 0x000fe200000006ff */
[----:B------:R-:W-:Y:S01]  /*0f70*/  FFMA R20, R23, 1.4426950216293334961, -R20 ;  /* 0x3fb8aa3b17147823 */ /* 0x000fe20000000814 */
[----:B------:R1:W-:Y:S01]  /*0f80*/  STG.E desc[UR8][R4.64+-0x10], R8 ;  /* 0xfffff00804007986 */ /* 0x0003e2000c101908 */
[----:B------:R-:W-:Y:S01]  /*0f90*/  FADD R6, R6, R11 ;  /* 0x0000000b06067221 */ /* 0x000fe20000000000 */
[----:B------:R-:W2:Y:S01]  /*0fa0*/  MUFU.EX2 R17, R24 ;  /* 0x0000001800117308 */ /* 0x000ea20000000800 */
[----:B0-----:R-:W-:Y:S01]  /*0fb0*/  FADD R22, R13, -12583039 ;  /* 0xcb40007f0d167421 */ /* 0x001fe20000000000 */
[----:B------:R-:W-:Y:S01]  /*0fc0*/  FFMA R23, R23, 1.925963033500011079e-08, R20 ;  /* 0x32a5706017177823 */ /* 0x000fe20000000014 */
[----:B------:R-:W-:Y:S01]  /*0fd0*/  SHF.L.U32 R20, R7, 0x17, RZ ;  /* 0x0000001707147819 */ /* 0x000fe200000006ff */
[----:B------:R-:W-:Y:S01]  /*0fe0*/  STG.E desc[UR8][R4.64+-0xc], R11 ;  /* 0xfffff40b04007986 */ /* 0x000fe2000c101908 */
[----:B------:R-:W-:Y:S01]  /*0ff0*/  FFMA R22, R25, 1.4426950216293334961, -R22 ;  /* 0x3fb8aa3b19167823 */ /* 0x000fe20000000816 */
[----:B------:R-:W-:-:S02]  /*1000*/  SHF.L.U32 R7, R10, 0x17, RZ ;  /* 0x000000170a077819 */ /* 0x000fc400000006ff */
[----:B------:R-:W0:Y:S01]  /*1010*/  MUFU.EX2 R12, R12 ;  /* 0x0000000c000c7308 */ /* 0x000e220000000800 */
[----:B------:R-:W-:Y:S01]  /*1020*/  FFMA R22, R25, 1.925963033500011079e-08, R22 ;  /* 0x32a5706019167823 */ /* 0x000fe20000000016 */
[----:B------:R-:W-:Y:S01]  /*1030*/  SHF.L.U32 R10, R19, 0x17, RZ ;  /* 0x00000017130a7819 */ /* 0x000fe200000006ff */
[----:B---3--:R-:W-:Y:S01]  /*1040*/  FMUL R15, R20, R15 ;  /* 0x0000000f140f7220 */ /* 0x008fe20000400000 */
[----:B----4-:R-:W-:Y:S01]  /*1050*/  FMUL R7, R7, R16 ;  /* 0x0000001007077220 */ /* 0x010fe20000400000 */
[----:B-1----:R-:W-:Y:S02]  /*1060*/  IADD3 R8, P0, PT, R4, 0x20, RZ ;  /* 0x0000002004087810 */ /* 0x002fe40007f1e0ff */
[----:B------:R-:W-:Y:S01]  /*1070*/  FADD R6, R6, R15 ;  /* 0x0000000f06067221 */ /* 0x000fe20000000000 */
[----:B------:R-:W1:Y:S01]  /*1080*/  MUFU.EX2 R9, R23 ;  /* 0x0000001700097308 */ /* 0x000e620000000800 */
[----:B--2---:R-:W-:Y:S01]  /*1090*/  FMUL R17, R14, R17 ;  /* 0x000000110e117220 */ /* 0x004fe20000400000 */
[----:B------:R-:W-:Y:S01]  /*10a0*/  STG.E desc[UR8][R4.64+-0x8], R15 ;  /* 0xfffff80f04007986 */ /* 0x000fe2000c101908 */
[----:B------:R-:W-:-:S03]  /*10b0*/  FADD R6, R6, R7 ;  /* 0x0000000706067221 */ /* 0x000fc60000000000 */
[----:B------:R-:W-:Y:S01]  /*10c0*/  STG.E desc[UR8][R4.64], R17 ;  /* 0x0000001104007986 */ /* 0x000fe2000c101908 */
[----:B------:R-:W-:Y:S01]  /*10d0*/  FADD R6, R6, R17 ;  /* 0x0000001106067221 */ /* 0x000fe20000000000 */
[----:B------:R-:W2:Y:S01]  /*10e0*/  MUFU.EX2 R3, R22 ;  /* 0x0000001600037308 */ /* 0x000ea20000000800 */
[----:B0-----:R-:W-:Y:S01]  /*10f0*/  FMUL R21, R21, R12 ;  /* 0x0000000c15157220 */ /* 0x001fe20000400000 */
[----:B------:R0:W-:Y:S03]  /*1100*/  STG.E desc[UR8][R4.64+-0x4], R7 ;  /* 0xfffffc0704007986 */ /* 0x0001e6000c101908 */
[----:B------:R-:W-:Y:S01]  /*1110*/  FADD R6, R6, R21 ;  /* 0x0000001506067221 */ /* 0x000fe20000000000 */
[----:B------:R3:W-:Y:S01]  /*1120*/  STG.E desc[UR8][R4.64+0x4], R21 ;  /* 0x0000041504007986 */ /* 0x0007e2000c101908 */
[----:B-1----:R-:W-:-:S04]  /*1130*/  FMUL R9, R10, R9 ;  /* 0x000000090a097220 */ /* 0x002fc80000400000 */
[----:B------:R-:W-:Y:S01]  /*1140*/  FADD R6, R6, R9 ;  /* 0x0000000906067221 */ /* 0x000fe20000000000 */
[----:B------:R3:W-:Y:S01]  /*1150*/  STG.E desc[UR8][R4.64+0x8], R9 ;  /* 0x0000080904007986 */ /* 0x0007e2000c101908 */
[----:B0-----:R-:W-:Y:S01]  /*1160*/  IADD3.X R7, PT, PT, RZ, R5, RZ, P0, !PT ;  /* 0x00000005ff077210 */ /* 0x001fe200007fe4ff */
[----:B--2---:R-:W-:-:S04]  /*1170*/  FMUL R11, R18, R3 ;  /* 0x00000003120b7220 */ /* 0x004fc80000400000 */
[----:B------:R-:W-:Y:S01]  /*1180*/  FADD R3, R6, R11 ;  /* 0x0000000b06037221 */ /* 0x000fe20000000000 */
[----:B------:R3:W-:Y:S01]  /*1190*/  STG.E desc[UR8][R4.64+0xc], R11 ;  /* 0x00000c0b04007986 */ /* 0x0007e2000c101908 */
[----:B------:R-:W-:Y:S05]  /*11a0*/  BRA.U UP1, `(.L_x_8) ;  /* 0xfffffff9015c7547 */ /* 0x000fea000b83ffff */
.L_x_7:
[----:B------:R-:W-:Y:S05]  /*11b0*/  BRA.U !UP0, `(.L_x_6) ;  /* 0x0000000508e87547 */ /* 0x000fea000b800000 */
[----:B------:R-:W0:Y:S01]  /*11c0*/  LDCU UR5, c[0x0][0x38c] ;  /* 0x00007180ff0577ac */ /* 0x000e220008000800 */
[----:B------:R-:W-:Y:S02]  /*11d0*/  UISETP.GE.U32.AND UP0, UPT, UR6, 0x4, UPT ;  /* 0x000000040600788c */ /* 0x000fe4000bf06070 */
[----:B0-----:R-:W-:-:S04]  /*11e0*/  ULOP3.LUT UR7, UR5, 0x3, URZ, 0xc0, !UPT ;  /* 0x0000000305077892 */ /* 0x001fc8000f8ec0ff */
[----:B------:R-:W-:-:S03]  /*11f0*/  UISETP.NE.AND UP1, UPT, UR7, URZ, UPT ;  /* 0x000000ff0700728c */ /* 0x000fc6000bf25270 */
[----:B------:R-:W-:Y:S08]  /*1200*/  BRA.U !UP0, `(.L_x_9) ;  /* 0x0000000108ec7547 */ /* 0x000ff0000b800000 */
[----:B---3--:R-:W0:Y:S01]  /*1210*/  LDC.64 R4, c[0x0][0x380] ;  /* 0x0000e000ff047b82 */ /* 0x008e220000000a00 */
[----:B------:R-:W-:-:S05]  /*1220*/  IADD3 R7, PT, PT, R2, UR4, RZ ;  /* 0x0000000402077c10 */ /* 0x000fca000fffe0ff */
[----:B0-----:R-:W-:-:S05]  /*1230*/  IMAD.WIDE.U32 R4, R7, 0x4, R4 ;  /* 0x0000000407047825 */ /* 0x001fca00078e0004 */
[----:B------:R-:W2:Y:S01]  /*1240*/  LDG.E R7, desc[UR8][R4.64] ;  /* 0x0000000804077981 */ /* 0x000ea2000c1e1900 */
[----:B------:R-:W-:Y:S01]  /*1250*/  HFMA2 R9, -RZ, RZ, 0.96630859375, -0.0022525787353515625 ;  /* 0x3bbb989dff097431 */ /* 0x000fe200000001ff */
[----:B------:R-:W-:Y:S02]  /*1260*/  MOV R8, 0x437c0000 ;  /* 0x437c000000087802 */ /* 0x000fe40000000f00 */
[----:B------:R-:W-:-:S05]  /*1270*/  IADD3 R12, P0, PT, R2, UR4, RZ ;  /* 0x00000004020c7c10 */ /* 0x000fca000ff1e0ff */
[----:B------:R-:W-:Y:S02]  /*1280*/  IMAD.X R14, RZ, RZ, RZ, P0 ;  /* 0x000000ffff0e7224 */ /* 0x000fe400000e06ff */
[----:B--2--5:R-:W-:-:S04]  /*1290*/  FADD R10, R7, -R0 ;  /* 0x80000000070a7221 */ /* 0x024fc80000000000 */
[----:B------:R-:W-:-:S04]  /*12a0*/  FFMA.SAT R7, R10, R9, 0.5 ;  /* 0x3f0000000a077423 */ /* 0x000fc80000002009 */
[----:B------:R-:W-:Y:S02]  /*12b0*/  FFMA.RM R11, R7, R8, 12582913 ;  /* 0x4b400001070b7423 */ /* 0x000fe40000004008 */
[----:B------:R-:W0:Y:S02]  /*12c0*/  LDC.64 R6, c[0x0][0x380] ;  /* 0x0000e000ff067b82 */ /* 0x000e240000000a00 */
[----:B------:R-:W-:-:S04]  /*12d0*/  FADD R13, R11, -12583039 ;  /* 0xcb40007f0b0d7421 */ /* 0x000fc80000000000 */
[----:B------:R-:W-:-:S04]  /*12e0*/  FFMA R13, R10, 1.4426950216293334961, -R13 ;  /* 0x3fb8aa3b0a0d7823 */ /* 0x000fc8000000080d */
[----:B------:R-:W-:Y:S01]  /*12f0*/  FFMA R13, R10, 1.925963033500011079e-08, R13 ;  /* 0x32a570600a0d7823 */ /* 0x000fe2000000000d */
[----:B------:R-:W-:-:S05]  /*1300*/  SHF.L.U32 R10, R11, 0x17, RZ ;  /* 0x000000170b0a7819 */ /* 0x000fca00000006ff */
[----:B------:R-:W1:Y:S01]  /*1310*/  MUFU.EX2 R13, R13 ;  /* 0x0000000d000d7308 */ /* 0x000e620000000800 */
[----:B0-----:R-:W-:-:S04]  /*1320*/  LEA R6, P0, R12, R6, 0x2 ;  /* 0x000000060c067211 */ /* 0x001fc800078010ff */
[----:B------:R-:W-:Y:S01]  /*1330*/  LEA.HI.X R7, R12, R7, R14, 0x2, P0 ;  /* 0x000000070c077211 */ /* 0x000fe200000f140e */
[----:B-1----:R-:W-:-:S05]  /*1340*/  FMUL R10, R10, R13 ;  /* 0x0000000d0a0a7220 */ /* 0x002fca0000400000 */
[----:B------:R0:W-:Y:S04]  /*1350*/  STG.E desc[UR8][R4.64], R10 ;  /* 0x0000000a04007986 */ /* 0x0001e8000c101908 */
[----:B------:R-:W2:Y:S04]  /*1360*/  LDG.E R11, desc[UR8][R6.64+0x4] ;  /* 0x00000408060b7981 */ /* 0x000ea8000c1e1900 */
[----:B------:R-:W3:Y:S04]  /*1370*/  LDG.E R15, desc[UR8][R6.64+0x8] ;  /* 0x00000808060f7981 */ /* 0x000ee8000c1e1900 */
[----:B------:R-:W4:Y:S01]  /*1380*/  LDG.E R17, desc[UR8][R6.64+0xc] ;  /* 0x00000c0806117981 */ /* 0x000f22000c1e1900 */
[----:B------:R-:W-:Y:S01]  /*1390*/  FADD R3, R3, R10 ;  /* 0x0000000a03037221 */ /* 0x000fe20000000000 */
[----:B------:R-:W-:Y:S01]  /*13a0*/  UIADD3 UR4, UPT, UPT, UR4, 0x4, URZ ;  /* 0x0000000404047890 */ /* 0x000fe2000fffe0ff */
[--C-:B--2---:R-:W-:Y:S01]  /*13b0*/  FADD R12, R11, -R0.reuse ;  /* 0x800000000b0c7221 */ /* 0x104fe20000000000 */
[----:B---3--:R-:W-:-:S03]  /*13c0*/  FADD R14, R15, -R0 ;  /* 0x800000000f0e7221 */ /* 0x008fc60000000000 */
[-C--:B------:R-:W-:Y:S01]  /*13d0*/  FFMA.SAT R11, R12, R9.reuse, 0.5 ;  /* 0x3f0000000c0b7423 */ /* 0x080fe20000002009 */
[----:B----4-:R-:W-:Y:S01]  /*13e0*/  FADD R16, R17, -R0 ;  /* 0x8000000011107221 */ /* 0x010fe20000000000 */
[-C--:B------:R-:W-:Y:S02]  /*13f0*/  FFMA.SAT R15, R14, R9.reuse, 0.5 ;  /* 0x3f0000000e0f7423 */ /* 0x080fe40000002009 */
[-C--:B------:R-:W-:Y:S01]  /*1400*/  FFMA.RM R11, R11, R8.reuse, 12582913 ;  /* 0x4b4000010b0b7423 */ /* 0x080fe20000004008 */
[----:B------:R-:W-:Y:S01]  /*1410*/  FFMA.SAT R9, R16, R9, 0.5 ;  /* 0x3f00000010097423 */ /* 0x000fe20000002009 */
[-C--:B------:R-:W-:Y:S02]  /*1420*/  FFMA.RM R15, R15, R8.reuse, 12582913 ;  /* 0x4b4000010f0f7423 */ /* 0x080fe40000004008 */
[C---:B------:R-:W-:Y:S01]  /*1430*/  FADD R13, R11.reuse, -12583039 ;  /* 0xcb40007f0b0d7421 */ /* 0x040fe20000000000 */
[----:B------:R-:W-:Y:S01]  /*1440*/  SHF.L.U32 R11, R11, 0x17, RZ ;  /* 0x000000170b0b7819 */ /* 0x000fe200000006ff */
[----:B------:R-:W-:Y:S01]  /*1450*/  FFMA.RM R9, R9, R8, 12582913 ;  /* 0x4b40000109097423 */ /* 0x000fe20000004008 */
[C---:B0-----:R-:W-:Y:S01]  /*1460*/  FADD R5, R15.reuse, -12583039 ;  /* 0xcb40007f0f057421 */ /* 0x041fe20000000000 */
[----:B------:R-:W-:Y:S01]  /*1470*/  FFMA R13, R12, 1.4426950216293334961, -R13 ;  /* 0x3fb8aa3b0c0d7823 */ /* 0x000fe2000000080d */
[----:B------:R-:W-:Y:S01]  /*1480*/  SHF.L.U32 R15, R15, 0x17, RZ ;  /* 0x000000170f0f7819 */ /* 0x000fe200000006ff */
[C---:B------:R-:W-:Y:S01]  /*1490*/  FADD R17, R9.reuse, -12583039 ;  /* 0xcb40007f09117421 */ /* 0x040fe20000000000 */
[----:B------:R-:W-:Y:S01]  /*14a0*/  FFMA R5, R14, 1.4426950216293334961, -R5 ;  /* 0x3fb8aa3b0e057823 */ /* 0x000fe20000000805 */
[----:B------:R-:W-:Y:S01]  /*14b0*/  FFMA R13, R12, 1.925963033500011079e-08, R13 ;  /* 0x32a570600c0d7823 */ /* 0x000fe2000000000d */
[----:B------:R-:W-:Y:S01]  /*14c0*/  SHF.L.U32 R9, R9, 0x17, RZ ;  /* 0x0000001709097819 */ /* 0x000fe200000006ff */
[----:B------:R-:W-:Y:S01]  /*14d0*/  FFMA R17, R16, 1.4426950216293334961, -R17 ;  /* 0x3fb8aa3b10117823 */ /* 0x000fe20000000811 */
[----:B------:R-:W-:Y:S01]  /*14e0*/  FFMA R5, R14, 1.925963033500011079e-08, R5 ;  /* 0x32a570600e057823 */ /* 0x000fe20000000005 */
[----:B------:R-:W0:Y:S02]  /*14f0*/  MUFU.EX2 R4, R13 ;  /* 0x0000000d00047308 */ /* 0x000e240000000800 */
[----:B------:R-:W-:-:S06]  /*1500*/  FFMA R17, R16, 1.925963033500011079e-08, R17 ;  /* 0x32a5706010117823 */ /* 0x000fcc0000000011 */
[----:B------:R-:W1:Y:S08]  /*1510*/  MUFU.EX2 R8, R5 ;  /* 0x0000000500087308 */ /* 0x000e700000000800 */
[----:B------:R-:W2:Y:S01]  /*1520*/  MUFU.EX2 R12, R17 ;  /* 0x00000011000c7308 */ /* 0x000ea20000000800 */
[----:B0-----:R-:W-:-:S04]  /*1530*/  FMUL R4, R11, R4 ;  /* 0x000000040b047220 */ /* 0x001fc80000400000 */
[----:B------:R-:W-:Y:S01]  /*1540*/  FADD R3, R3, R4 ;  /* 0x0000000403037221 */ /* 0x000fe20000000000 */
[----:B------:R0:W-:Y:S01]  /*1550*/  STG.E desc[UR8][R6.64+0x4], R4 ;  /* 0x0000040406007986 */ /* 0x0001e2000c101908 */
[----:B-1----:R-:W-:-:S04]  /*1560*/  FMUL R8, R15, R8 ;  /* 0x000000080f087220 */ /* 0x002fc80000400000 */
[----:B------:R-:W-:Y:S01]  /*1570*/  FADD R3, R3, R8 ;  /* 0x0000000803037221 */ /* 0x000fe20000000000 */
[----:B------:R0:W-:Y:S01]  /*1580*/  STG.E desc[UR8][R6.64+0x8], R8 ;  /* 0x0000080806007986 */ /* 0x0001e2000c101908 */
[----:B--2---:R-:W-:-:S04]  /*1590*/  FMUL R9, R9, R12 ;  /* 0x0000000c09097220 */ /* 0x004fc80000400000 */
[----:B------:R-:W-:Y:S01]  /*15a0*/  FADD R3, R3, R9 ;  /* 0x0000000903037221 */ /* 0x000fe20000000000 */
[----:B------:R0:W-:Y:S06]  /*15b0*/  STG.E desc[UR8][R6.64+0xc], R9 ;  /* 0x00000c0906007986 */ /* 0x0001ec000c101908 */
.L_x_9:
[----:B------:R-:W-:Y:S05]  /*15c0*/  BRA.U !UP1, `(.L_x_6) ;  /* 0x0000000109e47547 */ /* 0x000fea000b800000 */
[----:B------:R-:W-:Y:S02]  /*15d0*/  UISETP.NE.AND UP0, UPT, UR7, 0x1, UPT ;  /* 0x000000010700788c */ /* 0x000fe4000bf05270 */
[----:B------:R-:W-:-:S04]  /*15e0*/  ULOP3.LUT UR5, UR5, 0x1, URZ, 0xc0, !UPT ;  /* 0x0000000105057892 */ /* 0x000fc8000f8ec0ff */
[----:B------:R-:W-:-:S03]  /*15f0*/  UISETP.NE.U32.AND UP1, UPT, UR5, 0x1, UPT ;  /* 0x000000010500788c */ /* 0x000fc6000bf25070 */
[----:B------:R-:W-:Y:S08]  /*1600*/  BRA.U !UP0, `(.L_x_10) ;  /* 0x00000001088c7547 */ /* 0x000ff0000b800000 */
[----:B0--3--:R-:W0:Y:S01]  /*1610*/  LDC.64 R4, c[0x0][0x380] ;  /* 0x0000e000ff047b82 */ /* 0x009e220000000a00 */
[----:B------:R-:W-:-:S05]  /*1620*/  IADD3 R7, PT, PT, R2, UR4, RZ ;  /* 0x0000000402077c10 */ /* 0x000fca000fffe0ff */
[----:B0-----:R-:W-:-:S05]  /*1630*/  IMAD.WIDE.U32 R4, R7, 0x4, R4 ;  /* 0x0000000407047825 */ /* 0x001fca00078e0004 */
[----:B------:R-:W2:Y:S01]  /*1640*/  LDG.E R7, desc[UR8][R4.64] ;  /* 0x0000000804077981 */ /* 0x000ea2000c1e1900 */
[----:B------:R-:W-:Y:S01]  /*1650*/  HFMA2 R10, -RZ, RZ, 0.96630859375, -0.0022525787353515625 ;  /* 0x3bbb989dff0a7431 */ /* 0x000fe200000001ff */
[----:B------:R-:W-:Y:S02]  /*1660*/  MOV R13, 0x437c0000 ;  /* 0x437c0000000d7802 */ /* 0x000fe40000000f00 */
[----:B------:R-:W-:-:S04]  /*1670*/  IADD3 R12, P0, PT, R2, UR4, RZ ;  /* 0x00000004020c7c10 */ /* 0x000fc8000ff1e0ff */
[----:B------:R-:W-:Y:S01]  /*1680*/  IADD3.X R14, PT, PT, RZ, RZ, RZ, P0, !PT ;  /* 0x000000ffff0e7210 */ /* 0x000fe200007fe4ff */
[----:B--2--5:R-:W-:-:S04]  /*1690*/  FADD R8, R7, -R0 ;  /* 0x8000000007087221 */ /* 0x024fc80000000000 */
[----:B------:R-:W-:-:S04]  /*16a0*/  FFMA.SAT R6, R8, R10, 0.5 ;  /* 0x3f00000008067423 */ /* 0x000fc8000000200a */
[----:B------:R-:W-:Y:S02]  /*16b0*/  FFMA.RM R9, R6, R13, 12582913 ;  /* 0x4b40000106097423 */ /* 0x000fe4000000400d */
[----:B------:R-:W0:Y:S02]  /*16c0*/  LDC.64 R6, c[0x0][0x380] ;  /* 0x0000e000ff067b82 */ /* 0x000e240000000a00 */
[C---:B------:R-:W-:Y:S01]  /*16d0*/  FADD R11, R9.reuse, -12583039 ;  /* 0xcb40007f090b7421 */ /* 0x040fe20000000000 */
[----:B------:R-:W-:-:S03]  /*16e0*/  SHF.L.U32 R9, R9, 0x17, RZ ;  /* 0x0000001709097819 */ /* 0x000fc600000006ff */
[----:B------:R-:W-:-:S04]  /*16f0*/  FFMA R11, R8, 1.4426950216293334961, -R11 ;  /* 0x3fb8aa3b080b7823 */ /* 0x000fc8000000080b */
[----:B------:R-:W-:-:S04]  /*1700*/  FFMA R11, R8, 1.925963033500011079e-08, R11 ;  /* 0x32a57060080b7823 */ /* 0x000fc8000000000b */
[----:B------:R-:W1:Y:S01]  /*1710*/  MUFU.EX2 R8, R11 ;  /* 0x0000000b00087308 */ /* 0x000e620000000800 */
[----:B0-----:R-:W-:-:S04]  /*1720*/  LEA R6, P0, R12, R6, 0x2 ;  /* 0x000000060c067211 */ /* 0x001fc800078010ff */
[----:B------:R-:W-:Y:S01]  /*1730*/  LEA.HI.X R7, R12, R7, R14, 0x2, P0 ;  /* 0x000000070c077211 */ /* 0x000fe200000f140e */
[----:B-1----:R-:W-:-:S05]  /*1740*/  FMUL R8, R9, R8 ;  /* 0x0000000809087220 */ /* 0x002fca0000400000 */
[----:B------:R1:W-:Y:S04]  /*1750*/  STG.E desc[UR8][R4.64], R8 ;  /* 0x0000000804007986 */ /* 0x0003e8000c101908 */
[----:B------:R-:W2:Y:S01]  /*1760*/  LDG.E R9, desc[UR8][R6.64+0x4] ;  /* 0x0000040806097981 */ /* 0x000ea2000c1e1900 */
[----:B------:R-:W-:Y:S01]  /*1770*/  FADD R3, R3, R8 ;  /* 0x0000000803037221 */ /* 0x000fe20000000000 */
[----:B------:R-:W-:Y:S01]  /*1780*/  UIADD3 UR4, UPT, UPT, UR4, 0x2, URZ ;  /* 0x0000000204047890 */ /* 0x000fe2000fffe0ff */
[----:B--2---:R-:W-:-:S04]  /*1790*/  FADD R9, R9, -R0 ;  /* 0x8000000009097221 */ /* 0x004fc80000000000 */
[----:B------:R-:W-:-:S04]  /*17a0*/  FFMA.SAT R10, R9, R10, 0.5 ;  /* 0x3f000000090a7423 */ /* 0x000fc8000000200a */
[----:B------:R-:W-:-:S04]  /*17b0*/  FFMA.RM R10, R10, R13, 12582913 ;  /* 0x4b4000010a0a7423 */ /* 0x000fc8000000400d */
[C---:B------:R-:W-:Y:S01]  /*17c0*/  FADD R12, R10.reuse, -12583039 ;  /* 0xcb40007f0a0c7421 */ /* 0x040fe20000000000 */
[----:B------:R-:W-:-:S03]  /*17d0*/  SHF.L.U32 R10, R10, 0x17, RZ ;  /* 0x000000170a0a7819 */ /* 0x000fc600000006ff */
[----:B------:R-:W-:-:S04]  /*17e0*/  FFMA R12, R9, 1.4426950216293334961, -R12 ;  /* 0x3fb8aa3b090c7823 */ /* 0x000fc8000000080c */
[----:B------:R-:W-:-:S04]  /*17f0*/  FFMA R12, R9, 1.925963033500011079e-08, R12 ;  /* 0x32a57060090c7823 */ /* 0x000fc8000000000c */
[----:B------:R-:W0:Y:S02]  /*1800*/  MUFU.EX2 R9, R12 ;  /* 0x0000000c00097308 */ /* 0x000e240000000800 */
[----:B0-----:R-:W-:-:S04]  /*1810*/  FMUL R9, R10, R9 ;  /* 0x000000090a097220 */ /* 0x001fc80000400000 */
[----:B------:R-:W-:Y:S01]  /*1820*/  FADD R3, R3, R9 ;  /* 0x0000000903037221 */ /* 0x000fe20000000000 */
[----:B------:R1:W-:Y:S06]  /*1830*/  STG.E desc[UR8][R6.64+0x4], R9 ;  /* 0x0000040906007986 */ /* 0x0003ec000c101908 */
.L_x_10:
[----:B------:R-:W-:Y:S05]  /*1840*/  BRA.U UP1, `(.L_x_6) ;  /* 0x0000000101447547 */ /* 0x000fea000b800000 */
[----:B01-3--:R-:W0:Y:S01]  /*1850*/  LDC.64 R4, c[0x0][0x380] ;  /* 0x0000e000ff047b82 */ /* 0x00be220000000a00 */
[----:B------:R-:W-:-:S05]  /*1860*/  IADD3 R7, PT, PT, R2, UR4, RZ ;  /* 0x0000000402077c10 */ /* 0x000fca000fffe0ff */
[----:B0-----:R-:W-:-:S05]  /*1870*/  IMAD.WIDE.U32 R4, R7, 0x4, R4 ;  /* 0x0000000407047825 */ /* 0x001fca00078e0004 */
[----:B------:R-:W2:Y:S01]  /*1880*/  LDG.E R7, desc[UR8][R4.64] ;  /* 0x0000000804077981 */ /* 0x000ea2000c1e1900 */
[----:B------:R-:W-:Y:S02]  /*1890*/  HFMA2 R6, -RZ, RZ, 0.96630859375, -0.0022525787353515625 ;  /* 0x3bbb989dff067431 */ /* 0x000fe400000001ff */
[----:B------:R-:W-:Y:S02]  /*18a0*/  IMAD.MOV.U32 R9, RZ, RZ, 0x437c0000 ;  /* 0x437c0000ff097424 */ /* 0x000fe400078e00ff */
[----:B--2--5:R-:W-:-:S04]  /*18b0*/  FADD R7, R7, -R0 ;  /* 0x8000000007077221 */ /* 0x024fc80000000000 */
        /* <DEDUP_REMOVED lines=10> */
.L_x_6:
[----:B01----:R-:W0:Y:S02]  /*1960*/  LDC R6, c[0x0][0x38c] ;  /* 0x0000e300ff067b82 */ /* 0x003e240000000800 */
[----:B0-----:R-:W-:-:S13]  /*1970*/  ISETP.GE.AND P0, PT, R6, 0x1, PT ;  /* 0x000000010600780c */ /* 0x001fda0003f06270 */
[----:B------:R-:W-:Y:S05]  /*1980*/  @!P0 EXIT ;  /* 0x000000000000894d */ /* 0x000fea0003800000 */
[C---:B------:R-:W-:Y:S02]  /*1990*/  ISETP.GE.U32.AND P0, PT, R6.reuse, 0x10, PT ;  /* 0x000000100600780c */ /* 0x040fe40003f06070 */
[----:B------:R-:W-:Y:S02]  /*19a0*/  LOP3.LUT R8, R6, 0xf, RZ, 0xc0, !PT ;  /* 0x0000000f06087812 */ /* 0x000fe400078ec0ff */
[----:B------:R-:W-:-:S09]  /*19b0*/  MOV R7, RZ ;  /* 0x000000ff00077202 */ /* 0x000fd20000000f00 */
[----:B------:R-:W-:Y:S05]  /*19c0*/  @!P0 BRA `(.L_x_11) ;  /* 0x0000000c00908947 */ /* 0x000fea0003800000 */
[----:B--23--:R-:W0:Y:S01]  /*19d0*/  LDC.64 R4, c[0x0][0x380] ;  /* 0x0000e000ff047b82 */ /* 0x00ce220000000a00 */
[----:B------:R-:W-:-:S04]  /*19e0*/  LOP3.LUT R7, R6, 0x7ffffff0, RZ, 0xc0, !PT ;  /* 0x7ffffff006077812 */ /* 0x000fc800078ec0ff */
[----:B------:R-:W-:Y:S01]  /*19f0*/  IADD3 R6, PT, PT, -R7, RZ, RZ ;  /* 0x000000ff07067210 */ /* 0x000fe20007ffe1ff */
[----:B0-----:R-:W-:-:S03]  /*1a00*/  IMAD.WIDE.U32 R4, R2, 0x4, R4 ;  /* 0x0000000402047825 */ /* 0x001fc600078e0004 */
[----:B-----5:R-:W-:-:S04]  /*1a10*/  IADD3 R0, P0, PT, R4, 0x20, RZ ;  /* 0x0000002004007810 */ /* 0x020fc80007f1e0ff */
[----:B------:R-:W-:-:S09]  /*1a20*/  IADD3.X R9, PT, PT, RZ, R5, RZ, P0, !PT ;  /* 0x00000005ff097210 */ /* 0x000fd200007fe4ff */
.L_x_28:
[----:B0-----:R-:W-:Y:S02]  /*1a30*/  MOV R4, R0 ;  /* 0x0000000000047202 */ /* 0x001fe40000000f00 */
[----:B------:R-:W-:-:S05]  /*1a40*/  MOV R5, R9 ;  /* 0x0000000900057202 */ /* 0x000fca0000000f00 */
[----:B------:R-:W2:Y:S01]  /*1a50*/  LDG.E R0, desc[UR8][R4.64+-0x20] ;  /* 0xffffe00804007981 */ /* 0x000ea2000c1e1900 */
[----:B------:R-:W0:Y:S01]  /*1a60*/  MUFU.RCP R10, R3 ;  /* 0x00000003000a7308 */ /* 0x000e220000001000 */
[----:B------:R-:W-:-:S04]  /*1a70*/  IADD3 R6, PT, PT, R6, 0x10, RZ ;  /* 0x0000001006067810 */ /* 0x000fc80007ffe0ff */
[----:B------:R-:W-:Y:S01]  /*1a80*/  ISETP.NE.AND P2, PT, R6, RZ, PT ;  /* 0x000000ff0600720c */ /* 0x000fe20003f45270 */
[----:B0-----:R-:W-:-:S04]  /*1a90*/  FFMA R9, R10, -R3, 1 ;  /* 0x3f8000000a097423 */ /* 0x001fc80000000803 */
[----:B------:R-:W-:Y:S01]  /*1aa0*/  FFMA R9, R10, R9, R10 ;  /* 0x000000090a097223 */ /* 0x000fe2000000000a */
[----:B--2---:R-:W0:Y:S03]  /*1ab0*/  FCHK P0, R0, R3 ;  /* 0x0000000300007302 */ /* 0x004e260000000000 */
[----:B------:R-:W-:-:S04]  /*1ac0*/  FFMA R10, R0, R9, RZ ;  /* 0x00000009000a7223 */ /* 0x000fc800000000ff */
[----:B------:R-:W-:-:S04]  /*1ad0*/  FFMA R11, R10, -R3, R0 ;  /* 0x800000030a0b7223 */ /* 0x000fc80000000000 */
[----:B------:R-:W-:Y:S01]  /*1ae0*/  FFMA R9, R9, R11, R10 ;  /* 0x0000000b09097223 */ /* 0x000fe2000000000a */
[----:B0-----:R-:W-:Y:S06]  /*1af0*/  @!P0 BRA `(.L_x_12) ;  /* 0x00000000000c8947 */ /* 0x001fec0003800000 */
[----:B------:R-:W-:-:S07]  /*1b00*/  MOV R12, 0x1b20 ;  /* 0x00001b20000c7802 */ /* 0x000fce0000000f00 */
[----:B------:R-:W-:Y:S05]  /*1b10*/  CALL.REL.NOINC `($__internal_0_$__cuda_sm3x_div_rn_noftz_f32_slowpath) ;  /* 0x0000001800a47944 */ /* 0x000fea0003c00000 */
[----:B------:R-:W-:-:S07]  /*1b20*/  MOV R9, R11 ;  /* 0x0000000b00097202 */ /* 0x000fce0000000f00 */
.L_x_12:
[----:B------:R-:W2:Y:S01]  /*1b30*/  LDG.E R13, desc[UR8][R4.64+-0x1c] ;  /* 0xffffe408040d7981 */ /* 0x000ea2000c1e1900 */
[----:B------:R-:W0:Y:S03]  /*1b40*/  MUFU.RCP R0, R3 ;  /* 0x0000000300007308 */ /* 0x000e260000001000 */
[----:B------:R1:W-:Y:S01]  /*1b50*/  STG.E desc[UR8][R4.64+-0x20], R9 ;  /* 0xffffe00904007986 */ /* 0x0003e2000c101908 */
[----:B0-----:R-:W-:-:S04]  /*1b60*/  FFMA R11, R0, -R3, 1 ;  /* 0x3f800000000b7423 */ /* 0x001fc80000000803 */
[----:B------:R-:W-:Y:S01]  /*1b70*/  FFMA R0, R0, R11, R0 ;  /* 0x0000000b00007223 */ /* 0x000fe20000000000 */
[----:B--2---:R-:W0:Y:S03]  /*1b80*/  FCHK P0, R13, R3 ;  /* 0x000000030d007302 */ /* 0x004e260000000000 */
[----:B------:R-:W-:-:S04]  /*1b90*/  FFMA R10, R0, R13, RZ ;  /* 0x0000000d000a7223 */ /* 0x000fc800000000ff */
[----:B------:R-:W-:-:S04]  /*1ba0*/  FFMA R11, R10, -R3, R13 ;  /* 0x800000030a0b7223 */ /* 0x000fc8000000000d */
[----:B------:R-:W-:Y:S01]  /*1bb0*/  FFMA R11, R0, R11, R10 ;  /* 0x0000000b000b7223 */ /* 0x000fe2000000000a */
[----:B01----:R-:W-:Y:S06]  /*1bc0*/  @!P0 BRA `(.L_x_13) ;  /* 0x00000000000c8947 */ /* 0x003fec0003800000 */
[----:B------:R-:W-:Y:S02]  /*1bd0*/  MOV R0, R13 ;  /* 0x0000000d00007202 */ /* 0x000fe40000000f00 */
[----:B------:R-:W-:-:S07]  /*1be0*/  MOV R12, 0x1c00 ;  /* 0x00001c00000c7802 */ /* 0x000fce0000000f00 */
[----:B------:R-:W-:Y:S05]  /*1bf0*/  CALL.REL.NOINC `($__internal_0_$__cuda_sm3x_div_rn_noftz_f32_slowpath) ;  /* 0x00000018006c7944 */ /* 0x000fea0003c00000 */
.L_x_13:
        /* <DEDUP_REMOVED lines=13> */
[----:B------:R-:W-:-:S07]  /*1cd0*/  MOV R9, R11 ;  /* 0x0000000b00097202 */ /* 0x000fce0000000f00 */
.L_x_14:
        /* <DEDUP_REMOVED lines=13> */
.L_x_15:
        /* <DEDUP_REMOVED lines=10> */
[----:B------:R-:W-:Y:S01]  /*1e50*/  IMAD.MOV.U32 R0, RZ, RZ, R12 ;  /* 0x000000ffff007224 */ /* 0x000fe200078e000c */
[----:B------:R-:W-:-:S07]  /*1e60*/  MOV R12, 0x1e80 ;  /* 0x00001e80000c7802 */ /* 0x000fce0000000f00 */
[----:B------:R-:W-:Y:S05]  /*1e70*/  CALL.REL.NOINC `($__internal_0_$__cuda_sm3x_div_rn_noftz_f32_slowpath) ;  /* 0x0000001400cc7944 */ /* 0x000fea0003c00000 */
[----:B------:R-:W-:-:S07]  /*1e80*/  MOV R9, R11 ;  /* 0x0000000b00097202 */ /* 0x000fce0000000f00 */
.L_x_16:
        /* <DEDUP_REMOVED lines=13> */
.L_x_17:
        /* <DEDUP_REMOVED lines=14> */
.L_x_18:
        /* <DEDUP_REMOVED lines=13> */
.L_x_19:
        /* <DEDUP_REMOVED lines=14> */
.L_x_20:
        /* <DEDUP_REMOVED lines=13> */
.L_x_21:
        /* <DEDUP_REMOVED lines=14> */
.L_x_22:
        /* <DEDUP_REMOVED lines=13> */
.L_x_23:
        /* <DEDUP_REMOVED lines=13> */
[----:B------:R-:W-:-:S07]  /*2540*/  IMAD.MOV.U32 R9, RZ, RZ, R11 ;  /* 0x000000ffff097224 */ /* 0x000fce00078e000b */
.L_x_24:
        /* <DEDUP_REMOVED lines=13> */
.L_x_25:
        /* <DEDUP_REMOVED lines=14> */
.L_x_26:
        /* <DEDUP_REMOVED lines=13> */
.L_x_27:
[----:B------:R0:W-:Y:S01]  /*27d0*/  STG.E desc[UR8][R4.64+0x1c], R11 ;  /* 0x00001c0b04007986 */ /* 0x0001e2000c101908 */
[----:B------:R-:W-:-:S04]  /*27e0*/  IADD3 R0, P0, PT, R4, 0x40, RZ ;  /* 0x0000004004007810 */ /* 0x000fc80007f1e0ff */
[----:B------:R-:W-:Y:S01]  /*27f0*/  IADD3.X R9, PT, PT, RZ, R5, RZ, P0, !PT ;  /* 0x00000005ff097210 */ /* 0x000fe200007fe4ff */
[----:B------:R-:W-:Y:S08]  /*2800*/  @P2 BRA `(.L_x_28) ;  /* 0xfffffff000882947 */ /* 0x000ff0000383ffff */
.L_x_11:
[----:B------:R-:W-:-:S13]  /*2810*/  ISETP.NE.AND P0, PT, R8, RZ, PT ;  /* 0x000000ff0800720c */ /* 0x000fda0003f05270 */
[----:B------:R-:W-:Y:S05]  /*2820*/  @!P0 EXIT ;  /* 0x000000000000894d */ /* 0x000fea0003800000 */
[----:B------:R-:W1:Y:S01]  /*2830*/  LDCU UR4, c[0x0][0x38c] ;  /* 0x00007180ff0477ac */ /* 0x000e620008000800 */
[----:B------:R-:W-:Y:S01]  /*2840*/  ISETP.GE.U32.AND P0, PT, R8, 0x8, PT ;  /* 0x000000080800780c */ /* 0x000fe20003f06070 */
[----:B-1----:R-:W-:-:S12]  /*2850*/  ULOP3.LUT UR4, UR4, 0x7, URZ, 0xc0, !UPT ;  /* 0x0000000704047892 */ /* 0x002fd8000f8ec0ff */
[----:B------:R-:W-:Y:S05]  /*2860*/  @!P0 BRA `(.L_x_29) ;  /* 0x0000000400d48947 */ /* 0x000fea0003800000 */
[----:B---3--:R-:W1:Y:S01]  /*2870*/  LDC.64 R8, c[0x0][0x380] ;  /* 0x0000e000ff087b82 */ /* 0x008e620000000a00 */
[----:B0-2---:R-:W-:-:S05]  /*2880*/  IADD3 R5, PT, PT, R2, R7, RZ ;  /* 0x0000000702057210 */ /* 0x005fca0007ffe0ff */
[----:B-1----:R-:W-:-:S05]  /*2890*/  IMAD.WIDE.U32 R8, R5, 0x4, R8 ;  /* 0x0000000405087825 */ /* 0x002fca00078e0008 */
[----:B------:R-:W2:Y:S01]  /*28a0*/  LDG.E R13, desc[UR8][R8.64] ;  /* 0x00000008080d7981 */ /* 0x000ea2000c1e1900 */
[----:B-----5:R-:W0:Y:S02]  /*28b0*/  MUFU.RCP R0, R3 ;  /* 0x0000000300007308 */ /* 0x020e240000001000 */
[----:B0-----:R-:W-:-:S04]  /*28c0*/  FFMA R5, R0, -R3, 1 ;  /* 0x3f80000000057423 */ /* 0x001fc80000000803 */
[----:B------:R-:W-:Y:S02]  /*28d0*/  FFMA R0, R0, R5, R0 ;  /* 0x0000000500007223 */ /* 0x000fe40000000000 */
[----:B--2---:R-:W0:Y:S02]  /*28e0*/  FCHK P0, R13, R3 ;  /* 0x000000030d007302 */ /* 0x004e240000000000 */
[----:B------:R-:W-:-:S04]  /*28f0*/  FFMA R4, R0, R13, RZ ;  /* 0x0000000d00047223 */ /* 0x000fc800000000ff */
[----:B------:R-:W-:-:S04]  /*2900*/  FFMA R5, R4, -R3, R13 ;  /* 0x8000000304057223 */ /* 0x000fc8000000000d */
[----:B------:R-:W-:Y:S01]  /*2910*/  FFMA R11, R0, R5, R4 ;  /* 0x00000005000b7223 */ /* 0x000fe20000000004 */
[----:B0-----:R-:W-:Y:S06]  /*2920*/  @!P0 BRA `(.L_x_30) ;  /* 0x00000000000c8947 */ /* 0x001fec0003800000 */
[----:B------:R-:W-:Y:S02]  /*2930*/  MOV R0, R13 ;  /* 0x0000000d00007202 */ /* 0x000fe40000000f00 */
[----:B------:R-:W-:-:S07]  /*2940*/  MOV R12, 0x2960 ;  /* 0x00002960000c7802 */ /* 0x000fce0000000f00 */
[----:B------:R-:W-:Y:S05]  /*2950*/  CALL.REL.NOINC `($__internal_0_$__cuda_sm3x_div_rn_noftz_f32_slowpath) ;  /* 0x0000000c00147944 */ /* 0x000fea0003c00000 */
.L_x_30:
[----:B------:R-:W0:Y:S01]  /*2960*/  LDC.64 R12, c[0x0][0x380] ;  /* 0x0000e000ff0c7b82 */ /* 0x000e220000000a00 */
[----:B------:R-:W-:Y:S01]  /*2970*/  IADD3 R0, P0, PT, R2, R7, RZ ;  /* 0x0000000702007210 */ /* 0x000fe20007f1e0ff */
[----:B------:R1:W-:Y:S03]  /*2980*/  STG.E desc[UR8][R8.64], R11 ;  /* 0x0000000b08007986 */ /* 0x0003e6000c101908 */
[----:B------:R-:W-:Y:S02]  /*2990*/  IADD3.X R5, PT, PT, RZ, RZ, RZ, P0, !PT ;  /* 0x000000ffff057210 */ /* 0x000fe400007fe4ff */
[----:B0-----:R-:W-:-:S04]  /*29a0*/  LEA R4, P0, R0, R12, 0x2 ;  /* 0x0000000c00047211 */ /* 0x001fc800078010ff */
[----:B------:R-:W-:-:S05]  /*29b0*/  LEA.HI.X R5, R0, R13, R5, 0x2, P0 ;  /* 0x0000000d00057211 */ /* 0x000fca00000f1405 */
[----:B------:R-:W2:Y:S01]  /*29c0*/  LDG.E R15, desc[UR8][R4.64+0x4] ;  /* 0x00000408040f7981 */ /* 0x000ea2000c1e1900 */
[----:B------:R-:W0:Y:S02]  /*29d0*/  MUFU.RCP R0, R3 ;  /* 0x0000000300007308 */ /* 0x000e240000001000 */
[----:B0-----:R-:W-:-:S04]  /*29e0*/  FFMA R13, R0, -R3, 1 ;  /* 0x3f800000000d7423 */ /* 0x001fc80000000803 */
[----:B------:R-:W-:Y:S02]  /*29f0*/  FFMA R0, R0, R13, R0 ;  /* 0x0000000d00007223 */ /* 0x000fe40000000000 */
[----:B--2---:R-:W0:Y:S02]  /*2a00*/  FCHK P0, R15, R3 ;  /* 0x000000030f007302 */ /* 0x004e240000000000 */
        /* <DEDUP_REMOVED lines=8> */
.L_x_31:
        /* <DEDUP_REMOVED lines=14> */
.L_x_32:
        /* <DEDUP_REMOVED lines=13> */
.L_x_33:
        /* <DEDUP_REMOVED lines=14> */
.L_x_34:
        /* <DEDUP_REMOVED lines=13> */
.L_x_35:
        /* <DEDUP_REMOVED lines=14> */
.L_x_36:
        /* <DEDUP_REMOVED lines=13> */
.L_x_37:
[----:B------:R1:W-:Y:S01]  /*2fa0*/  STG.E desc[UR8][R4.64+0x1c], R11 ;  /* 0x00001c0b04007986 */ /* 0x0003e2000c101908 */
[----:B------:R-:W-:-:S07]  /*2fb0*/  IADD3 R7, PT, PT, R7, 0x8, RZ ;  /* 0x0000000807077810 */ /* 0x000fce0007ffe0ff */
.L_x_29:
[----:B------:R-:W-:-:S13]  /*2fc0*/  ISETP.NE.AND P0, PT, RZ, UR4, PT ;  /* 0x00000004ff007c0c */ /* 0x000fda000bf05270 */
[----:B------:R-:W-:Y:S05]  /*2fd0*/  @!P0 EXIT ;  /* 0x000000000000894d */ /* 0x000fea0003800000 */
[----:B------:R-:W4:Y:S01]  /*2fe0*/  LDCU UR5, c[0x0][0x38c] ;  /* 0x00007180ff0577ac */ /* 0x000f220008000800 */
[----:B------:R-:W-:Y:S02]  /*2ff0*/  UISETP.GE.U32.AND UP0, UPT, UR4, 0x4, UPT ;  /* 0x000000040400788c */ /* 0x000fe4000bf06070 */
[----:B----4-:R-:W-:-:S07]  /*3000*/  ULOP3.LUT UR5, UR5, 0x3, URZ, 0xc0, !UPT ;  /* 0x0000000305057892 */ /* 0x010fce000f8ec0ff */
[----:B------:R-:W-:Y:S05]  /*3010*/  BRA.U !UP0, `(.L_x_38) ;  /* 0x0000000108fc7547 */ /* 0x000fea000b800000 */
[----:B---3--:R-:W3:Y:S01]  /*3020*/  LDC.64 R8, c[0x0][0x380] ;  /* 0x0000e000ff087b82 */ /* 0x008ee20000000a00 */
[----:B012---:R-:W-:-:S05]  /*3030*/  IADD3 R5, PT, PT, R2, R7, RZ ;  /* 0x0000000702057210 */ /* 0x007fca0007ffe0ff */
[----:B---3--:R-:W-:-:S05]  /*3040*/  IMAD.WIDE.U32 R8, R5, 0x4, R8 ;  /* 0x0000000405087825 */ /* 0x008fca00078e0008 */
        /* <DEDUP_REMOVED lines=12> */
.L_x_39:
        /* <DEDUP_REMOVED lines=19> */
.L_x_40:
        /* <DEDUP_REMOVED lines=14> */
.L_x_41:
        /* <DEDUP_REMOVED lines=13> */
.L_x_42:
[----:B------:R4:W-:Y:S01]  /*33f0*/  STG.E desc[UR8][R4.64+0xc], R11 ;  /* 0x00000c0b04007986 */ /* 0x0009e2000c101908 */
[----:B------:R-:W-:-:S07]  /*3400*/  IADD3 R7, PT, PT, R7, 0x4, RZ ;  /* 0x0000000407077810 */ /* 0x000fce0007ffe0ff */
.L_x_38:
[----:B------:R-:W-:-:S13]  /*3410*/  ISETP.NE.AND P0, PT, RZ, UR5, PT ;  /* 0x00000005ff007c0c */ /* 0x000fda000bf05270 */
[----:B------:R-:W-:Y:S05]  /*3420*/  @!P0 EXIT ;  /* 0x000000000000894d */ /* 0x000fea0003800000 */
[----:B01234-:R-:W0:Y:S01]  /*3430*/  LDC.64 R4, c[0x0][0x380] ;  /* 0x0000e000ff047b82 */ /* 0x01fe220000000a00 */
[----:B------:R-:W-:Y:S01]  /*3440*/  IADD3 R7, PT, PT, R2, R7, RZ ;  /* 0x0000000702077210 */ /* 0x000fe20007ffe0ff */
[----:B------:R-:W-:-:S04]  /*3450*/  UIADD3 UR4, UPT, UPT, -UR5, URZ, URZ ;  /* 0x000000ff05047290 */ /* 0x000fc8000fffe1ff */
[----:B0-----:R-:W-:-:S08]  /*3460*/  IMAD.WIDE.U32 R4, R7, 0x4, R4 ;  /* 0x0000000407047825 */ /* 0x001fd000078e0004 */
.L_x_44:
[----:B------:R-:W2:Y:S01]  /*3470*/  LDG.E R9, desc[UR8][R4.64] ;  /* 0x0000000804097981 */ /* 0x000ea2000c1e1900 */
[----:B-----5:R-:W0:Y:S01]  /*3480*/  MUFU.RCP R0, R3 ;  /* 0x0000000300007308 */ /* 0x020e220000001000 */
[----:B------:R-:W-:-:S04]  /*3490*/  UIADD3 UR4, UPT, UPT, UR4, 0x1, URZ ;  /* 0x0000000104047890 */ /* 0x000fc8000fffe0ff */
[----:B------:R-:W-:Y:S01]  /*34a0*/  UISETP.NE.AND UP0, UPT, UR4, URZ, UPT ;  /* 0x000000ff0400728c */ /* 0x000fe2000bf05270 */
[----:B0-----:R-:W-:-:S04]  /*34b0*/  FFMA R7, R0, -R3, 1 ;  /* 0x3f80000000077423 */ /* 0x001fc80000000803 */
[----:B------:R-:W-:Y:S01]  /*34c0*/  FFMA R0, R0, R7, R0 ;  /* 0x0000000700007223 */ /* 0x000fe20000000000 */
[----:B--2---:R-:W0:Y:S03]  /*34d0*/  FCHK P0, R9, R3 ;  /* 0x0000000309007302 */ /* 0x004e260000000000 */
[----:B------:R-:W-:-:S04]  /*34e0*/  FFMA R2, R0, R9, RZ ;  /* 0x0000000900027223 */ /* 0x000fc800000000ff */
[----:B------:R-:W-:-:S04]  /*34f0*/  FFMA R7, R2, -R3, R9 ;  /* 0x8000000302077223 */ /* 0x000fc80000000009 */
[----:B------:R-:W-:Y:S01]  /*3500*/  FFMA R7, R0, R7, R2 ;  /* 0x0000000700077223 */ /* 0x000fe20000000002 */
[----:B0-----:R-:W-:Y:S06]  /*3510*/  @!P0 BRA `(.L_x_43) ;  /* 0x0000000000108947 */ /* 0x001fec0003800000 */
[----:B------:R-:W-:Y:S02]  /*3520*/  MOV R0, R9 ;  /* 0x0000000900007202 */ /* 0x000fe40000000f00 */
[----:B------:R-:W-:-:S07]  /*3530*/  MOV R12, 0x3550 ;  /* 0x00003550000c7802 */ /* 0x000fce0000000f00 */
[----:B------:R-:W-:Y:S05]  /*3540*/  CALL.REL.NOINC `($__internal_0_$__cuda_sm3x_div_rn_noftz_f32_slowpath) ;  /* 0x0000000000187944 */ /* 0x000fea0003c00000 */
[----:B------:R-:W-:-:S07]  /*3550*/  MOV R7, R11 ;  /* 0x0000000b00077202 */ /* 0x000fce0000000f00 */
.L_x_43:
[----:B------:R0:W-:Y:S02]  /*3560*/  STG.E desc[UR8][R4.64], R7 ;  /* 0x0000000704007986 */ /* 0x0001e4000c101908 */
[----:B0-----:R-:W-:-:S04]  /*3570*/  IADD3 R4, P0, PT, R4, 0x4, RZ ;  /* 0x0000000404047810 */ /* 0x001fc80007f1e0ff */
[----:B------:R-:W-:Y:S01]  /*3580*/  IADD3.X R5, PT, PT, RZ, R5, RZ, P0, !PT ;  /* 0x00000005ff057210 */ /* 0x000fe200007fe4ff */
[----:B------:R-:W-:Y:S08]  /*3590*/  BRA.U UP0, `(.L_x_44) ;  /* 0xfffffffd00b47547 */ /* 0x000ff0000b83ffff */
[----:B------:R-:W-:Y:S05]  /*35a0*/  EXIT ;  /* 0x000000000000794d */ /* 0x000fea0003800000 */
        .weak           $__internal_0_$__cuda_sm3x_div_rn_noftz_f32_slowpath
        .type           $__internal_0_$__cuda_sm3x_div_rn_noftz_f32_slowpath,@function
        .size           $__internal_0_$__cuda_sm3x_div_rn_noftz_f32_slowpath,(.L_x_90 - $__internal_0_$__cuda_sm3x_div_rn_noftz_f32_slowpath)
$__internal_0_$__cuda_sm3x_div_rn_noftz_f32_slowpath:
[----:B------:R-:W-:Y:S02]  /*35b0*/  SHF.R.U32.HI R11, RZ, 0x17, R3 ;  /* 0x00000017ff0b7819 */ /* 0x000fe40000011603 */
[----:B------:R-:W-:Y:S02]  /*35c0*/  SHF.R.U32.HI R14, RZ, 0x17, R0 ;  /* 0x00000017ff0e7819 */ /* 0x000fe40000011600 */
[----:B------:R-:W-:Y:S02]  /*35d0*/  LOP3.LUT R11, R11, 0xff, RZ, 0xc0, !PT ;  /* 0x000000ff0b0b7812 */ /* 0x000fe400078ec0ff */
[----:B------:R-:W-:Y:S02]  /*35e0*/  LOP3.LUT R14, R14, 0xff, RZ, 0xc0, !PT ;  /* 0x000000ff0e0e7812 */ /* 0x000fe400078ec0ff */
[----:B------:R-:W-:Y:S02]  /*35f0*/  IADD3 R16, PT, PT, R11, -0x1, RZ ;  /* 0xffffffff0b107810 */ /* 0x000fe40007ffe0ff */
[----:B------:R-:W-:-:S02]  /*3600*/  IADD3 R15, PT, PT, R14, -0x1, RZ ;  /* 0xffffffff0e0f7810 */ /* 0x000fc40007ffe0ff */
[----:B------:R-:W-:Y:S02]  /*3610*/  ISETP.GT.U32.AND P0, PT, R16, 0xfd, PT ;  /* 0x000000fd1000780c */ /* 0x000fe40003f04070 */
[----:B------:R-:W-:Y:S02]  /*3620*/  MOV R13, R3 ;  /* 0x00000003000d7202 */ /* 0x000fe40000000f00 */
[----:B------:R-:W-:-:S13]  /*3630*/  ISETP.GT.U32.OR P0, PT, R15, 0xfd, P0 ;  /* 0x000000fd0f00780c */ /* 0x000fda0000704470 */
[----:B------:R-:W-:Y:S01]  /*3640*/  @!P0 MOV R10, RZ ;  /* 0x000000ff000a8202 */ /* 0x000fe20000000f00 */
[----:B------:R-:W-:Y:S06]  /*3650*/  @!P0 BRA `(.L_x_45) ;  /* 0x00000000005c8947 */ /* 0x000fec0003800000 */
[----:B------:R-:W-:Y:S02]  /*3660*/  FSETP.GTU.FTZ.AND P0, PT, |R0|, +INF , PT ;  /* 0x7f8000000000780b */ /* 0x000fe40003f1c200 */
[----:B------:R-:W-:-:S04]  /*3670*/  FSETP.GTU.FTZ.AND P1, PT, |R3|, +INF , PT ;  /* 0x7f8000000300780b */ /* 0x000fc80003f3c200 */
[----:B------:R-:W-:-:S13]  /*3680*/  PLOP3.LUT P0, PT, P0, P1, PT, 0xf8, 0x8f ;  /* 0x00000000008f781c */ /* 0x000fda0000703f70 */
[----:B------:R-:W-:Y:S05]  /*3690*/  @P0 BRA `(.L_x_46) ;  /* 0x0000000400440947 */ /* 0x000fea0003800000 */
[----:B------:R-:W-:-:S13]  /*36a0*/  LOP3.LUT P0, RZ, R13, 0x7fffffff, R0, 0xc8, !PT ;  /* 0x7fffffff0dff7812 */ /* 0x000fda000780c800 */
[----:B------:R-:W-:Y:S05]  /*36b0*/  @!P0 BRA `(.L_x_47) ;  /* 0x0000000400348947 */ /* 0x000fea0003800000 */
[C---:B------:R-:W-:Y:S02]  /*36c0*/  FSETP.NEU.FTZ.AND P3, PT, |R0|.reuse, +INF , PT ;  /* 0x7f8000000000780b */ /* 0x040fe40003f7d200 */
[----:B------:R-:W-:Y:S02]  /*36d0*/  FSETP.NEU.FTZ.AND P1, PT, |R3|, +INF , PT ;  /* 0x7f8000000300780b */ /* 0x000fe40003f3d200 */
[----:B------:R-:W-:-:S11]  /*36e0*/  FSETP.NEU.FTZ.AND P0, PT, |R0|, +INF , PT ;  /* 0x7f8000000000780b */ /* 0x000fd60003f1d200 */
[----:B------:R-:W-:Y:S05]  /*36f0*/  @!P1 BRA !P3, `(.L_x_47) ;  /* 0x0000000400249947 */ /* 0x000fea0005800000 */
[----:B------:R-:W-:-:S04]  /*3700*/  LOP3.LUT P3, RZ, R0, 0x7fffffff, RZ, 0xc0, !PT ;  /* 0x7fffffff00ff7812 */ /* 0x000fc8000786c0ff */
[----:B------:R-:W-:-:S13]  /*3710*/  PLOP3.LUT P1, PT, P1, P3, PT, 0x2f, 0xf2 ;  /* 0x0000000000f2781c */ /* 0x000fda0000f26577 */
[----:B------:R-:W-:Y:S05]  /*3720*/  @P1 BRA `(.L_x_48) ;  /* 0x0000000400101947 */ /* 0x000fea0003800000 */
[----:B------:R-:W-:-:S04]  /*3730*/  LOP3.LUT P1, RZ, R13, 0x7fffffff, RZ, 0xc0, !PT ;  /* 0x7fffffff0dff7812 */ /* 0x000fc8000782c0ff */
[----:B------:R-:W-:-:S13]  /*3740*/  PLOP3.LUT P0, PT, P0, P1, PT, 0x2f, 0xf2 ;  /* 0x0000000000f2781c */ /* 0x000fda0000702577 */
[----:B------:R-:W-:Y:S05]  /*3750*/  @P0 BRA `(.L_x_49) ;  /* 0x0000000000f80947 */ /* 0x000fea0003800000 */
[----:B------:R-:W-:Y:S02]  /*3760*/  ISETP.GE.AND P0, PT, R15, RZ, PT ;  /* 0x000000ff0f00720c */ /* 0x000fe40003f06270 */
[----:B------:R-:W-:-:S11]  /*3770*/  ISETP.GE.AND P1, PT, R16, RZ, PT ;  /* 0x000000ff1000720c */ /* 0x000fd60003f26270 */
[----:B------:R-:W-:Y:S01]  /*3780*/  @P0 MOV R10, RZ ;  /* 0x000000ff000a0202 */ /* 0x000fe20000000f00 */
[----:B------:R-:W-:Y:S02]  /*3790*/  @!P0 IMAD.MOV.U32 R10, RZ, RZ, -0x40 ;  /* 0xffffffc0ff0a8424 */ /* 0x000fe400078e00ff */
[----:B------:R-:W-:Y:S01]  /*37a0*/  @!P0 FFMA R0, R0, 1.84467440737095516160e+19, RZ ;  /* 0x5f80000000008823 */ /* 0x000fe200000000ff */
[----:B------:R-:W-:Y:S02]  /*37b0*/  @!P1 FFMA R13, R3, 1.84467440737095516160e+19, RZ ;  /* 0x5f800000030d9823 */ /* 0x000fe400000000ff */
[----:B------:R-:W-:-:S07]  /*37c0*/  @!P1 IADD3 R10, PT, PT, R10, 0x40, RZ ;  /* 0x000000400a0a9810 */ /* 0x000fce0007ffe0ff */
.L_x_45:
[----:B------:R-:W-:Y:S02]  /*37d0*/  LEA R16, R11, 0xc0800000, 0x17 ;  /* 0xc08000000b107811 */ /* 0x000fe400078eb8ff */
[----:B------:R-:W-:Y:S02]  /*37e0*/  IADD3 R14, PT, PT, R14, -0x7f, RZ ;  /* 0xffffff810e0e7810 */ /* 0x000fe40007ffe0ff */
[----:B------:R-:W-:-:S03]  /*37f0*/  IADD3 R17, PT, PT, -R16, R13, RZ ;  /* 0x0000000d10117210 */ /* 0x000fc60007ffe1ff */
[C---:B------:R-:W-:Y:S01]  /*3800*/  IMAD R0, R14.reuse, -0x800000, R0 ;  /* 0xff8000000e007824 */ /* 0x040fe200078e0200 */
[----:B------:R0:W1:Y:S01]  /*3810*/  MUFU.RCP R16, R17 ;  /* 0x0000001100107308 */ /* 0x0000620000001000 */
[----:B------:R-:W-:Y:S01]  /*3820*/  FADD.FTZ R15, -R17, -RZ ;  /* 0x800000ff110f7221 */ /* 0x000fe20000010100 */
[----:B0-----:R-:W-:-:S04]  /*3830*/  IADD3 R17, PT, PT, R14, 0x7f, -R11 ;  /* 0x0000007f0e117810 */ /* 0x001fc80007ffe80b */
[----:B------:R-:W-:Y:S01]  /*3840*/  IADD3 R17, PT, PT, R17, R10, RZ ;  /* 0x0000000a11117210 */ /* 0x000fe20007ffe0ff */
[----:B-1----:R-:W-:-:S04]  /*3850*/  FFMA R13, R16, R15, 1 ;  /* 0x3f800000100d7423 */ /* 0x002fc8000000000f */
[----:B------:R-:W-:-:S04]  /*3860*/  FFMA R13, R16, R13, R16 ;  /* 0x0000000d100d7223 */ /* 0x000fc80000000010 */
[----:B------:R-:W-:-:S04]  /*3870*/  FFMA R16, R0, R13, RZ ;  /* 0x0000000d00107223 */ /* 0x000fc800000000ff */
[----:B------:R-:W-:-:S04]  /*3880*/  FFMA R18, R15, R16, R0 ;  /* 0x000000100f127223 */ /* 0x000fc80000000000 */
[----:B------:R-:W-:-:S04]  /*3890*/  FFMA R16, R13, R18, R16 ;  /* 0x000000120d107223 */ /* 0x000fc80000000010 */
[----:B------:R-:W-:-:S04]  /*38a0*/  FFMA R15, R15, R16, R0 ;  /* 0x000000100f0f7223 */ /* 0x000fc80000000000 */
[----:B------:R-:W-:-:S05]  /*38b0*/  FFMA R0, R13, R15, R16 ;  /* 0x0000000f0d007223 */ /* 0x000fca0000000010 */
[----:B------:R-:W-:-:S04]  /*38c0*/  SHF.R.U32.HI R11, RZ, 0x17, R0 ;  /* 0x00000017ff0b7819 */ /* 0x000fc80000011600 */
[----:B------:R-:W-:-:S04]  /*38d0*/  LOP3.LUT R11, R11, 0xff, RZ, 0xc0, !PT ;  /* 0x000000ff0b0b7812 */ /* 0x000fc800078ec0ff */
[----:B------:R-:W-:-:S04]  /*38e0*/  IADD3 R11, PT, PT, R11, R17, RZ ;  /* 0x000000110b0b7210 */ /* 0x000fc80007ffe0ff */
[----:B------:R-:W-:-:S04]  /*38f0*/  IADD3 R10, PT, PT, R11, -0x1, RZ ;  /* 0xffffffff0b0a7810 */ /* 0x000fc80007ffe0ff */
[----:B------:R-:W-:-:S13]  /*3900*/  ISETP.GE.U32.AND P0, PT, R10, 0xfe, PT ;  /* 0x000000fe0a00780c */ /* 0x000fda0003f06070 */
[----:B------:R-:W-:Y:S05]  /*3910*/  @!P0 BRA `(.L_x_50) ;  /* 0x0000000000808947 */ /* 0x000fea0003800000 */
[----:B------:R-:W-:-:S13]  /*3920*/  ISETP.GT.AND P0, PT, R11, 0xfe, PT ;  /* 0x000000fe0b00780c */ /* 0x000fda0003f04270 */
[----:B------:R-:W-:Y:S05]  /*3930*/  @P0 BRA `(.L_x_51) ;  /* 0x00000000006c0947 */ /* 0x000fea0003800000 */
[----:B------:R-:W-:-:S13]  /*3940*/  ISETP.GE.AND P0, PT, R11, 0x1, PT ;  /* 0x000000010b00780c */ /* 0x000fda0003f06270 */
[----:B------:R-:W-:Y:S05]  /*3950*/  @P0 BRA `(.L_x_52) ;  /* 0x0000000000980947 */ /* 0x000fea0003800000 */
[----:B------:R-:W-:Y:S02]  /*3960*/  ISETP.GE.AND P0, PT, R11, -0x18, PT ;  /* 0xffffffe80b00780c */ /* 0x000fe40003f06270 */
[----:B------:R-:W-:-:S11]  /*3970*/  LOP3.LUT R0, R0, 0x80000000, RZ, 0xc0, !PT ;  /* 0x8000000000007812 */ /* 0x000fd600078ec0ff */
[----:B------:R-:W-:Y:S05]  /*3980*/  @!P0 BRA `(.L_x_52) ;  /* 0x00000000008c8947 */ /* 0x000fea0003800000 */
[-CC-:B------:R-:W-:Y:S01]  /*3990*/  FFMA.RZ R10, R13, R15.reuse, R16.reuse ;  /* 0x0000000f0d0a7223 */ /* 0x180fe2000000c010 */
[C---:B------:R-:W-:Y:S02]  /*39a0*/  ISETP.NE.AND P3, PT, R11.reuse, RZ, PT ;  /* 0x000000ff0b00720c */ /* 0x040fe40003f65270 */
[----:B------:R-:W-:Y:S02]  /*39b0*/  ISETP.NE.AND P1, PT, R11, RZ, PT ;  /* 0x000000ff0b00720c */ /* 0x000fe40003f25270 */
[----:B------:R-:W-:Y:S01]  /*39c0*/  LOP3.LUT R14, R10, 0x7fffff, RZ, 0xc0, !PT ;  /* 0x007fffff0a0e7812 */ /* 0x000fe200078ec0ff */
[CCC-:B------:R-:W-:Y:S01]  /*39d0*/  FFMA.RP R10, R13.reuse, R15.reuse, R16.reuse ;  /* 0x0000000f0d0a7223 */ /* 0x1c0fe20000008010 */
[----:B------:R-:W-:Y:S01]  /*39e0*/  FFMA.RM R13, R13, R15, R16 ;  /* 0x0000000f0d0d7223 */ /* 0x000fe20000004010 */
[----:B------:R-:W-:Y:S02]  /*39f0*/  IADD3 R15, PT, PT, R11, 0x20, RZ ;  /* 0x000000200b0f7810 */ /* 0x000fe40007ffe0ff */
[----:B------:R-:W-:-:S02]  /*3a00*/  LOP3.LUT R14, R14, 0x800000, RZ, 0xfc, !PT ;  /* 0x008000000e0e7812 */ /* 0x000fc400078efcff */
[----:B------:R-:W-:Y:S02]  /*3a10*/  IADD3 R11, PT, PT, -R11, RZ, RZ ;  /* 0x000000ff0b0b7210 */ /* 0x000fe40007ffe1ff */
[----:B------:R-:W-:Y:S02]  /*3a20*/  SHF.L.U32 R15, R14, R15, RZ ;  /* 0x0000000f0e0f7219 */ /* 0x000fe400000006ff */
[----:B------:R-:W-:Y:S02]  /*3a30*/  FSETP.NEU.FTZ.AND P0, PT, R10, R13, PT ;  /* 0x0000000d0a00720b */ /* 0x000fe40003f1d000 */
[----:B------:R-:W-:Y:S02]  /*3a40*/  SEL R11, R11, RZ, P3 ;  /* 0x000000ff0b0b7207 */ /* 0x000fe40001800000 */
[----:B------:R-:W-:Y:S02]  /*3a50*/  ISETP.NE.AND P1, PT, R15, RZ, P1 ;  /* 0x000000ff0f00720c */ /* 0x000fe40000f25270 */
[----:B------:R-:W-:-:S02]  /*3a60*/  SHF.R.U32.HI R11, RZ, R11, R14 ;  /* 0x0000000bff0b7219 */ /* 0x000fc4000001160e */
[----:B------:R-:W-:Y:S02]  /*3a70*/  PLOP3.LUT P0, PT, P0, P1, PT, 0xf8, 0x8f ;  /* 0x00000000008f781c */ /* 0x000fe40000703f70 */
[----:B------:R-:W-:Y:S02]  /*3a80*/  SHF.R.U32.HI R13, RZ, 0x1, R11 ;  /* 0x00000001ff0d7819 */ /* 0x000fe4000001160b */
[----:B------:R-:W-:-:S04]  /*3a90*/  SEL R10, RZ, 0x1, !P0 ;  /* 0x00000001ff0a7807 */ /* 0x000fc80004000000 */
[----:B------:R-:W-:-:S04]  /*3aa0*/  LOP3.LUT R10, R10, 0x1, R13, 0xf8, !PT ;  /* 0x000000010a0a7812 */ /* 0x000fc800078ef80d */
[----:B------:R-:W-:-:S04]  /*3ab0*/  LOP3.LUT R10, R10, R11, RZ, 0xc0, !PT ;  /* 0x0000000b0a0a7212 */ /* 0x000fc800078ec0ff */
[----:B------:R-:W-:-:S04]  /*3ac0*/  IADD3 R13, PT, PT, R13, R10, RZ ;  /* 0x0000000a0d0d7210 */ /* 0x000fc80007ffe0ff */
[----:B------:R-:W-:Y:S01]  /*3ad0*/  LOP3.LUT R0, R13, R0, RZ, 0xfc, !PT ;  /* 0x000000000d007212 */ /* 0x000fe200078efcff */
[----:B------:R-:W-:Y:S06]  /*3ae0*/  BRA `(.L_x_52) ;  /* 0x0000000000347947 */ /* 0x000fec0003800000 */
.L_x_51:
[----:B------:R-:W-:-:S04]  /*3af0*/  LOP3.LUT R0, R0, 0x80000000, RZ, 0xc0, !PT ;  /* 0x8000000000007812 */ /* 0x000fc800078ec0ff */
[----:B------:R-:W-:Y:S01]  /*3b00*/  LOP3.LUT R0, R0, 0x7f800000, RZ, 0xfc, !PT ;  /* 0x7f80000000007812 */ /* 0x000fe200078efcff */
[----:B------:R-:W-:Y:S06]  /*3b10*/  BRA `(.L_x_52) ;  /* 0x0000000000287947 */ /* 0x000fec0003800000 */
.L_x_50:
[----:B------:R-:W-:Y:S01]  /*3b20*/  LEA R0, R17, R0, 0x17 ;  /* 0x0000000011007211 */ /* 0x000fe200078eb8ff */
[----:B------:R-:W-:Y:S06]  /*3b30*/  BRA `(.L_x_52) ;  /* 0x0000000000207947 */ /* 0x000fec0003800000 */
.L_x_49:
[----:B------:R-:W-:-:S04]  /*3b40*/  LOP3.LUT R0, R13, 0x80000000, R0, 0x48, !PT ;  /* 0x800000000d007812 */ /* 0x000fc800078e4800 */
[----:B------:R-:W-:Y:S01]  /*3b50*/  LOP3.LUT R0, R0, 0x7f800000, RZ, 0xfc, !PT ;  /* 0x7f80000000007812 */ /* 0x000fe200078efcff */
[----:B------:R-:W-:Y:S06]  /*3b60*/  BRA `(.L_x_52) ;  /* 0x0000000000147947 */ /* 0x000fec0003800000 */
.L_x_48:
[----:B------:R-:W-:Y:S01]  /*3b70*/  LOP3.LUT R0, R13, 0x80000000, R0, 0x48, !PT ;  /* 0x800000000d007812 */ /* 0x000fe200078e4800 */
[----:B------:R-:W-:Y:S06]  /*3b80*/  BRA `(.L_x_52) ;  /* 0x00000000000c7947 */ /* 0x000fec0003800000 */
.L_x_47:
[----:B------:R-:W0:Y:S01]  /*3b90*/  MUFU.RSQ R0, -QNAN ;  /* 0xffc0000000007908 */ /* 0x000e220000001400 */
[----:B------:R-:W-:Y:S05]  /*3ba0*/  BRA `(.L_x_52) ;  /* 0x0000000000047947 */ /* 0x000fea0003800000 */
.L_x_46:
[----:B------:R-:W-:-:S07]  /*3bb0*/  FADD.FTZ R0, R0, R3 ;  /* 0x0000000300007221 */ /* 0x000fce0000010000 */
.L_x_52:
[----:B------:R-:W-:Y:S01]  /*3bc0*/  HFMA2 R13, -RZ, RZ, 0, 0 ;  /* 0x00000000ff0d7431 */ /* 0x000fe200000001ff */
[----:B0-----:R-:W-:-:S03]  /*3bd0*/  MOV R11, R0 ;  /* 0x00000000000b7202 */ /* 0x001fc60000000f00 */
[----:B------:R-:W-:Y:S05]  /*3be0*/  RET.REL.NODEC R12 `(_Z13softmaxKernelPfii) ;  /* 0xffffffc40c047950 */ /* 0x000fea0003c3ffff */
.L_x_53:
[----:B------:R-:W-:-:S00]  /*3bf0*/  BRA `(.L_x_53) ;  /* 0xfffffffc00fc7947 */ /* 0x000fc0000383ffff */
[----:B------:R-:W-:-:S00]  /*3c00*/  NOP ;  /* 0x0000000000007918 */ /* 0x000fc00000000000 */
[----:B------:R-:W-:-:S00]  /*3c10*/  NOP ;  /* 0x0000000000007918 */ /* 0x000fc00000000000 */
[----:B------:R-:W-:-:S00]  /*3c20*/  NOP ;  /* 0x0000000000007918 */ /* 0x000fc00000000000 */
[----:B------:R-:W-:-:S00]  /*3c30*/  NOP ;  /* 0x0000000000007918 */ /* 0x000fc00000000000 */
[----:B------:R-:W-:-:S00]  /*3c40*/  NOP ;  /* 0x0000000000007918 */ /* 0x000fc00000000000 */
[----:B------:R-:W-:-:S00]  /*3c50*/  NOP ;  /* 0x0000000000007918 */ /* 0x000fc00000000000 */
[----:B------:R-:W-:-:S00]  /*3c60*/  NOP ;  /* 0x0000000000007918 */ /* 0x000fc00000000000 */
[----:B------:R-:W-:-:S00]  /*3c70*/  NOP ;  /* 0x0000000000007918 */ /* 0x000fc00000000000 */
.L_x_90:


//--------------------- .text._Z11scaleKernelPfif --------------------------
	.section	.text._Z11scaleKernelPfif,"ax",@progbits
	.align	128
        .global         _Z11scaleKernelPfif
        .type           _Z11scaleKernelPfif,@function
        .size           _Z11scaleKernelPfif,(.L_x_93 - _Z11scaleKernelPfif)
        .other          _Z11scaleKernelPfif,@"STO_CUDA_ENTRY STV_DEFAULT"
_Z11scaleKernelPfif:
.text._Z11scaleKernelPfif:
[----:B------:R-:W-:Y:S01]  /*0000*/  LDC R1, c[0x0][0x37c] ;  /* 0x0000df00ff017b82 */ /* 0x000fe20000000800 */
[----:B------:R-:W0:Y:S07]  /*0010*/  S2R R0, SR_TID.X ;  /* 0x0000000000007919 */ /* 0x000e2e0000002100 */
[----:B------:R-:W0:Y:S01]  /*0020*/  S2UR UR4, SR_CTAID.X ;  /* 0x00000000000479c3 */ /* 0x000e220000002500 */
[----:B------:R-:W1:Y:S07]  /*0030*/  LDCU UR5, c[0x0][0x388] ;  /* 0x00007100ff0577ac */ /* 0x000e6e0008000800 */
[----:B------:R-:W0:Y:S02]  /*0040*/  LDC R5, c[0x0][0x360] ;  /* 0x0000d800ff057b82 */ /* 0x000e240000000800 */
[----:B0-----:R-:W-:-:S05]  /*0050*/  IMAD R5, R5, UR4, R0 ;  /* 0x0000000405057c24 */ /* 0x001fca000f8e0200 */
[----:B-1----:R-:W-:-:S13]  /*0060*/  ISETP.GE.AND P0, PT, R5, UR5, PT ;  /* 0x0000000505007c0c */ /* 0x002fda000bf06270 */
[----:B------:R-:W-:Y:S05]  /*0070*/  @P0 EXIT ;  /* 0x000000000000094d */ /* 0x000fea0003800000 */
[----:B------:R-:W0:Y:S01]  /*0080*/  LDC.64 R2, c[0x0][0x380] ;  /* 0x0000e000ff027b82 */ /* 0x000e220000000a00 */
[----:B------:R-:W1:Y:S01]  /*0090*/  LDCU.64 UR4, c[0x0][0x358] ;  /* 0x00006b00ff0477ac */ /* 0x000e620008000a00 */
[----:B------:R-:W2:Y:S01]  /*00a0*/  LDCU UR6, c[0x0][0x38c] ;  /* 0x00007180ff0677ac */ /* 0x000ea20008000800 */
[----:B0-----:R-:W-:-:S05]  /*00b0*/  IMAD.WIDE R2, R5, 0x4, R2 ;  /* 0x0000000405027825 */ /* 0x001fca00078e0202 */
[----:B-1----:R-:W2:Y:S02]  /*00c0*/  LDG.E R0, desc[UR4][R2.64] ;  /* 0x0000000402007981 */ /* 0x002ea4000c1e1900 */
[----:B--2---:R-:W-:-:S05]  /*00d0*/  FMUL R5, R0, UR6 ;  /* 0x0000000600057c20 */ /* 0x004fca0008400000 */
[----:B------:R-:W-:Y:S01]  /*00e0*/  STG.E desc[UR4][R2.64], R5 ;  /* 0x0000000502007986 */ /* 0x000fe2000c101904 */
[----:B------:R-:W-:Y:S05]  /*00f0*/  EXIT ;  /* 0x000000000000794d */ /* 0x000fea0003800000 */
.L_x_54:
        /* <DEDUP_REMOVED lines=16> */
.L_x_93:


//--------------------- .text._Z15transposeKernelPKfPfii --------------------------
	.section	.text._Z15transposeKernelPKfPfii,"ax",@progbits
	.align	128
        .global         _Z15transposeKernelPKfPfii
        .type           _Z15transposeKernelPKfPfii,@function
        .size           _Z15transposeKernelPKfPfii,(.L_x_94 - _Z15transposeKernelPKfPfii)
        .other          _Z15transposeKernelPKfPfii,@"STO_CUDA_ENTRY STV_DEFAULT"
_Z15transposeKernelPKfPfii:
.text._Z15transposeKernelPKfPfii:
[----:B------:R-:W-:Y:S01]  /*0000*/  LDC R1, c[0x0][0x37c] ;  /* 0x0000df00ff017b82 */ /* 0x000fe20000000800 */
[----:B------:R-:W0:Y:S07]  /*0010*/  S2R R2, SR_TID.X ;  /* 0x0000000000027919 */ /* 0x000e2e0000002100 */
[----:B------:R-:W1:Y:S01]  /*0020*/  LDC R0, c[0x0][0x364] ;  /* 0x0000d900ff007b82 */ /* 0x000e620000000800 */
[----:B------:R-:W2:Y:S01]  /*0030*/  LDCU.64 UR6, c[0x0][0x390] ;  /* 0x00007200ff0677ac */ /* 0x000ea20008000a00 */
[----:B------:R-:W1:Y:S06]  /*0040*/  S2R R3, SR_TID.Y ;  /* 0x0000000000037919 */ /* 0x000e6c0000002200 */
[----:B------:R-:W0:Y:S08]  /*0050*/  S2UR UR5, SR_CTAID.X ;  /* 0x00000000000579c3 */ /* 0x000e300000002500 */
[----:B------:R-:W0:Y:S08]  /*0060*/  LDC R7, c[0x0][0x360] ;  /* 0x0000d800ff077b82 */ /* 0x000e300000000800 */
[----:B------:R-:W1:Y:S01]  /*0070*/  S2UR UR4, SR_CTAID.Y ;  /* 0x00000000000479c3 */ /* 0x000e620000002600 */
[----:B0-----:R-:W-:-:S05]  /*0080*/  IMAD R7, R7, UR5, R2 ;  /* 0x0000000507077c24 */ /* 0x001fca000f8e0202 */
[----:B--2---:R-:W-:Y:S01]  /*0090*/  ISETP.GE.AND P0, PT, R7, UR7, PT ;  /* 0x0000000707007c0c */ /* 0x004fe2000bf06270 */
[----:B-1----:R-:W-:-:S05]  /*00a0*/  IMAD R0, R0, UR4, R3 ;  /* 0x0000000400007c24 */ /* 0x002fca000f8e0203 */
[----:B------:R-:W-:-:S13]  /*00b0*/  ISETP.GE.OR P0, PT, R0, UR6, P0 ;  /* 0x0000000600007c0c */ /* 0x000fda0008706670 */
[----:B------:R-:W-:Y:S05]  /*00c0*/  @P0 EXIT ;  /* 0x000000000000094d */ /* 0x000fea0003800000 */
[----:B------:R-:W0:Y:S01]  /*00d0*/  LDC.64 R2, c[0x0][0x380] ;  /* 0x0000e000ff027b82 */ /* 0x000e220000000a00 */
[----:B------:R-:W1:Y:S01]  /*00e0*/  LDCU.64 UR4, c[0x0][0x358] ;  /* 0x00006b00ff0477ac */ /* 0x000e620008000a00 */
[----:B------:R-:W-:-:S04]  /*00f0*/  IMAD R5, R0, UR7, R7 ;  /* 0x0000000700057c24 */ /* 0x000fc8000f8e0207 */
[----:B0-----:R-:W-:Y:S02]  /*0100*/  IMAD.WIDE R2, R5, 0x4, R2 ;  /* 0x0000000405027825 */ /* 0x001fe400078e0202 */
[----:B------:R-:W0:Y:S04]  /*0110*/  LDC.64 R4, c[0x0][0x388] ;  /* 0x0000e200ff047b82 */ /* 0x000e280000000a00 */
[----:B-1----:R-:W2:Y:S01]  /*0120*/  LDG.E R3, desc[UR4][R2.64] ;  /* 0x0000000402037981 */ /* 0x002ea2000c1e1900 */
[----:B------:R-:W-:-:S04]  /*0130*/  IMAD R7, R7, UR6, R0 ;  /* 0x0000000607077c24 */ /* 0x000fc8000f8e0200 */
[----:B0-----:R-:W-:-:S05]  /*0140*/  IMAD.WIDE R4, R7, 0x4, R4 ;  /* 0x0000000407047825 */ /* 0x001fca00078e0204 */
[----:B--2---:R-:W-:Y:S01]  /*0150*/  STG.E desc[UR4][R4.64], R3 ;  /* 0x0000000304007986 */ /* 0x004fe2000c101904 */
[----:B------:R-:W-:Y:S05]  /*0160*/  EXIT ;  /* 0x000000000000794d */ /* 0x000fea0003800000 */
.L_x_55:
        /* <DEDUP_REMOVED lines=9> */
.L_x_94:


//--------------------- .text._Z17tiledMatMulKernelPKfS0_Pfiii --------------------------
	.section	.text._Z17tiledMatMulKernelPKfS0_Pfiii,"ax",@progbits
	.align	128
        .global         _Z17tiledMatMulKernelPKfS0_Pfiii
        .type           _Z17tiledMatMulKernelPKfS0_Pfiii,@function
        .size           _Z17tiledMatMulKernelPKfS0_Pfiii,(.L_x_95 - _Z17tiledMatMulKernelPKfS0_Pfiii)
        .other          _Z17tiledMatMulKernelPKfS0_Pfiii,@"STO_CUDA_ENTRY STV_DEFAULT"
_Z17tiledMatMulKernelPKfS0_Pfiii:
.text._Z17tiledMatMulKernelPKfS0_Pfiii:
[----:B------:R-:W-:Y:S01]  /*0000*/  LDC R1, c[0x0][0x37c] ;  /* 0x0000df00ff017b82 */ /* 0x000fe20000000800 */
[----:B------:R-:W0:Y:S01]  /*0010*/  S2R R2, SR_CTAID.Y ;  /* 0x0000000000027919 */ /* 0x000e220000002600 */
[----:B------:R-:W1:Y:S01]  /*0020*/  LDCU UR10, c[0x0][0x39c] ;  /* 0x00007380ff0a77ac */ /* 0x000e620008000800 */
[----:B------:R-:W-:Y:S01]  /*0030*/  HFMA2 R21, -RZ, RZ, 0, 0 ;  /* 0x00000000ff157431 */ /* 0x000fe200000001ff */
[----:B------:R-:W0:Y:S01]  /*0040*/  S2R R0, SR_TID.Y ;  /* 0x0000000000007919 */ /* 0x000e220000002200 */
[----:B------:R-:W2:Y:S01]  /*0050*/  LDCU UR14, c[0x0][0x3a0] ;  /* 0x00007400ff0e77ac */ /* 0x000ea20008000800 */
[----:B------:R-:W3:Y:S01]  /*0060*/  S2R R4, SR_CTAID.X ;  /* 0x0000000000047919 */ /* 0x000ee20000002500 */
[----:B------:R-:W4:Y:S01]  /*0070*/  LDCU.64 UR8, c[0x0][0x358] ;  /* 0x00006b00ff0877ac */ /* 0x000f220008000a00 */
[----:B------:R-:W3:Y:S01]  /*0080*/  S2R R13, SR_TID.X ;  /* 0x00000000000d7919 */ /* 0x000ee20000002100 */
[----:B-1----:R-:W-:Y:S01]  /*0090*/  UISETP.GE.AND UP0, UPT, UR10, 0x1, UPT ;  /* 0x000000010a00788c */ /* 0x002fe2000bf06270 */
[----:B0-----:R-:W-:-:S02]  /*00a0*/  LEA R2, R2, R0, 0x4 ;  /* 0x0000000002027211 */ /* 0x001fc400078e20ff */
[----:B---3--:R-:W-:-:S06]  /*00b0*/  LEA R3, R4, R13, 0x4 ;  /* 0x0000000d04037211 */ /* 0x008fcc00078e20ff */
[----:B--2-4-:R-:W-:Y:S05]  /*00c0*/  BRA.U !UP0, `(.L_x_56) ;  /* 0x0000000508387547 */ /* 0x014fea000b800000 */
[----:B------:R-:W0:Y:S01]  /*00d0*/  S2UR UR7, SR_CgaCtaId ;  /* 0x00000000000779c3 */ /* 0x000e220000008800 */
[----:B------:R-:W1:Y:S01]  /*00e0*/  LDCU UR11, c[0x0][0x3a0] ;  /* 0x00007400ff0b77ac */ /* 0x000e620008000800 */
[----:B------:R-:W-:Y:S01]  /*00f0*/  MOV R21, RZ ;  /* 0x000000ff00157202 */ /* 0x000fe20000000f00 */
[----:B------:R-:W-:Y:S01]  /*0100*/  IMAD R12, R2, UR10, R13 ;  /* 0x0000000a020c7c24 */ /* 0x000fe2000f8e020d */
[----:B------:R-:W-:Y:S01]  /*0110*/  UMOV UR5, 0x400 ;  /* 0x0000040000057882 */ /* 0x000fe20000000000 */
[----:B------:R-:W-:-:S03]  /*0120*/  UIADD3 UR4, UPT, UPT, UR10, 0xf, URZ ;  /* 0x0000000f0a047890 */ /* 0x000fc6000fffe0ff */
[----:B------:R-:W2:Y:S01]  /*0130*/  LDC R14, c[0x0][0x3a0] ;  /* 0x0000e800ff0e7b82 */ /* 0x000ea20000000800 */
[----:B------:R-:W-:Y:S02]  /*0140*/  UIADD3 UR6, UPT, UPT, UR5, 0x400, URZ ;  /* 0x0000040005067890 */ /* 0x000fe4000fffe0ff */
[----:B------:R-:W-:Y:S01]  /*0150*/  USHF.R.U32.HI UR4, URZ, 0x4, UR4 ;  /* 0x00000004ff047899 */ /* 0x000fe20008011604 */
[----:B------:R-:W3:Y:S03]  /*0160*/  LDCU.64 UR12, c[0x0][0x398] ;  /* 0x00007300ff0c77ac */ /* 0x000ee60008000a00 */
[----:B------:R-:W-:Y:S01]  /*0170*/  UIADD3 UR4, UPT, UPT, -UR4, URZ, URZ ;  /* 0x000000ff04047290 */ /* 0x000fe2000fffe1ff */
[----:B-1----:R-:W-:Y:S01]  /*0180*/  IMAD R19, R0, UR11, R13 ;  /* 0x0000000b00137c24 */ /* 0x002fe2000f8e020d */
[----:B0-----:R-:W-:-:S04]  /*0190*/  ULEA UR5, UR7, UR5, 0x18 ;  /* 0x0000000507057291 */ /* 0x001fc8000f8ec0ff */
[----:B------:R-:W-:Y:S01]  /*01a0*/  LEA R19, R4, R19, 0x4 ;  /* 0x0000001304137211 */ /* 0x000fe200078e20ff */
[----:B------:R-:W-:Y:S01]  /*01b0*/  ULEA UR6, UR7, UR6, 0x18 ;  /* 0x0000000607067291 */ /* 0x000fe2000f8ec0ff */
[----:B------:R-:W-:-:S05]  /*01c0*/  LEA R16, R0, UR5, 0x6 ;  /* 0x0000000500107c11 */ /* 0x000fca000f8e30ff */
[C---:B------:R-:W-:Y:S02]  /*01d0*/  LEA R17, R13.reuse, UR6, 0x2 ;  /* 0x000000060d117c11 */ /* 0x040fe4000f8e10ff */
[----:B------:R-:W-:Y:S02]  /*01e0*/  LEA R18, R13, R16, 0x2 ;  /* 0x000000100d127211 */ /* 0x000fe400078e10ff */
[----:B---3--:R-:W-:-:S07]  /*01f0*/  LEA R15, R0, R17, 0x6 ;  /* 0x00000011000f7211 */ /* 0x008fce00078e30ff */
.L_x_57:
[----:B------:R-:W-:Y:S01]  /*0200*/  ISETP.GE.U32.AND P1, PT, R13, UR13, PT ;  /* 0x0000000d0d007c0c */ /* 0x000fe2000bf26070 */
[----:B------:R-:W-:Y:S01]  /*0210*/  HFMA2 R22, -RZ, RZ, 0, 0 ;  /* 0x00000000ff167431 */ /* 0x000fe200000001ff */
[----:B------:R-:W-:Y:S02]  /*0220*/  ISETP.GE.U32.AND P0, PT, R0, UR13, PT ;  /* 0x0000000d00007c0c */ /* 0x000fe4000bf06070 */
[----:B------:R-:W-:Y:S02]  /*0230*/  ISETP.GE.OR P1, PT, R2, UR12, P1 ;  /* 0x0000000c02007c0c */ /* 0x000fe40008f26670 */
[----:B--2---:R-:W-:Y:S02]  /*0240*/  ISETP.GE.OR P0, PT, R3, R14, P0 ;  /* 0x0000000e0300720c */ /* 0x004fe40000706670 */
[----:B------:R-:W-:-:S09]  /*0250*/  MOV R29, RZ ;  /* 0x000000ff001d7202 */ /* 0x000fd20000000f00 */
[----:B------:R-:W0:Y:S08]  /*0260*/  @!P1 LDC.64 R6, c[0x0][0x380] ;  /* 0x0000e000ff069b82 */ /* 0x000e300000000a00 */
[----:B------:R-:W1:Y:S01]  /*0270*/  @!P0 LDC.64 R4, c[0x0][0x388] ;  /* 0x0000e200ff048b82 */ /* 0x000e620000000a00 */
[----:B0-----:R-:W-:-:S05]  /*0280*/  @!P1 IMAD.WIDE.U32 R6, R12, 0x4, R6 ;  /* 0x000000040c069825 */ /* 0x001fca00078e0006 */
[----:B------:R-:W2:Y:S01]  /*0290*/  @!P1 LDG.E R29, desc[UR8][R6.64] ;  /* 0x00000008061d9981 */ /* 0x000ea2000c1e1900 */
[----:B-1----:R-:W-:-:S05]  /*02a0*/  @!P0 IMAD.WIDE.U32 R24, R19, 0x4, R4 ;  /* 0x0000000413188825 */ /* 0x002fca00078e0004 */
[----:B------:R-:W3:Y:S01]  /*02b0*/  @!P0 LDG.E R22, desc[UR8][R24.64] ;  /* 0x0000000818168981 */ /* 0x000ee2000c1e1900 */
[----:B------:R-:W-:-:S04]  /*02c0*/  UIADD3 UR4, UPT, UPT, UR4, 0x1, URZ ;  /* 0x0000000104047890 */ /* 0x000fc8000fffe0ff */
[----:B------:R-:W-:Y:S01]  /*02d0*/  UISETP.NE.AND UP0, UPT, UR4, URZ, UPT ;  /* 0x000000ff0400728c */ /* 0x000fe2000bf05270 */
[----:B------:R-:W-:Y:S02]  /*02e0*/  IADD3 R0, PT, PT, R0, 0x10, RZ ;  /* 0x0000001000007810 */ /* 0x000fe40007ffe0ff */
[----:B------:R-:W-:Y:S02]  /*02f0*/  IADD3 R13, PT, PT, R13, 0x10, RZ ;  /* 0x000000100d0d7810 */ /* 0x000fe40007ffe0ff */
[----:B------:R-:W-:Y:S02]  /*0300*/  IADD3 R12, PT, PT, R12, 0x10, RZ ;  /* 0x000000100c0c7810 */ /* 0x000fe40007ffe0ff */
[----:B------:R-:W-:Y:S01]  /*0310*/  LEA R19, R14, R19, 0x4 ;  /* 0x000000130e137211 */ /* 0x000fe200078e20ff */
[----:B--2---:R-:W-:Y:S04]  /*0320*/  STS [R18], R29 ;  /* 0x0000001d12007388 */ /* 0x004fe80000000800 */
[----:B---3--:R-:W-:Y:S01]  /*0330*/  STS [R15], R22 ;  /* 0x000000160f007388 */ /* 0x008fe20000000800 */
[----:B------:R-:W-:Y:S06]  /*0340*/  BAR.SYNC.DEFER_BLOCKING 0x0 ;  /* 0x0000000000007b1d */ /* 0x000fec0000010000 */
[----:B------:R-:W-:Y:S04]  /*0350*/  LDS R28, [R17] ;  /* 0x00000000111c7984 */ /* 0x000fe80000000800 */
[----:B------:R-:W0:Y:S04]  /*0360*/  LDS.128 R8, [R16] ;  /* 0x0000000010087984 */ /* 0x000e280000000c00 */
[----:B------:R-:W1:Y:S04]  /*0370*/  LDS R29, [R17+0x40] ;  /* 0x00004000111d7984 */ /* 0x000e680000000800 */
[----:B------:R-:W2:Y:S04]  /*0380*/  LDS R27, [R17+0x80] ;  /* 0x00008000111b7984 */ /* 0x000ea80000000800 */
[----:B------:R-:W3:Y:S04]  /*0390*/  LDS R26, [R17+0xc0] ;  /* 0x0000c000111a7984 */ /* 0x000ee80000000800 */
[----:B------:R-:W-:Y:S04]  /*03a0*/  LDS R23, [R17+0x100] ;  /* 0x0001000011177984 */ /* 0x000fe80000000800 */
[----:B------:R-:W4:Y:S04]  /*03b0*/  LDS.128 R4, [R16+0x10] ;  /* 0x0000100010047984 */ /* 0x000f280000000c00 */
[----:B------:R-:W5:Y:S04]  /*03c0*/  LDS R20, [R17+0x140] ;  /* 0x0001400011147984 */ /* 0x000f680000000800 */
[----:B------:R-:W5:Y:S04]  /*03d0*/  LDS R25, [R17+0x180] ;  /* 0x0001800011197984 */ /* 0x000f680000000800 */
[----:B------:R-:W5:Y:S04]  /*03e0*/  LDS R22, [R17+0x1c0] ;  /* 0x0001c00011167984 */ /* 0x000f680000000800 */
[----:B------:R-:W-:Y:S01]  /*03f0*/  LDS R24, [R17+0x240] ;  /* 0x0002400011187984 */ /* 0x000fe20000000800 */
[----:B0-----:R-:W-:-:S03]  /*0400*/  FFMA R8, R8, R28, R21 ;  /* 0x0000001c08087223 */ /* 0x001fc60000000015 */
[----:B------:R-:W-:Y:S01]  /*0410*/  LDS R21, [R17+0x200] ;  /* 0x0002000011157984 */ /* 0x000fe20000000800 */
[----:B-1----:R-:W-:-:S04]  /*0420*/  FFMA R8, R29, R9, R8 ;  /* 0x000000091d087223 */ /* 0x002fc80000000008 */
[----:B--2---:R-:W-:-:S04]  /*0430*/  FFMA R27, R27, R10, R8 ;  /* 0x0000000a1b1b7223 */ /* 0x004fc80000000008 */
[----:B---3--:R-:W-:Y:S02]  /*0440*/  FFMA R27, R26, R11, R27 ;  /* 0x0000000b1a1b7223 */ /* 0x008fe4000000001b */
[----:B------:R-:W0:Y:S02]  /*0450*/  LDS.128 R8, [R16+0x20] ;  /* 0x0000200010087984 */ /* 0x000e240000000c00 */
[----:B----4-:R-:W-:-:S04]  /*0460*/  FFMA R23, R4, R23, R27 ;  /* 0x0000001704177223 */ /* 0x010fc8000000001b */
[----:B-----5:R-:W-:Y:S02]  /*0470*/  FFMA R20, R20, R5, R23 ;  /* 0x0000000514147223 */ /* 0x020fe40000000017 */
[----:B------:R-:W1:Y:S02]  /*0480*/  LDS R23, [R17+0x280] ;  /* 0x0002800011177984 */ /* 0x000e640000000800 */
[----:B------:R-:W-:Y:S02]  /*0490*/  FFMA R25, R25, R6, R20 ;  /* 0x0000000619197223 */ /* 0x000fe40000000014 */
[----:B------:R-:W2:Y:S02]  /*04a0*/  LDS R20, [R17+0x2c0] ;  /* 0x0002c00011147984 */ /* 0x000ea40000000800 */
[----:B------:R-:W-:Y:S02]  /*04b0*/  FFMA R27, R22, R7, R25 ;  /* 0x00000007161b7223 */ /* 0x000fe40000000019 */
[----:B------:R-:W-:Y:S04]  /*04c0*/  LDS R25, [R17+0x300] ;  /* 0x0003000011197984 */ /* 0x000fe80000000800 */
[----:B------:R-:W3:Y:S04]  /*04d0*/  LDS.128 R4, [R16+0x30] ;  /* 0x0000300010047984 */ /* 0x000ee80000000c00 */
[----:B------:R-:W4:Y:S01]  /*04e0*/  LDS R22, [R17+0x340] ;  /* 0x0003400011167984 */ /* 0x000f220000000800 */
[----:B0-----:R-:W-:-:S03]  /*04f0*/  FFMA R27, R8, R21, R27 ;  /* 0x00000015081b7223 */ /* 0x001fc6000000001b */
[----:B------:R-:W0:Y:S04]  /*0500*/  LDS R21, [R17+0x380] ;  /* 0x0003800011157984 */ /* 0x000e280000000800 */
[----:B------:R-:W5:Y:S01]  /*0510*/  LDS R8, [R17+0x3c0] ;  /* 0x0003c00011087984 */ /* 0x000f620000000800 */
[----:B------:R-:W-:-:S04]  /*0520*/  FFMA R24, R24, R9, R27 ;  /* 0x0000000918187223 */ /* 0x000fc8000000001b */
[----:B-1----:R-:W-:-:S04]  /*0530*/  FFMA R23, R23, R10, R24 ;  /* 0x0000000a17177223 */ /* 0x002fc80000000018 */
[----:B--2---:R-:W-:-:S04]  /*0540*/  FFMA R11, R20, R11, R23 ;  /* 0x0000000b140b7223 */ /* 0x004fc80000000017 */
[----:B---3--:R-:W-:-:S04]  /*0550*/  FFMA R11, R4, R25, R11 ;  /* 0x00000019040b7223 */ /* 0x008fc8000000000b */
[----:B----4-:R-:W-:-:S04]  /*0560*/  FFMA R22, R22, R5, R11 ;  /* 0x0000000516167223 */ /* 0x010fc8000000000b */
[----:B0-----:R-:W-:-:S04]  /*0570*/  FFMA R21, R21, R6, R22 ;  /* 0x0000000615157223 */ /* 0x001fc80000000016 */
[----:B-----5:R-:W-:Y:S01]  /*0580*/  FFMA R21, R8, R7, R21 ;  /* 0x0000000708157223 */ /* 0x020fe20000000015 */
[----:B------:R-:W-:Y:S06]  /*0590*/  BAR.SYNC.DEFER_BLOCKING 0x0 ;  /* 0x0000000000007b1d */ /* 0x000fec0000010000 */
[----:B------:R-:W-:Y:S05]  /*05a0*/  BRA.U UP0, `(.L_x_57) ;  /* 0xfffffffd00147547 */ /* 0x000fea000b83ffff */
.L_x_56:
[----:B------:R-:W0:Y:S01]  /*05b0*/  LDCU UR4, c[0x0][0x398] ;  /* 0x00007300ff0477ac */ /* 0x000e220008000800 */
[----:B------:R-:W-:-:S04]  /*05c0*/  ISETP.GE.AND P0, PT, R3, UR14, PT ;  /* 0x0000000e03007c0c */ /* 0x000fc8000bf06270 */
[----:B0-----:R-:W-:-:S13]  /*05d0*/  ISETP.GE.OR P0, PT, R2, UR4, P0 ;  /* 0x0000000402007c0c */ /* 0x001fda0008706670 */
[----:B------:R-:W-:Y:S05]  /*05e0*/  @P0 EXIT ;  /* 0x000000000000094d */ /* 0x000fea0003800000 */
[----:B------:R-:W0:Y:S01]  /*05f0*/  LDC.64 R4, c[0x0][0x390] ;  /* 0x0000e400ff047b82 */ /* 0x000e220000000a00 */
[----:B------:R-:W-:-:S04]  /*0600*/  IMAD R3, R2, UR14, R3 ;  /* 0x0000000e02037c24 */ /* 0x000fc8000f8e0203 */
[----:B0-----:R-:W-:-:S05]  /*0610*/  IMAD.WIDE R2, R3, 0x4, R4 ;  /* 0x0000000403027825 */ /* 0x001fca00078e0204 */
[----:B------:R-:W-:Y:S01]  /*0620*/  STG.E desc[UR8][R2.64], R21 ;  /* 0x0000001502007986 */ /* 0x000fe2000c101908 */
[----:B------:R-:W-:Y:S05]  /*0630*/  EXIT ;  /* 0x000000000000794d */ /* 0x000fea0003800000 */
.L_x_58:
        /* <DEDUP_REMOVED lines=12> */
.L_x_95:


//--------------------- .text._Z31add_positional_embeddings_tiledPfii --------------------------
	.section	.text._Z31add_positional_embeddings_tiledPfii,"ax",@progbits
	.align	128
        .global         _Z31add_positional_embeddings_tiledPfii
        .type           _Z31add_positional_embeddings_tiledPfii,@function
        .size           _Z31add_positional_embeddings_tiledPfii,(.L_x_91 - _Z31add_positional_embeddings_tiledPfii)
        .other          _Z31add_positional_embeddings_tiledPfii,@"STO_CUDA_ENTRY STV_DEFAULT"
_Z31add_positional_embeddings_tiledPfii:
.text._Z31add_positional_embeddings_tiledPfii:
[----:B------:R-:W0:Y:S08]  /*0000*/  LDC R1, c[0x0][0x37c] ;  /* 0x0000df00ff017b82 */ /* 0x000e300000000800 */
[----:B------:R-:W1:Y:S01]  /*0010*/  LDC.64 R10, c[0x0][0x388] ;  /* 0x0000e200ff0a7b82 */ /* 0x000e620000000a00 */
[----:B0-----:R-:W-:-:S07]  /*0020*/  VIADD R1, R1, 0xffffffe0 ;  /* 0xffffffe001017836 */ /* 0x001fce0000000000 */
[----:B------:R-:W0:Y:S01]  /*0030*/  S2UR UR7, SR_CTAID.X ;  /* 0x00000000000779c3 */ /* 0x000e220000002500 */
[----:B-1----:R-:W-:-:S04]  /*0040*/  ISETP.GE.AND P0, PT, R11, 0x1, PT ;  /* 0x000000010b00780c */ /* 0x002fc80003f06270 */
[----:B0-----:R-:W-:-:S13]  /*0050*/  ISETP.LE.OR P0, PT, R10, UR7, !P0 ;  /* 0x000000070a007c0c */ /* 0x001fda000c703670 */
[----:B------:R-:W-:Y:S05]  /*0060*/  @P0 EXIT ;  /* 0x000000000000094d */ /* 0x000fea0003800000 */
[----:B------:R-:W0:Y:S01]  /*0070*/  S2R R14, SR_TID.X ;  /* 0x00000000000e7919 */ /* 0x000e220000002100 */
[----:B------:R-:W-:Y:S01]  /*0080*/  IMAD.MOV.U32 R3, RZ, RZ, 0x303eee36 ;  /* 0x303eee36ff037424 */ /* 0x000fe200078e00ff */
[----:B------:R-:W1:Y:S01]  /*0090*/  S2UR UR5, SR_CgaCtaId ;  /* 0x00000000000579c3 */ /* 0x000e620000008800 */
[----:B------:R-:W-:Y:S01]  /*00a0*/  IMAD.MOV.U32 R0, RZ, RZ, 0x3fb8aa3b ;  /* 0x3fb8aa3bff007424 */ /* 0x000fe200078e00ff */
[----:B------:R-:W-:Y:S01]  /*00b0*/  UMOV UR4, 0x400 ;  /* 0x0000040000047882 */ /* 0x000fe20000000000 */
[----:B------:R-:W-:Y:S01]  /*00c0*/  IMAD.MOV.U32 R5, RZ, RZ, 0x3e4b8a05 ;  /* 0x3e4b8a05ff057424 */ /* 0x000fe200078e00ff */
[----:B------:R-:W-:Y:S01]  /*00d0*/  I2FP.F32.U32 R11, R11 ;  /* 0x0000000b000b7245 */ /* 0x000fe20000201000 */
[----:B------:R-:W-:Y:S01]  /*00e0*/  FFMA R0, -R3, R0, 3.622995450314192567e-07 ;  /* 0x34c2821203007423 */ /* 0x000fe20000000100 */
[----:B------:R-:W2:Y:S03]  /*00f0*/  LDCU UR8, c[0x0][0x360] ;  /* 0x00006c00ff0877ac */ /* 0x000ea60008000800 */
[----:B------:R-:W-:Y:S01]  /*0100*/  FFMA R0, R5, 1.9251366722983220825e-08, R0 ;  /* 0x32a55e3405007823 */ /* 0x000fe20000000000 */
[----:B------:R-:W3:Y:S03]  /*0110*/  LDCU.64 UR10, c[0x0][0x358] ;  /* 0x00006b00ff0a77ac */ /* 0x000ee60008000a00 */
[----:B------:R-:W-:-:S04]  /*0120*/  FFMA R0, -R3, 0.014334906823933124542, R0 ;  /* 0x3c6adcf503007823 */ /* 0x000fc80000000100 */
[----:B------:R-:W-:-:S04]  /*0130*/  FFMA R0, R5, 0.0047783022746443748474, R0 ;  /* 0x3b9c934e05007823 */ /* 0x000fc80000000000 */
[----:B------:R-:W-:Y:S01]  /*0140*/  FADD R13, R0, 13.286762237548828125 ;  /* 0x41549694000d7421 */ /* 0x000fe20000000000 */
[----:B-1----:R-:W-:-:S03]  /*0150*/  ULEA UR4, UR5, UR4, 0x18 ;  /* 0x0000000405047291 */ /* 0x002fc6000f8ec0ff */
[----:B------:R-:W-:-:S04]  /*0160*/  FADD R3, R13, -13.286762237548828125 ;  /* 0xc15496940d037421 */ /* 0x000fc80000000000 */
[----:B------:R-:W-:Y:S01]  /*0170*/  FADD R12, R0, -R3 ;  /* 0x80000003000c7221 */ /* 0x000fe20000000000 */
[----:B------:R-:W-:Y:S02]  /*0180*/  I2FP.F32.U32 R0, UR7 ;  /* 0x0000000700007c45 */ /* 0x000fe40008201000 */
[----:B0-----:R-:W-:Y:S01]  /*0190*/  LEA R10, R14, UR4, 0x2 ;  /* 0x000000040e0a7c11 */ /* 0x001fe2000f8e10ff */
[----:B--23--:R-:W-:-:S06]  /*01a0*/  UMOV UR4, URZ ;  /* 0x000000ff00047c82 */ /* 0x00cfcc0008000000 */
.L_x_76:
[----:B0-----:R-:W0:Y:S01]  /*01b0*/  LDC R2, c[0x0][0x38c] ;  /* 0x0000e300ff027b82 */ /* 0x001e220000000800 */
[----:B------:R-:W-:Y:S01]  /*01c0*/  VIADD R9, R14, UR4 ;  /* 0x000000040e097c36 */ /* 0x000fe20008000000 */
[----:B------:R-:W-:Y:S01]  /*01d0*/  UIADD3 UR4, UPT, UPT, UR8, UR4, URZ ;  /* 0x0000000408047290 */ /* 0x000fe2000fffe0ff */
[----:B------:R-:W-:Y:S05]  /*01e0*/  BSSY.RECONVERGENT B0, `(.L_x_59) ;  /* 0x00000ed000007945 */ /* 0x000fea0003800200 */
[----:B-1----:R-:W1:Y:S01]  /*01f0*/  LDC.64 R6, c[0x0][0x380] ;  /* 0x0000e000ff067b82 */ /* 0x002e620000000a00 */
[----:B0-----:R-:W-:Y:S01]  /*0200*/  ISETP.GE.AND P0, PT, R9, R2, PT ;  /* 0x000000020900720c */ /* 0x001fe20003f06270 */
[C---:B------:R-:W-:Y:S01]  /*0210*/  IMAD R3, R2.reuse, UR7, R9 ;  /* 0x0000000702037c24 */ /* 0x040fe2000f8e0209 */
[----:B------:R-:W-:-:S03]  /*0220*/  ISETP.LE.AND P2, PT, R2, UR4, PT ;  /* 0x0000000402007c0c */ /* 0x000fc6000bf43270 */
[----:B-1----:R-:W-:-:S08]  /*0230*/  IMAD.WIDE R6, R3, 0x4, R6 ;  /* 0x0000000403067825 */ /* 0x002fd000078e0206 */
[----:B------:R-:W-:Y:S05]  /*0240*/  @P0 BRA `(.L_x_60) ;  /* 0x0000000c00980947 */ /* 0x000fea0003800000 */
[----:B------:R0:W5:Y:S01]  /*0250*/  LDG.E R8, desc[UR10][R6.64] ;  /* 0x0000000a06087981 */ /* 0x000162000c1e1900 */
[----:B------:R-:W1:Y:S01]  /*0260*/  MUFU.RCP R4, R11 ;  /* 0x0000000b00047308 */ /* 0x000e620000001000 */
[----:B------:R-:W-:Y:S01]  /*0270*/  LEA.HI R2, R9, R9, RZ, 0x1 ;  /* 0x0000000909027211 */ /* 0x000fe200078f08ff */
[----:B------:R-:W-:Y:S03]  /*0280*/  BSSY.RECONVERGENT B1, `(.L_x_61) ;  /* 0x000000e000017945 */ /* 0x000fe60003800200 */
[----:B------:R-:W-:-:S04]  /*0290*/  LOP3.LUT R2, R2, 0xfffffffe, RZ, 0xc0, !PT ;  /* 0xfffffffe02027812 */ /* 0x000fc800078ec0ff */
[----:B------:R-:W-:-:S04]  /*02a0*/  I2FP.F32.S32 R2, R2 ;  /* 0x0000000200027245 */ /* 0x000fc80000201400 */
[----:B------:R-:W2:Y:S01]  /*02b0*/  FCHK P0, R2, R11 ;  /* 0x0000000b02007302 */ /* 0x000ea20000000000 */
[----:B-1----:R-:W-:-:S04]  /*02c0*/  FFMA R3, -R11, R4, 1 ;  /* 0x3f8000000b037423 */ /* 0x002fc80000000104 */
[----:B------:R-:W-:-:S04]  /*02d0*/  FFMA R3, R4, R3, R4 ;  /* 0x0000000304037223 */ /* 0x000fc80000000004 */
[----:B------:R-:W-:-:S04]  /*02e0*/  FFMA R4, R2, R3, RZ ;  /* 0x0000000302047223 */ /* 0x000fc800000000ff */
[----:B------:R-:W-:-:S04]  /*02f0*/  FFMA R5, -R11, R4, R2 ;  /* 0x000000040b057223 */ /* 0x000fc80000000102 */
[----:B------:R-:W-:Y:S01]  /*0300*/  FFMA R4, R3, R5, R4 ;  /* 0x0000000503047223 */ /* 0x000fe20000000004 */
[----:B0-2---:R-:W-:Y:S06]  /*0310*/  @!P0 BRA `(.L_x_62) ;  /* 0x0000000000108947 */ /* 0x005fec0003800000 */
[----:B------:R-:W-:Y:S01]  /*0320*/  IMAD.MOV.U32 R3, RZ, RZ, R11 ;  /* 0x000000ffff037224 */ /* 0x000fe200078e000b */
[----:B------:R-:W-:-:S07]  /*0330*/  MOV R4, 0x350 ;  /* 0x0000035000047802 */ /* 0x000fce0000000f00 */
[----:B-----5:R-:W-:Y:S05]  /*0340*/  CALL.REL.NOINC `($__internal_1_$__cuda_sm3x_div_rn_noftz_f32_slowpath) ;  /* 0x0000000c007c7944 */ /* 0x020fea0003c00000 */
[----:B------:R-:W-:-:S07]  /*0350*/  IMAD.MOV.U32 R4, RZ, RZ, R2 ;  /* 0x000000ffff047224 */ /* 0x000fce00078e0002 */
.L_x_62:
[----:B------:R-:W-:Y:S05]  /*0360*/  BSYNC.RECONVERGENT B1 ;  /* 0x0000000000017941 */ /* 0x000fea0003800200 */
.L_x_61:
[----:B------:R-:W-:Y:S01]  /*0370*/  FSETP.NEU.AND P0, PT, R4, RZ, PT ;  /* 0x000000ff0400720b */ /* 0x000fe20003f0d000 */
[----:B------:R-:W-:Y:S01]  /*0380*/  BSSY.RECONVERGENT B1, `(.L_x_63) ;  /* 0x000001c000017945 */ /* 0x000fe20003800200 */
[----:B------:R-:W-:-:S11]  /*0390*/  IMAD.MOV.U32 R3, RZ, RZ, 0x3f800000 ;  /* 0x3f800000ff037424 */ /* 0x000fd600078e00ff */
[----:B------:R-:W-:Y:S05]  /*03a0*/  @!P0 BRA `(.L_x_64) ;  /* 0x0000000000648947 */ /* 0x000fea0003800000 */
[CC--:B------:R-:W-:Y:S01]  /*03b0*/  FMUL R2, R13.reuse, R4.reuse ;  /* 0x000000040d027220 */ /* 0x0c0fe20000400000 */
[----:B------:R-:W-:Y:S01]  /*03c0*/  IMAD.MOV.U32 R18, RZ, RZ, 0x391fcb8e ;  /* 0x391fcb8eff127424 */ /* 0x000fe200078e00ff */
[-C--:B------:R-:W-:Y:S02]  /*03d0*/  FSETP.NAN.AND P3, PT, |R4|, |R4|.reuse, PT ;  /* 0x400000040400720b */ /* 0x080fe40003f68200 */
[----:B------:R-:W0:Y:S01]  /*03e0*/  FRND R3, R2 ;  /* 0x0000000200037307 */ /* 0x000e220000201000 */
[----:B------:R-:W-:Y:S01]  /*03f0*/  FFMA R5, R13, R4, -R2 ;  /* 0x000000040d057223 */ /* 0x000fe20000000802 */
[----:B------:R-:W-:-:S03]  /*0400*/  FSETP.GT.AND P0, PT, |R2|, 152, PT ;  /* 0x431800000200780b */ /* 0x000fc60003f04200 */
[----:B------:R-:W-:Y:S01]  /*0410*/  FFMA R16, R12, R4, R5 ;  /* 0x000000040c107223 */ /* 0x000fe20000000005 */
[----:B0-----:R-:W-:Y:S01]  /*0420*/  FADD R5, R2, -R3 ;  /* 0x8000000302057221 */ /* 0x001fe20000000000 */
[----:B------:R-:W-:-:S03]  /*0430*/  FSETP.GT.AND P1, PT, R3, RZ, PT ;  /* 0x000000ff0300720b */ /* 0x000fc60003f24000 */
[----:B------:R-:W-:Y:S01]  /*0440*/  FADD R5, R5, R16 ;  /* 0x0000001005057221 */ /* 0x000fe20000000000 */
[----:B------:R-:W-:Y:S02]  /*0450*/  SEL R3, RZ, 0x83000000, P1 ;  /* 0x83000000ff037807 */ /* 0x000fe40000800000 */
[----:B------:R-:W-:Y:S01]  /*0460*/  FSETP.GEU.AND P1, PT, R2, RZ, PT ;  /* 0x000000ff0200720b */ /* 0x000fe20003f2e000 */
[----:B------:R-:W-:Y:S02]  /*0470*/  FFMA R16, R5, R18, 0.0013391353422775864601 ;  /* 0x3aaf85ed05107423 */ /* 0x000fe40000000012 */
[----:B------:R-:W-:Y:S02]  /*0480*/  VIADD R15, R3, 0x7f000000 ;  /* 0x7f000000030f7836 */ /* 0x000fe40000000000 */
[C---:B------:R-:W-:Y:S02]  /*0490*/  FFMA R18, R5.reuse, R16, 0.0096188392490148544312 ;  /* 0x3c1d985605127423 */ /* 0x040fe40000000010 */
[----:B------:R-:W0:Y:S02]  /*04a0*/  F2I.NTZ R16, R2 ;  /* 0x0000000200107305 */ /* 0x000e240000203100 */
[----:B------:R-:W-:-:S04]  /*04b0*/  FFMA R18, R5, R18, 0.055503588169813156128 ;  /* 0x3d6357bb05127423 */ /* 0x000fc80000000012 */
[----:B------:R-:W-:-:S04]  /*04c0*/  FFMA R18, R5, R18, 0.24022644758224487305 ;  /* 0x3e75fdec05127423 */ /* 0x000fc80000000012 */
[----:B------:R-:W-:-:S04]  /*04d0*/  FFMA R18, R5, R18, 0.69314718246459960938 ;  /* 0x3f31721805127423 */ /* 0x000fc80000000012 */
[----:B------:R-:W-:Y:S01]  /*04e0*/  FFMA R18, R5, R18, 1 ;  /* 0x3f80000005127423 */ /* 0x000fe20000000012 */
[----:B0-----:R-:W-:Y:S01]  /*04f0*/  IMAD R16, R16, 0x800000, -R3 ;  /* 0x0080000010107824 */ /* 0x001fe200078e0a03 */
[----:B------:R-:W-:Y:S02]  /*0500*/  FSEL R3, RZ, +INF , !P1 ;  /* 0x7f800000ff037808 */ /* 0x000fe40004800000 */
[----:B------:R-:W-:-:S04]  /*0510*/  FMUL R15, R15, R18 ;  /* 0x000000120f0f7220 */ /* 0x000fc80000400000 */
[----:B------:R-:W-:Y:S01]  /*0520*/  @!P0 FMUL R3, R16, R15 ;  /* 0x0000000f10038220 */ /* 0x000fe20000400000 */
[----:B------:R-:W-:-:S07]  /*0530*/  @P3 FADD R3, R4, 10000 ;  /* 0x461c400004033421 */ /* 0x000fce0000000000 */
.L_x_64:
[----:B------:R-:W-:Y:S05]  /*0540*/  BSYNC.RECONVERGENT B1 ;  /* 0x0000000000017941 */ /* 0x000fea0003800200 */
.L_x_63:
[----:B------:R-:W0:Y:S01]  /*0550*/  MUFU.RCP R2, R3 ;  /* 0x0000000300027308 */ /* 0x000e220000001000 */
[----:B------:R-:W-:Y:S07]  /*0560*/  BSSY.RECONVERGENT B1, `(.L_x_65) ;  /* 0x000000c000017945 */ /* 0x000fee0003800200 */
[----:B------:R-:W1:Y:S01]  /*0570*/  FCHK P0, R0, R3 ;  /* 0x0000000300007302 */ /* 0x000e620000000000 */
[----:B0-----:R-:W-:-:S04]  /*0580*/  FFMA R5, R2, -R3, 1 ;  /* 0x3f80000002057423 */ /* 0x001fc80000000803 */
[----:B------:R-:W-:-:S04]  /*0590*/  FFMA R5, R2, R5, R2 ;  /* 0x0000000502057223 */ /* 0x000fc80000000002 */
[----:B------:R-:W-:-:S04]  /*05a0*/  FFMA R2, R0, R5, RZ ;  /* 0x0000000500027223 */ /* 0x000fc800000000ff */
[----:B------:R-:W-:-:S04]  /*05b0*/  FFMA R15, R2, -R3, R0 ;  /* 0x80000003020f7223 */ /* 0x000fc80000000000 */
[----:B------:R-:W-:Y:S01]  /*05c0*/  FFMA R15, R5, R15, R2 ;  /* 0x0000000f050f7223 */ /* 0x000fe20000000002 */
[----:B-1----:R-:W-:Y:S06]  /*05d0*/  @!P0 BRA `(.L_x_66) ;  /* 0x0000000000108947 */ /* 0x002fec0003800000 */
[----:B------:R-:W-:Y:S01]  /*05e0*/  IMAD.MOV.U32 R2, RZ, RZ, R0 ;  /* 0x000000ffff027224 */ /* 0x000fe200078e0000 */
[----:B------:R-:W-:-:S07]  /*05f0*/  MOV R4, 0x610 ;  /* 0x0000061000047802 */ /* 0x000fce0000000f00 */
[----:B-----5:R-:W-:Y:S05]  /*0600*/  CALL.REL.NOINC `($__internal_1_$__cuda_sm3x_div_rn_noftz_f32_slowpath) ;  /* 0x0000000800cc7944 */ /* 0x020fea0003c00000 */
[----:B------:R-:W-:-:S07]  /*0610*/  IMAD.MOV.U32 R15, RZ, RZ, R2 ;  /* 0x000000ffff0f7224 */ /* 0x000fce00078e0002 */
.L_x_66:
[----:B------:R-:W-:Y:S05]  /*0620*/  BSYNC.RECONVERGENT B1 ;  /* 0x0000000000017941 */ /* 0x000fea0003800200 */
.L_x_65:
[----:B------:R-:W-:Y:S01]  /*0630*/  LOP3.LUT R2, R9, 0x1, RZ, 0xc0, !PT ;  /* 0x0000000109027812 */ /* 0x000fe200078ec0ff */
[----:B------:R-:W-:Y:S03]  /*0640*/  BSSY.RECONVERGENT B1, `(.L_x_67) ;  /* 0x00000a4000017945 */ /* 0x000fe60003800200 */
[----:B------:R-:W-:-:S13]  /*0650*/  ISETP.NE.U32.AND P0, PT, R2, 0x1, PT ;  /* 0x000000010200780c */ /* 0x000fda0003f05070 */
[----:B------:R-:W-:Y:S05]  /*0660*/  @!P0 BRA `(.L_x_68) ;  /* 0x0000000400388947 */ /* 0x000fea0003800000 */
[C---:B------:R-:W-:Y:S01]  /*0670*/  FMUL R2, R15.reuse, 0.63661974668502807617 ;  /* 0x3f22f9830f027820 */ /* 0x040fe20000400000 */
[----:B------:R-:W-:Y:S01]  /*0680*/  FSETP.GE.AND P0, PT, |R15|, 105615, PT ;  /* 0x47ce47800f00780b */ /* 0x000fe20003f06200 */
[----:B------:R-:W-:Y:S04]  /*0690*/  BSSY.RECONVERGENT B2, `(.L_x_69) ;  /* 0x0000039000027945 */ /* 0x000fe80003800200 */
[----:B------:R-:W0:Y:S02]  /*06a0*/  F2I.NTZ R2, R2 ;  /* 0x0000000200027305 */ /* 0x000e240000203100 */
[----:B0-----:R-:W-:-:S05]  /*06b0*/  I2FP.F32.S32 R4, R2 ;  /* 0x0000000200047245 */ /* 0x001fca0000201400 */
[----:B------:R-:W-:-:S04]  /*06c0*/  FFMA R3, R4, -1.5707962512969970703, R15 ;  /* 0xbfc90fda04037823 */ /* 0x000fc8000000000f */
[----:B------:R-:W-:-:S04]  /*06d0*/  FFMA R3, R4, -7.5497894158615963534e-08, R3 ;  /* 0xb3a2216804037823 */ /* 0x000fc80000000003 */
[----:B------:R-:W-:Y:S01]  /*06e0*/  FFMA R3, R4, -5.3903029534742383927e-15, R3 ;  /* 0xa7c234c504037823 */ /* 0x000fe20000000003 */
[----:B------:R-:W-:Y:S06]  /*06f0*/  @!P0 BRA `(.L_x_70) ;  /* 0x0000000000c88947 */ /* 0x000fec0003800000 */
[----:B------:R-:W-:-:S13]  /*0700*/  FSETP.NEU.AND P0, PT, |R15|, +INF , PT ;  /* 0x7f8000000f00780b */ /* 0x000fda0003f0d200 */
[----:B------:R-:W-:Y:S01]  /*0710*/  @!P0 FMUL R3, RZ, R15 ;  /* 0x0000000fff038220 */ /* 0x000fe20000400000 */
[----:B------:R-:W-:Y:S01]  /*0720*/  @!P0 IMAD.MOV.U32 R2, RZ, RZ, RZ ;  /* 0x000000ffff028224 */ /* 0x000fe200078e00ff */
[----:B------:R-:W-:Y:S06]  /*0730*/  @!P0 BRA `(.L_x_70) ;  /* 0x0000000000b88947 */ /* 0x000fec0003800000 */
[----:B------:R-:W0:Y:S01]  /*0740*/  LDC.64 R2, c[0x4][RZ] ;  /* 0x01000000ff027b82 */ /* 0x000e220000000a00 */
[----:B------:R-:W-:Y:S01]  /*0750*/  IMAD.SHL.U32 R4, R15, 0x100, RZ ;  /* 0x000001000f047824 */ /* 0x000fe200078e00ff */
[----:B------:R-:W-:Y:S01]  /*0760*/  CS2R R16, SRZ ;  /* 0x0000000000107805 */ /* 0x000fe2000001ff00 */
[----:B------:R-:W-:-:S03]  /*0770*/  UMOV UR5, URZ ;  /* 0x000000ff00057c82 */ /* 0x000fc60008000000 */
[----:B------:R-:W-:-:S07]  /*0780*/  LOP3.LUT R23, R4, 0x80000000, RZ, 0xfc, !PT ;  /* 0x8000000004177812 */ /* 0x000fce00078efcff */
.L_x_71:
[----:B0-----:R-:W-:-:S05]  /*0790*/  IMAD.WIDE.U32 R18, R17, 0x4, R2 ;  /* 0x0000000411127825 */ /* 0x001fca00078e0002 */
[----:B------:R-:W2:Y:S01]  /*07a0*/  LDG.E.CONSTANT R4, desc[UR10][R18.64] ;  /* 0x0000000a12047981 */ /* 0x000ea2000c1e9900 */
[C---:B-1----:R-:W-:Y:S02]  /*07b0*/  IMAD R20, R17.reuse, 0x4, R1 ;  /* 0x0000000411147824 */ /* 0x042fe400078e0201 */
[----:B------:R-:W-:-:S05]  /*07c0*/  VIADD R17, R17, 0x1 ;  /* 0x0000000111117836 */ /* 0x000fca0000000000 */
[----:B------:R-:W-:Y:S01]  /*07d0*/  ISETP.NE.AND P0, PT, R17, 0x6, PT ;  /* 0x000000061100780c */ /* 0x000fe20003f05270 */
[----:B--2---:R-:W-:-:S03]  /*07e0*/  IMAD.WIDE.U32 R4, R4, R23, RZ ;  /* 0x0000001704047225 */ /* 0x004fc600078e00ff */
[----:B------:R-:W-:-:S04]  /*07f0*/  IADD3 R21, P1, PT, R4, R16, RZ ;  /* 0x0000001004157210 */ /* 0x000fc80007f3e0ff */
[----:B------:R-:W-:Y:S01]  /*0800*/  IADD3.X R16, PT, PT, R5, UR5, RZ, P1, !PT ;  /* 0x0000000505107c10 */ /* 0x000fe20008ffe4ff */
[----:B------:R1:W-:Y:S04]  /*0810*/  STL [R20], R21 ;  /* 0x0000001514007387 */ /* 0x0003e80000100800 */
[----:B------:R-:W-:Y:S05]  /*0820*/  @P0 BRA `(.L_x_71) ;  /* 0xfffffffc00d80947 */ /* 0x000fea000383ffff */
[----:B------:R-:W-:Y:S01]  /*0830*/  SHF.R.U32.HI R5, RZ, 0x17, R15 ;  /* 0x00000017ff057819 */ /* 0x000fe2000001160f */
[----:B------:R0:W-:Y:S03]  /*0840*/  STL [R1+0x18], R16 ;  /* 0x0000181001007387 */ /* 0x0001e60000100800 */
[C---:B------:R-:W-:Y:S02]  /*0850*/  LOP3.LUT R2, R5.reuse, 0xe0, RZ, 0xc0, !PT ;  /* 0x000000e005027812 */ /* 0x040fe400078ec0ff */
[----:B------:R-:W-:-:S03]  /*0860*/  LOP3.LUT P0, RZ, R5, 0x1f, RZ, 0xc0, !PT ;  /* 0x0000001f05ff7812 */ /* 0x000fc6000780c0ff */
[----:B------:R-:W-:-:S05]  /*0870*/  VIADD R2, R2, 0xffffff80 ;  /* 0xffffff8002027836 */ /* 0x000fca0000000000 */
[----:B------:R-:W-:-:S05]  /*0880*/  SHF.R.U32.HI R2, RZ, 0x5, R2 ;  /* 0x00000005ff027819 */ /* 0x000fca0000011602 */
[----:B------:R-:W-:-:S05]  /*0890*/  IMAD R17, R2, -0x4, R1 ;  /* 0xfffffffc02117824 */ /* 0x000fca00078e0201 */
[----:B------:R-:W2:Y:S04]  /*08a0*/  LDL R2, [R17+0x18] ;  /* 0x0000180011027983 */ /* 0x000ea80000100800 */
[----:B------:R-:W2:Y:S04]  /*08b0*/  LDL R3, [R17+0x14] ;  /* 0x0000140011037983 */ /* 0x000ea80000100800 */
[----:B------:R-:W3:Y:S01]  /*08c0*/  @P0 LDL R4, [R17+0x10] ;  /* 0x0000100011040983 */ /* 0x000ee20000100800 */
[----:B------:R-:W-:Y:S01]  /*08d0*/  LOP3.LUT R5, R5, 0x1f, RZ, 0xc0, !PT ;  /* 0x0000001f05057812 */ /* 0x000fe200078ec0ff */
[----:B------:R-:W-:Y:S01]  /*08e0*/  UMOV UR12, 0x54442d19 ;  /* 0x54442d19000c7882 */ /* 0x000fe20000000000 */
[----:B------:R-:W-:-:S02]  /*08f0*/  UMOV UR13, 0x3bf921fb ;  /* 0x3bf921fb000d7882 */ /* 0x000fc40000000000 */
[-C--:B--2---:R-:W-:Y:S02]  /*0900*/  @P0 SHF.L.W.U32.HI R2, R3, R5.reuse, R2 ;  /* 0x0000000503020219 */ /* 0x084fe40000010e02 */
[----:B---3--:R-:W-:Y:S02]  /*0910*/  @P0 SHF.L.W.U32.HI R3, R4, R5, R3 ;  /* 0x0000000504030219 */ /* 0x008fe40000010e03 */
[----:B------:R-:W-:Y:S02]  /*0920*/  ISETP.GE.AND P0, PT, R15, RZ, PT ;  /* 0x000000ff0f00720c */ /* 0x000fe40003f06270 */
[C---:B------:R-:W-:Y:S01]  /*0930*/  SHF.L.W.U32.HI R4, R3.reuse, 0x2, R2 ;  /* 0x0000000203047819 */ /* 0x040fe20000010e02 */
[----:B------:R-:W-:-:S03]  /*0940*/  IMAD.SHL.U32 R3, R3, 0x4, RZ ;  /* 0x0000000403037824 */ /* 0x000fc600078e00ff */
[----:B------:R-:W-:Y:S02]  /*0950*/  SHF.R.S32.HI R5, RZ, 0x1f, R4 ;  /* 0x0000001fff057819 */ /* 0x000fe40000011404 */
[----:B------:R-:W-:Y:S02]  /*0960*/  LOP3.LUT R15, R4, R15, RZ, 0x3c, !PT ;  /* 0x0000000f040f7212 */ /* 0x000fe400078e3cff */
[C---:B------:R-:W-:Y:S02]  /*0970*/  LOP3.LUT R18, R5.reuse, R3, RZ, 0x3c, !PT ;  /* 0x0000000305127212 */ /* 0x040fe400078e3cff */
[----:B------:R-:W-:Y:S02]  /*0980*/  LOP3.LUT R19, R5, R4, RZ, 0x3c, !PT ;  /* 0x0000000405137212 */ /* 0x000fe400078e3cff */
[----:B------:R-:W-:Y:S02]  /*0990*/  SHF.R.U32.HI R3, RZ, 0x1e, R2 ;  /* 0x0000001eff037819 */ /* 0x000fe40000011602 */
[----:B------:R-:W-:-:S02]  /*09a0*/  ISETP.GE.AND P1, PT, R15, RZ, PT ;  /* 0x000000ff0f00720c */ /* 0x000fc40003f26270 */
[----:B------:R-:W0:Y:S01]  /*09b0*/  I2F.F64.S64 R18, R18 ;  /* 0x0000001200127312 */ /* 0x000e220000301c00 */
[----:B------:R-:W-:-:S05]  /*09c0*/  LEA.HI R2, R4, R3, RZ, 0x1 ;  /* 0x0000000304027211 */ /* 0x000fca00078f08ff */
[----:B------:R-:W-:-:S04]  /*09d0*/  IMAD.MOV R3, RZ, RZ, -R2 ;  /* 0x000000ffff037224 */ /* 0x000fc800078e0a02 */
[----:B------:R-:W-:Y:S01]  /*09e0*/  @!P0 IMAD.MOV.U32 R2, RZ, RZ, R3 ;  /* 0x000000ffff028224 */ /* 0x000fe200078e0003 */
[----:B0-----:R-:W-:-:S10]  /*09f0*/  DMUL R16, R18, UR12 ;  /* 0x0000000c12107c28 */ /* 0x001fd40008000000 */
[----:B------:R-:W0:Y:S02]  /*0a00*/  F2F.F32.F64 R16, R16 ;  /* 0x0000001000107310 */ /* 0x000e240000301000 */
[----:B0-----:R-:W-:-:S07]  /*0a10*/  FSEL R3, -R16, R16, !P1 ;  /* 0x0000001010037208 */ /* 0x001fce0004800100 */
.L_x_70:
[----:B------:R-:W-:Y:S05]  /*0a20*/  BSYNC.RECONVERGENT B2 ;  /* 0x0000000000027941 */ /* 0x000fea0003800200 */
.L_x_69:
[----:B------:R-:W-:Y:S02]  /*0a30*/  IMAD.MOV.U32 R4, RZ, RZ, 0x37cbac00 ;  /* 0x37cbac00ff047424 */ /* 0x000fe400078e00ff */
[----:B------:R-:W-:Y:S01]  /*0a40*/  FMUL R5, R3, R3 ;  /* 0x0000000303057220 */ /* 0x000fe20000400000 */
[C---:B------:R-:W-:Y:S01]  /*0a50*/  LOP3.LUT R15, R2.reuse, 0x1, RZ, 0xc0, !PT ;  /* 0x00000001020f7812 */ /* 0x040fe200078ec0ff */
[----:B------:R-:W-:Y:S01]  /*0a60*/  IMAD.MOV.U32 R16, RZ, RZ, 0x3d2aaabb ;  /* 0x3d2aaabbff107424 */ /* 0x000fe200078e00ff */
[----:B------:R-:W-:Y:S01]  /*0a70*/  LOP3.LUT P1, RZ, R2, 0x2, RZ, 0xc0, !PT ;  /* 0x0000000202ff7812 */ /* 0x000fe2000782c0ff */
[----:B------:R-:W-:Y:S01]  /*0a80*/  FFMA R4, R5, R4, -0.0013887860113754868507 ;  /* 0xbab607ed05047423 */ /* 0x000fe20000000004 */
[----:B------:R-:W-:Y:S01]  /*0a90*/  ISETP.NE.U32.AND P0, PT, R15, 0x1, PT ;  /* 0x000000010f00780c */ /* 0x000fe20003f05070 */
[----:B------:R-:W-:-:S03]  /*0aa0*/  IMAD.MOV.U32 R15, RZ, RZ, 0x3effffff ;  /* 0x3effffffff0f7424 */ /* 0x000fc600078e00ff */
[----:B------:R-:W-:Y:S02]  /*0ab0*/  FSEL R4, R4, -0.00019574658654164522886, !P0 ;  /* 0xb94d415304047808 */ /* 0x000fe40004000000 */
[----:B------:R-:W-:Y:S02]  /*0ac0*/  FSEL R16, R16, 0.0083327032625675201416, !P0 ;  /* 0x3c0885e410107808 */ /* 0x000fe40004000000 */
[----:B------:R-:W-:Y:S02]  /*0ad0*/  FSEL R2, R3, 1, P0 ;  /* 0x3f80000003027808 */ /* 0x000fe40000000000 */
[----:B------:R-:W-:Y:S01]  /*0ae0*/  FSEL R15, -R15, -0.16666662693023681641, !P0 ;  /* 0xbe2aaaa80f0f7808 */ /* 0x000fe20004000100 */
[C---:B------:R-:W-:Y:S02]  /*0af0*/  FFMA R4, R5.reuse, R4, R16 ;  /* 0x0000000405047223 */ /* 0x040fe40000000010 */
[C---:B------:R-:W-:Y:S02]  /*0b00*/  FFMA R3, R5.reuse, R2, RZ ;  /* 0x0000000205037223 */ /* 0x040fe400000000ff */
[----:B------:R-:W-:-:S04]  /*0b10*/  FFMA R4, R5, R4, R15 ;  /* 0x0000000405047223 */ /* 0x000fc8000000000f */
[----:B------:R-:W-:-:S04]  /*0b20*/  FFMA R3, R3, R4, R2 ;  /* 0x0000000403037223 */ /* 0x000fc80000000002 */
[----:B------:R-:W-:Y:S01]  /*0b30*/  @P1 FADD R3, RZ, -R3 ;  /* 0x80000003ff031221 */ /* 0x000fe20000000000 */
[----:B------:R-:W-:Y:S06]  /*0b40*/  BRA `(.L_x_72) ;  /* 0x00000004004c7947 */ /* 0x000fec0003800000 */
.L_x_68:
        /* <DEDUP_REMOVED lines=13> */
[----:B------:R-:W-:Y:S01]  /*0c20*/  IMAD.SHL.U32 R3, R15, 0x100, RZ ;  /* 0x000001000f037824 */ /* 0x000fe200078e00ff */
[----:B------:R-:W-:Y:S01]  /*0c30*/  MOV R2, R1 ;  /* 0x0000000100027202 */ /* 0x000fe20000000f00 */
[----:B------:R-:W-:Y:S01]  /*0c40*/  IMAD.MOV.U32 R16, RZ, RZ, RZ ;  /* 0x000000ffff107224 */ /* 0x000fe200078e00ff */
[----:B------:R-:W0:Y:S02]  /*0c50*/  LDCU.64 UR12, c[0x4][URZ] ;  /* 0x01000000ff0c77ac */ /* 0x000e240008000a00 */
[----:B------:R-:W-:Y:S01]  /*0c60*/  LOP3.LUT R17, R3, 0x80000000, RZ, 0xfc, !PT ;  /* 0x8000000003117812 */ /* 0x000fe200078efcff */
[----:B------:R-:W-:Y:S01]  /*0c70*/  UMOV UR6, URZ ;  /* 0x000000ff00067c82 */ /* 0x000fe20008000000 */
[----:B------:R-:W-:-:S05]  /*0c80*/  UMOV UR5, URZ ;  /* 0x000000ff00057c82 */ /* 0x000fca0008000000 */
.L_x_75:
[----:B0-----:R-:W-:Y:S02]  /*0c90*/  IMAD.U32 R18, RZ, RZ, UR12 ;  /* 0x0000000cff127e24 */ /* 0x001fe4000f8e00ff */
[----:B------:R-:W-:-:S05]  /*0ca0*/  IMAD.U32 R19, RZ, RZ, UR13 ;  /* 0x0000000dff137e24 */ /* 0x000fca000f8e00ff */
[----:B------:R-:W2:Y:S01]  /*0cb0*/  LDG.E.CONSTANT R4, desc[UR10][R18.64] ;  /* 0x0000000a12047981 */ /* 0x000ea2000c1e9900 */
[----:B------:R-:W-:Y:S02]  /*0cc0*/  UIADD3 UR12, UP0, UPT, UR12, 0x4, URZ ;  /* 0x000000040c0c7890 */ /* 0x000fe4000ff1e0ff */
[----:B------:R-:W-:Y:S02]  /*0cd0*/  UIADD3 UR5, UPT, UPT, UR5, 0x1, URZ ;  /* 0x0000000105057890 */ /* 0x000fe4000fffe0ff */
[----:B------:R-:W-:Y:S02]  /*0ce0*/  UIADD3.X UR13, UPT, UPT, URZ, UR13, URZ, UP0, !UPT ;  /* 0x0000000dff0d7290 */ /* 0x000fe400087fe4ff */
[----:B------:R-:W-:Y:S01]  /*0cf0*/  UISETP.NE.AND UP0, UPT, UR5, 0x6, UPT ;  /* 0x000000060500788c */ /* 0x000fe2000bf05270 */
[----:B--2---:R-:W-:-:S03]  /*0d00*/  IMAD.WIDE.U32 R4, R4, R17, RZ ;  /* 0x0000001104047225 */ /* 0x004fc600078e00ff */
[----:B------:R-:W-:-:S04]  /*0d10*/  IADD3 R3, P0, PT, R4, R16, RZ ;  /* 0x0000001004037210 */ /* 0x000fc80007f1e0ff */
[----:B------:R-:W-:Y:S01]  /*0d20*/  IADD3.X R16, PT, PT, R5, UR6, RZ, P0, !PT ;  /* 0x0000000605107c10 */ /* 0x000fe200087fe4ff */
[----:B------:R0:W-:Y:S02]  /*0d30*/  STL [R2], R3 ;  /* 0x0000000302007387 */ /* 0x0001e40000100800 */
[----:B0-----:R-:W-:Y:S01]  /*0d40*/  VIADD R2, R2, 0x4 ;  /* 0x0000000402027836 */ /* 0x001fe20000000000 */
[----:B------:R-:W-:Y:S06]  /*0d50*/  BRA.U UP0, `(.L_x_75) ;  /* 0xfffffffd00cc7547 */ /* 0x000fec000b83ffff */
        /* <DEDUP_REMOVED lines=12> */
[----:B------:R-:W-:Y:S01]  /*0e20*/  UMOV UR13, 0x3bf921fb ;  /* 0x3bf921fb000d7882 */ /* 0x000fe20000000000 */
[----:B------:R-:W-:-:S02]  /*0e30*/  ISETP.GE.AND P1, PT, R15, RZ, PT ;  /* 0x000000ff0f00720c */ /* 0x000fc40003f26270 */
[-C--:B--2---:R-:W-:Y:S02]  /*0e40*/  @P0 SHF.L.W.U32.HI R2, R3, R5.reuse, R2 ;  /* 0x0000000503020219 */ /* 0x084fe40000010e02 */
[----:B---3--:R-:W-:-:S04]  /*0e50*/  @P0 SHF.L.W.U32.HI R3, R4, R5, R3 ;  /* 0x0000000504030219 */ /* 0x008fc80000010e03 */
        /* <DEDUP_REMOVED lines=15> */
.L_x_74:
[----:B------:R-:W-:Y:S05]  /*0f50*/  BSYNC.RECONVERGENT B2 ;  /* 0x0000000000027941 */ /* 0x000fea0003800200 */
.L_x_73:
[----:B------:R-:W-:Y:S02]  /*0f60*/  IMAD.MOV.U32 R16, RZ, RZ, 0x37cbac00 ;  /* 0x37cbac00ff107424 */ /* 0x000fe400078e00ff */
[----:B------:R-:W-:Y:S01]  /*0f70*/  FMUL R3, R2, R2 ;  /* 0x0000000202037220 */ /* 0x000fe20000400000 */
[C---:B------:R-:W-:Y:S01]  /*0f80*/  LOP3.LUT R15, R4.reuse, 0x1, RZ, 0xc0, !PT ;  /* 0x00000001040f7812 */ /* 0x040fe200078ec0ff */
[----:B------:R-:W-:Y:S02]  /*0f90*/  IMAD.MOV.U32 R18, RZ, RZ, 0x3c0885e4 ;  /* 0x3c0885e4ff127424 */ /* 0x000fe400078e00ff */
[----:B------:R-:W-:Y:S01]  /*0fa0*/  FFMA R5, R3, R16, -0.0013887860113754868507 ;  /* 0xbab607ed03057423 */ /* 0x000fe20000000010 */
[----:B------:R-:W-:Y:S01]  /*0fb0*/  ISETP.NE.U32.AND P0, PT, R15, 0x1, PT ;  /* 0x000000010f00780c */ /* 0x000fe20003f05070 */
[----:B------:R-:W-:Y:S02]  /*0fc0*/  VIADD R4, R4, 0x1 ;  /* 0x0000000104047836 */ /* 0x000fe40000000000 */
[----:B------:R-:W-:Y:S01]  /*0fd0*/  IMAD.MOV.U32 R15, RZ, RZ, 0x3e2aaaa8 ;  /* 0x3e2aaaa8ff0f7424 */ /* 0x000fe200078e00ff */
[----:B------:R-:W-:-:S02]  /*0fe0*/  FSEL R16, R5, -0.00019574658654164522886, P0 ;  /* 0xb94d415305107808 */ /* 0x000fc40000000000 */
[----:B------:R-:W-:Y:S02]  /*0ff0*/  FSEL R18, R18, 0.041666727513074874878, !P0 ;  /* 0x3d2aaabb12127808 */ /* 0x000fe40004000000 */
[----:B------:R-:W-:Y:S02]  /*1000*/  FSEL R2, R2, 1, !P0 ;  /* 0x3f80000002027808 */ /* 0x000fe40004000000 */
[----:B------:R-:W-:Y:S01]  /*1010*/  LOP3.LUT P1, RZ, R4, 0x2, RZ, 0xc0, !PT ;  /* 0x0000000204ff7812 */ /* 0x000fe2000782c0ff */
[----:B------:R-:W-:Y:S01]  /*1020*/  FFMA R16, R3, R16, R18 ;  /* 0x0000001003107223 */ /* 0x000fe20000000012 */
[----:B------:R-:W-:Y:S01]  /*1030*/  FSEL R15, -R15, -0.4999999701976776123, !P0 ;  /* 0xbeffffff0f0f7808 */ /* 0x000fe20004000100 */
[----:B------:R-:W-:-:S04]  /*1040*/  FFMA R5, R3, R2, RZ ;  /* 0x0000000203057223 */ /* 0x000fc800000000ff */
[----:B------:R-:W-:-:S04]  /*1050*/  FFMA R3, R3, R16, R15 ;  /* 0x0000001003037223 */ /* 0x000fc8000000000f */
[----:B------:R-:W-:-:S04]  /*1060*/  FFMA R3, R5, R3, R2 ;  /* 0x0000000305037223 */ /* 0x000fc80000000002 */
[----:B------:R-:W-:-:S07]  /*1070*/  @P1 FADD R3, RZ, -R3 ;  /* 0x80000003ff031221 */ /* 0x000fce0000000000 */
.L_x_72:
[----:B------:R-:W-:Y:S05]  /*1080*/  BSYNC.RECONVERGENT B1 ;  /* 0x0000000000017941 */ /* 0x000fea0003800200 */
.L_x_67:
[----:B-----5:R-:W-:-:S05]  /*1090*/  FADD R3, R8, R3 ;  /* 0x0000000308037221 */ /* 0x020fca0000000000 */
[----:B------:R0:W-:Y:S02]  /*10a0*/  STS [R10], R3 ;  /* 0x000000030a007388 */ /* 0x0001e40000000800 */
.L_x_60:
[----:B------:R-:W-:Y:S05]  /*10b0*/  BSYNC.RECONVERGENT B0 ;  /* 0x0000000000007941 */ /* 0x000fea0003800200 */
.L_x_59:
[----:B------:R-:W2:Y:S01]  /*10c0*/  LDCU UR5, c[0x0][0x38c] ;  /* 0x00007180ff0577ac */ /* 0x000ea20008000800 */
[----:B------:R-:W-:Y:S01]  /*10d0*/  BAR.SYNC.DEFER_BLOCKING 0x0 ;  /* 0x0000000000007b1d */ /* 0x000fe20000010000 */
[----:B--2---:R-:W-:-:S13]  /*10e0*/  ISETP.GE.AND P0, PT, R9, UR5, PT ;  /* 0x0000000509007c0c */ /* 0x004fda000bf06270 */
[----:B0-----:R-:W0:Y:S04]  /*10f0*/  @!P0 LDS R3, [R10] ;  /* 0x000000000a038984 */ /* 0x001e280000000800 */
[----:B0-----:R0:W-:Y:S01]  /*1100*/  @!P0 STG.E desc[UR10][R6.64], R3 ;  /* 0x0000000306008986 */ /* 0x0011e2000c10190a */
[----:B------:R-:W-:Y:S06]  /*1110*/  BAR.SYNC.DEFER_BLOCKING 0x0 ;  /* 0x0000000000007b1d */ /* 0x000fec0000010000 */
[----:B------:R-:W-:Y:S05]  /*1120*/  @!P2 BRA `(.L_x_76) ;  /* 0xfffffff00020a947 */ /* 0x000fea000383ffff */
[----:B------:R-:W-:Y:S05]  /*1130*/  EXIT ;  /* 0x000000000000794d */ /* 0x000fea0003800000 */
        .weak           $__internal_1_$__cuda_sm3x_div_rn_noftz_f32_slowpath
        .type           $__internal_1_$__cuda_sm3x_div_rn_noftz_f32_slowpath,@function
        .size           $__internal_1_$__cuda_sm3x_div_rn_noftz_f32_slowpath,(.L_x_91 - $__internal_1_$__cuda_sm3x_div_rn_noftz_f32_slowpath)
$__internal_1_$__cuda_sm3x_div_rn_noftz_f32_slowpath:
[----:B------:R-:W-:Y:S01]  /*1140*/  SHF.R.U32.HI R15, RZ, 0x17, R3 ;  /* 0x00000017ff0f7819 */ /* 0x000fe20000011603 */
[----:B------:R-:W-:Y:S01]  /*1150*/  BSSY.RECONVERGENT B2, `(.L_x_77) ;  /* 0x0000062000027945 */ /* 0x000fe20003800200 */
[----:B------:R-:W-:Y:S02]  /*1160*/  SHF.R.U32.HI R5, RZ, 0x17, R2 ;  /* 0x00000017ff057819 */ /* 0x000fe40000011602 */
[----:B------:R-:W-:Y:S02]  /*1170*/  LOP3.LUT R15, R15, 0xff, RZ, 0xc0, !PT ;  /* 0x000000ff0f0f7812 */ /* 0x000fe400078ec0ff */
[----:B------:R-:W-:-:S03]  /*1180*/  LOP3.LUT R18, R5, 0xff, RZ, 0xc0, !PT ;  /* 0x000000ff05127812 */ /* 0x000fc600078ec0ff */
[----:B------:R-:W-:Y:S02]  /*1190*/  VIADD R17, R15, 0xffffffff ;  /* 0xffffffff0f117836 */ /* 0x000fe40000000000 */
[----:B------:R-:W-:-:S03]  /*11a0*/  VIADD R16, R18, 0xffffffff ;  /* 0xffffffff12107836 */ /* 0x000fc60000000000 */
[----:B------:R-:W-:-:S04]  /*11b0*/  ISETP.GT.U32.AND P0, PT, R17, 0xfd, PT ;  /* 0x000000fd1100780c */ /* 0x000fc80003f04070 */
[----:B------:R-:W-:-:S13]  /*11c0*/  ISETP.GT.U32.OR P0, PT, R16, 0xfd, P0 ;  /* 0x000000fd1000780c */ /* 0x000fda0000704470 */
[----:B------:R-:W-:Y:S01]  /*11d0*/  @!P0 IMAD.MOV.U32 R5, RZ, RZ, RZ ;  /* 0x000000ffff058224 */ /* 0x000fe200078e00ff */
        /* <DEDUP_REMOVED lines=22> */
[----:B------:R-:W-:Y:S01]  /*1340*/  @!P1 FFMA R3, R3, 1.84467440737095516160e+19, RZ ;  /* 0x5f80000003039823 */ /* 0x000fe200000000ff */
[----:B------:R-:W-:-:S07]  /*1350*/  @!P1 VIADD R5, R5, 0x40 ;  /* 0x0000004005059836 */ /* 0x000fce0000000000 */
.L_x_78:
[----:B------:R-:W-:Y:S01]  /*1360*/  LEA R16, R15, 0xc0800000, 0x17 ;  /* 0xc08000000f107811 */ /* 0x000fe200078eb8ff */
[----:B------:R-:W-:Y:S04]  /*1370*/  BSSY.RECONVERGENT B3, `(.L_x_83) ;  /* 0x0000036000037945 */ /* 0x000fe80003800200 */
[----:B------:R-:W-:Y:S02]  /*1380*/  IMAD.IADD R17, R3, 0x1, -R16 ;  /* 0x0000000103117824 */ /* 0x000fe400078e0a10 */
[----:B------:R-:W-:Y:S02]  /*1390*/  VIADD R16, R18, 0xffffff81 ;  /* 0xffffff8112107836 */ /* 0x000fe40000000000 */
[----:B------:R-:W0:Y:S01]  /*13a0*/  MUFU.RCP R3, R17 ;  /* 0x0000001100037308 */ /* 0x000e220000001000 */
[----:B------:R-:W-:Y:S01]  /*13b0*/  FADD.FTZ R19, -R17, -RZ ;  /* 0x800000ff11137221 */ /* 0x000fe20000010100 */
[C---:B------:R-:W-:Y:S01]  /*13c0*/  IMAD R2, R16.reuse, -0x800000, R2 ;  /* 0xff80000010027824 */ /* 0x040fe200078e0202 */
[----:B------:R-:W-:-:S05]  /*13d0*/  IADD3 R16, PT, PT, R16, 0x7f, -R15 ;  /* 0x0000007f10107810 */ /* 0x000fca0007ffe80f */
[----:B------:R-:W-:Y:S02]  /*13e0*/  IMAD.IADD R16, R16, 0x1, R5 ;  /* 0x0000000110107824 */ /* 0x000fe400078e0205 */
[----:B0-----:R-:W-:-:S04]  /*13f0*/  FFMA R18, R3, R19, 1 ;  /* 0x3f80000003127423 */ /* 0x001fc80000000013 */
[----:B------:R-:W-:-:S04]  /*1400*/  FFMA R3, R3, R18, R3 ;  /* 0x0000001203037223 */ /* 0x000fc80000000003 */
[----:B------:R-:W-:-:S04]  /*1410*/  FFMA R18, R2, R3, RZ ;  /* 0x0000000302127223 */ /* 0x000fc800000000ff */
[----:B------:R-:W-:-:S04]  /*1420*/  FFMA R20, R19, R18, R2 ;  /* 0x0000001213147223 */ /* 0x000fc80000000002 */
[----:B------:R-:W-:-:S04]  /*1430*/  FFMA R20, R3, R20, R18 ;  /* 0x0000001403147223 */ /* 0x000fc80000000012 */
[----:B------:R-:W-:-:S04]  /*1440*/  FFMA R19, R19, R20, R2 ;  /* 0x0000001413137223 */ /* 0x000fc80000000002 */
[----:B------:R-:W-:-:S05]  /*1450*/  FFMA R2, R3, R19, R20 ;  /* 0x0000001303027223 */ /* 0x000fca0000000014 */
[----:B------:R-:W-:-:S04]  /*1460*/  SHF.R.U32.HI R15, RZ, 0x17, R2 ;  /* 0x00000017ff0f7819 */ /* 0x000fc80000011602 */
[----:B------:R-:W-:-:S05]  /*1470*/  LOP3.LUT R15, R15, 0xff, RZ, 0xc0, !PT ;  /* 0x000000ff0f0f7812 */ /* 0x000fca00078ec0ff */
[----:B------:R-:W-:-:S04]  /*1480*/  IMAD.IADD R17, R15, 0x1, R16 ;  /* 0x000000010f117824 */ /* 0x000fc800078e0210 */
[----:B------:R-:W-:-:S05]  /*1490*/  VIADD R5, R17, 0xffffffff ;  /* 0xffffffff11057836 */ /* 0x000fca0000000000 */
        /* <DEDUP_REMOVED lines=10> */
[----:B------:R-:W-:Y:S02]  /*1540*/  VIADD R18, R17, 0x20 ;  /* 0x0000002011127836 */ /* 0x000fe40000000000 */
[-CC-:B------:R-:W-:Y:S01]  /*1550*/  FFMA.RM R16, R3, R19.reuse, R20.reuse ;  /* 0x0000001303107223 */ /* 0x180fe20000004014 */
[----:B------:R-:W-:Y:S02]  /*1560*/  ISETP.NE.AND P3, PT, R17, RZ, PT ;  /* 0x000000ff1100720c */ /* 0x000fe40003f65270 */
[----:B------:R-:W-:Y:S01]  /*1570*/  LOP3.LUT R15, R5, 0x7fffff, RZ, 0xc0, !PT ;  /* 0x007fffff050f7812 */ /* 0x000fe200078ec0ff */
[----:B------:R-:W-:Y:S01]  /*1580*/  FFMA.RP R5, R3, R19, R20 ;  /* 0x0000001303057223 */ /* 0x000fe20000008014 */
[----:B------:R-:W-:Y:S01]  /*1590*/  IMAD.MOV R3, RZ, RZ, -R17 ;  /* 0x000000ffff037224 */ /* 0x000fe200078e0a11 */
[----:B------:R-:W-:Y:S02]  /*15a0*/  ISETP.NE.AND P1, PT, R17, RZ, PT ;  /* 0x000000ff1100720c */ /* 0x000fe40003f25270 */
[----:B------:R-:W-:-:S02]  /*15b0*/  LOP3.LUT R15, R15, 0x800000, RZ, 0xfc, !PT ;  /* 0x008000000f0f7812 */ /* 0x000fc400078efcff */
[----:B------:R-:W-:Y:S02]  /*15c0*/  FSETP.NEU.FTZ.AND P0, PT, R5, R16, PT ;  /* 0x000000100500720b */ /* 0x000fe40003f1d000 */
[----:B------:R-:W-:Y:S02]  /*15d0*/  SHF.L.U32 R18, R15, R18, RZ ;  /* 0x000000120f127219 */ /* 0x000fe400000006ff */
[----:B------:R-:W-:Y:S02]  /*15e0*/  SEL R16, R3, RZ, P3 ;  /* 0x000000ff03107207 */ /* 0x000fe40001800000 */
[----:B------:R-:W-:Y:S02]  /*15f0*/  ISETP.NE.AND P1, PT, R18, RZ, P1 ;  /* 0x000000ff1200720c */ /* 0x000fe40000f25270 */
[----:B------:R-:W-:Y:S02]  /*1600*/  SHF.R.U32.HI R16, RZ, R16, R15 ;  /* 0x00000010ff107219 */ /* 0x000fe4000001160f */
[----:B------:R-:W-:-:S02]  /*1610*/  PLOP3.LUT P0, PT, P0, P1, PT, 0xf8, 0x8f ;  /* 0x00000000008f781c */ /* 0x000fc40000703f70 */
[----:B------:R-:W-:Y:S02]  /*1620*/  SHF.R.U32.HI R18, RZ, 0x1, R16 ;  /* 0x00000001ff127819 */ /* 0x000fe40000011610 */
[----:B------:R-:W-:-:S04]  /*1630*/  SEL R3, RZ, 0x1, !P0 ;  /* 0x00000001ff037807 */ /* 0x000fc80004000000 */
[----:B------:R-:W-:-:S04]  /*1640*/  LOP3.LUT R3, R3, 0x1, R18, 0xf8, !PT ;  /* 0x0000000103037812 */ /* 0x000fc800078ef812 */
[----:B------:R-:W-:-:S05]  /*1650*/  LOP3.LUT R3, R3, R16, RZ, 0xc0, !PT ;  /* 0x0000001003037212 */ /* 0x000fca00078ec0ff */
[----:B------:R-:W-:-:S05]  /*1660*/  IMAD.IADD R3, R18, 0x1, R3 ;  /* 0x0000000112037824 */ /* 0x000fca00078e0203 */
[----:B------:R-:W-:Y:S01]  /*1670*/  LOP3.LUT R2, R3, R2, RZ, 0xfc, !PT ;  /* 0x0000000203027212 */ /* 0x000fe200078efcff */
[----:B------:R-:W-:Y:S06]  /*1680*/  BRA `(.L_x_86) ;  /* 0x0000000000107947 */ /* 0x000fec0003800000 */
.L_x_85:
[----:B------:R-:W-:-:S04]  /*1690*/  LOP3.LUT R2, R2, 0x80000000, RZ, 0xc0, !PT ;  /* 0x8000000002027812 */ /* 0x000fc800078ec0ff */
[----:B------:R-:W-:Y:S01]  /*16a0*/  LOP3.LUT R2, R2, 0x7f800000, RZ, 0xfc, !PT ;  /* 0x7f80000002027812 */ /* 0x000fe200078efcff */
[----:B------:R-:W-:Y:S06]  /*16b0*/  BRA `(.L_x_86) ;  /* 0x0000000000047947 */ /* 0x000fec0003800000 */
.L_x_84:
[----:B------:R-:W-:-:S07]  /*16c0*/  IMAD R2, R16, 0x800000, R2 ;  /* 0x0080000010027824 */ /* 0x000fce00078e0202 */
.L_x_86:
[----:B------:R-:W-:Y:S05]  /*16d0*/  BSYNC.RECONVERGENT B3 ;  /* 0x0000000000037941 */ /* 0x000fea0003800200 */
.L_x_83:
[----:B------:R-:W-:Y:S05]  /*16e0*/  BRA `(.L_x_87) ;  /* 0x0000000000207947 */ /* 0x000fea0003800000 */
.L_x_82:
[----:B------:R-:W-:-:S04]  /*16f0*/  LOP3.LUT R2, R3, 0x80000000, R2, 0x48, !PT ;  /* 0x8000000003027812 */ /* 0x000fc800078e4802 */
[----:B------:R-:W-:Y:S01]  /*1700*/  LOP3.LUT R2, R2, 0x7f800000, RZ, 0xfc, !PT ;  /* 0x7f80000002027812 */ /* 0x000fe200078efcff */
[----:B------:R-:W-:Y:S06]  /*1710*/  BRA `(.L_x_87) ;  /* 0x0000000000147947 */ /* 0x000fec0003800000 */
.L_x_81:
[----:B------:R-:W-:Y:S01]  /*1720*/  LOP3.LUT R2, R3, 0x80000000, R2, 0x48, !PT ;  /* 0x8000000003027812 */ /* 0x000fe200078e4802 */
[----:B------:R-:W-:Y:S06]  /*1730*/  BRA `(.L_x_87) ;  /* 0x00000000000c7947 */ /* 0x000fec0003800000 */
.L_x_80:
[----:B------:R-:W0:Y:S01]  /*1740*/  MUFU.RSQ R2, -QNAN ;  /* 0xffc0000000027908 */ /* 0x000e220000001400 */
[----:B------:R-:W-:Y:S05]  /*1750*/  BRA `(.L_x_87) ;  /* 0x0000000000047947 */ /* 0x000fea0003800000 */
.L_x_79:
[----:B------:R-:W-:-:S07]  /*1760*/  FADD.FTZ R2, R2, R3 ;  /* 0x0000000302027221 */ /* 0x000fce0000010000 */
.L_x_87:
[----:B------:R-:W-:Y:S05]  /*1770*/  BSYNC.RECONVERGENT B2 ;  /* 0x0000000000027941 */ /* 0x000fea0003800200 */
.L_x_77:
[----:B------:R-:W-:-:S04]  /*1780*/  IMAD.MOV.U32 R5, RZ, RZ, 0x0 ;  /* 0x00000000ff057424 */ /* 0x000fc800078e00ff */
[----:B0-----:R-:W-:Y:S05]  /*1790*/  RET.REL.NODEC R4 `(_Z31add_positional_embeddings_tiledPfii) ;  /* 0xffffffe804187950 */ /* 0x001fea0003c3ffff */
.L_x_88:
        /* <DEDUP_REMOVED lines=14> */
.L_x_91:


//--------------------- .text._Z28patch_embedding_kernel_tiledPKfS0_Pfiii --------------------------
	.section	.text._Z28patch_embedding_kernel_tiledPKfS0_Pfiii,"ax",@progbits
	.align	128
        .global         _Z28patch_embedding_kernel_tiledPKfS0_Pfiii
        .type           _Z28patch_embedding_kernel_tiledPKfS0_Pfiii,@function
        .size           _Z28patch_embedding_kernel_tiledPKfS0_Pfiii,(.L_x_97 - _Z28patch_embedding_kernel_tiledPKfS0_Pfiii)
        .other          _Z28patch_embedding_kernel_tiledPKfS0_Pfiii,@"STO_CUDA_ENTRY STV_DEFAULT"
_Z28patch_embedding_kernel_tiledPKfS0_Pfiii:
.text._Z28patch_embedding_kernel_tiledPKfS0_Pfiii:
[----:B------:R-:W-:Y:S01]  /*0000*/  LDC R1, c[0x0][0x37c] ;  /* 0x0000df00ff017b82 */ /* 0x000fe20000000800 */
[----:B------:R-:W0:Y:S02]  /*0010*/  S2R R5, SR_CTAID.X ;  /* 0x0000000000057919 */ /* 0x000e240000002500 */
[----:B0-----:R-:W-:-:S13]  /*0020*/  ISETP.GT.U32.AND P0, PT, R5, 0x3ff, PT ;  /* 0x000003ff0500780c */ /* 0x001fda0003f04070 */
[----:B------:R-:W-:Y:S05]  /*0030*/  @P0 EXIT ;  /* 0x000000000000094d */ /* 0x000fea0003800000 */
[----:B------:R-:W0:Y:S01]  /*0040*/  LDC.64 R2, c[0x0][0x398] ;  /* 0x0000e600ff027b82 */ /* 0x000e220000000a00 */
[----:B------:R-:W-:Y:S01]  /*0050*/  HFMA2 R10, -RZ, RZ, 0, 0 ;  /* 0x00000000ff0a7431 */ /* 0x000fe200000001ff */
[----:B------:R-:W1:Y:S01]  /*0060*/  LDCU.64 UR6, c[0x0][0x358] ;  /* 0x00006b00ff0677ac */ /* 0x000e620008000a00 */
[----:B------:R-:W2:Y:S01]  /*0070*/  LDCU UR8, c[0x0][0x3a0] ;  /* 0x00007400ff0877ac */ /* 0x000ea20008000800 */
[----:B0-----:R-:W-:Y:S02]  /*0080*/  IABS R4, R3 ;  /* 0x0000000300047213 */ /* 0x001fe40000000000 */
[----:B------:R-:W-:Y:S02]  /*0090*/  IABS R6, R2 ;  /* 0x0000000200067213 */ /* 0x000fe40000000000 */
[----:B------:R-:W0:Y:S08]  /*00a0*/  I2F.RP R0, R4 ;  /* 0x0000000400007306 */ /* 0x000e300000209400 */
[----:B0-----:R-:W0:Y:S02]  /*00b0*/  MUFU.RCP R0, R0 ;  /* 0x0000000000007308 */ /* 0x001e240000001000 */
[----:B0-----:R-:W-:-:S06]  /*00c0*/  IADD3 R11, PT, PT, R0, 0xffffffe, RZ ;  /* 0x0ffffffe000b7810 */ /* 0x001fcc0007ffe0ff */
[----:B------:R-:W0:Y:S02]  /*00d0*/  F2I.FTZ.U32.TRUNC.NTZ R11, R11 ;  /* 0x0000000b000b7305 */ /* 0x000e24000021f000 */
[----:B0-----:R-:W-:-:S05]  /*00e0*/  IADD3 R7, PT, PT, RZ, -R11, RZ ;  /* 0x8000000bff077210 */ /* 0x001fca0007ffe0ff */
[----:B------:R-:W-:-:S04]  /*00f0*/  IMAD R7, R7, R4, RZ ;  /* 0x0000000407077224 */ /* 0x000fc800078e02ff */
[----:B------:R-:W-:Y:S01]  /*0100*/  IMAD.HI.U32 R10, R11, R7, R10 ;  /* 0x000000070b0a7227 */ /* 0x000fe200078e000a */
[----:B------:R-:W-:-:S05]  /*0110*/  MOV R7, R6 ;  /* 0x0000000600077202 */ /* 0x000fca0000000f00 */
[----:B------:R-:W-:-:S05]  /*0120*/  IMAD.HI.U32 R6, R10, R7, RZ ;  /* 0x000000070a067227 */ /* 0x000fca00078e00ff */
[----:B------:R-:W-:-:S05]  /*0130*/  IADD3 R0, PT, PT, -R6, RZ, RZ ;  /* 0x000000ff06007210 */ /* 0x000fca0007ffe1ff */
[----:B------:R-:W-:Y:S01]  /*0140*/  IMAD R7, R4, R0, R7 ;  /* 0x0000000004077224 */ /* 0x000fe200078e0207 */
[----:B------:R-:W-:-:S04]  /*0150*/  LOP3.LUT R0, R2, R3, RZ, 0x3c, !PT ;  /* 0x0000000302007212 */ /* 0x000fc800078e3cff */
[----:B------:R-:W-:Y:S02]  /*0160*/  ISETP.GT.U32.AND P1, PT, R4, R7, PT ;  /* 0x000000070400720c */ /* 0x000fe40003f24070 */
[----:B------:R-:W-:Y:S02]  /*0170*/  ISETP.GE.AND P2, PT, R0, RZ, PT ;  /* 0x000000ff0000720c */ /* 0x000fe40003f46270 */
[----:B------:R-:W0:Y:S09]  /*0180*/  S2R R0, SR_TID.X ;  /* 0x0000000000007919 */ /* 0x000e320000002100 */
[----:B------:R-:W-:-:S02]  /*0190*/  @!P1 IADD3 R7, PT, PT, R7, -R4, RZ ;  /* 0x8000000407079210 */ /* 0x000fc40007ffe0ff */
[----:B------:R-:W-:Y:S02]  /*01a0*/  @!P1 IADD3 R6, PT, PT, R6, 0x1, RZ ;  /* 0x0000000106069810 */ /* 0x000fe40007ffe0ff */
[----:B------:R-:W-:Y:S02]  /*01b0*/  ISETP.GE.U32.AND P0, PT, R7, R4, PT ;  /* 0x000000040700720c */ /* 0x000fe40003f06070 */
[----:B------:R-:W-:-:S11]  /*01c0*/  LOP3.LUT R7, RZ, R3, RZ, 0x33, !PT ;  /* 0x00000003ff077212 */ /* 0x000fd600078e33ff */
[----:B------:R-:W-:Y:S02]  /*01d0*/  @P0 IADD3 R6, PT, PT, R6, 0x1, RZ ;  /* 0x0000000106060810 */ /* 0x000fe40007ffe0ff */
[----:B------:R-:W-:Y:S02]  /*01e0*/  ISETP.NE.AND P0, PT, R3, RZ, PT ;  /* 0x000000ff0300720c */ /* 0x000fe40003f05270 */
[----:B------:R-:W-:Y:S02]  /*01f0*/  @!P2 IADD3 R6, PT, PT, -R6, RZ, RZ ;  /* 0x000000ff0606a210 */ /* 0x000fe40007ffe1ff */
[----:B0-----:R-:W-:Y:S02]  /*0200*/  IABS R15, R0 ;  /* 0x00000000000f7213 */ /* 0x001fe40000000000 */
[----:B------:R-:W-:-:S03]  /*0210*/  SEL R6, R7, R6, !P0 ;  /* 0x0000000607067207 */ /* 0x000fc60004000000 */
[----:B------:R-:W-:Y:S01]  /*0220*/  IMAD.HI.U32 R10, R10, R15, RZ ;  /* 0x0000000f0a0a7227 */ /* 0x000fe200078e00ff */
[----:B------:R-:W-:-:S04]  /*0230*/  IABS R11, R6 ;  /* 0x00000006000b7213 */ /* 0x000fc80000000000 */
[----:B------:R-:W0:Y:S08]  /*0240*/  I2F.RP R12, R11 ;  /* 0x0000000b000c7306 */ /* 0x000e300000209400 */
[----:B0-----:R-:W0:Y:S02]  /*0250*/  MUFU.RCP R12, R12 ;  /* 0x0000000c000c7308 */ /* 0x001e240000001000 */
[----:B0-----:R-:W-:-:S02]  /*0260*/  IADD3 R8, PT, PT, R12, 0xffffffe, RZ ;  /* 0x0ffffffe0c087810 */ /* 0x001fc40007ffe0ff */
[----:B------:R-:W-:-:S04]  /*0270*/  IABS R12, R5 ;  /* 0x00000005000c7213 */ /* 0x000fc80000000000 */
[----:B------:R0:W3:Y:S02]  /*0280*/  F2I.FTZ.U32.TRUNC.NTZ R9, R8 ;  /* 0x0000000800097305 */ /* 0x0000e4000021f000 */
[----:B0-----:R-:W-:Y:S01]  /*0290*/  HFMA2 R8, -RZ, RZ, 0, 0 ;  /* 0x00000000ff087431 */ /* 0x001fe200000001ff */
[----:B---3--:R-:W-:-:S05]  /*02a0*/  IADD3 R14, PT, PT, RZ, -R9, RZ ;  /* 0x80000009ff0e7210 */ /* 0x008fca0007ffe0ff */
[----:B------:R-:W-:Y:S01]  /*02b0*/  IMAD R13, R14, R11, RZ ;  /* 0x0000000b0e0d7224 */ /* 0x000fe200078e02ff */
[----:B------:R-:W-:-:S03]  /*02c0*/  IABS R14, R6 ;  /* 0x00000006000e7213 */ /* 0x000fc60000000000 */
[----:B------:R-:W-:Y:S01]  /*02d0*/  IMAD.HI.U32 R9, R9, R13, R8 ;  /* 0x0000000d09097227 */ /* 0x000fe200078e0008 */
[----:B------:R-:W-:Y:S02]  /*02e0*/  IADD3 R8, PT, PT, RZ, -R14, RZ ;  /* 0x8000000eff087210 */ /* 0x000fe40007ffe0ff */
[----:B------:R-:W-:-:S03]  /*02f0*/  IADD3 R13, PT, PT, -R10, RZ, RZ ;  /* 0x000000ff0a0d7210 */ /* 0x000fc60007ffe1ff */
[----:B------:R-:W-:-:S04]  /*0300*/  IMAD.HI.U32 R9, R9, R12, RZ ;  /* 0x0000000c09097227 */ /* 0x000fc800078e00ff */
[----:B------:R-:W-:Y:S02]  /*0310*/  IMAD R8, R9, R8, R12 ;  /* 0x0000000809087224 */ /* 0x000fe400078e020c */
[----:B------:R-:W-:-:S03]  /*0320*/  IMAD R13, R4, R13, R15 ;  /* 0x0000000d040d7224 */ /* 0x000fc600078e020f */
[----:B------:R-:W-:Y:S02]  /*0330*/  ISETP.GT.U32.AND P1, PT, R11, R8, PT ;  /* 0x000000080b00720c */ /* 0x000fe40003f24070 */
[----:B------:R-:W-:-:S11]  /*0340*/  ISETP.GT.U32.AND P5, PT, R4, R13, PT ;  /* 0x0000000d0400720c */ /* 0x000fd60003fa4070 */
[-C--:B------:R-:W-:Y:S02]  /*0350*/  @!P1 IADD3 R8, PT, PT, R8, -R11.reuse, RZ ;  /* 0x8000000b08089210 */ /* 0x080fe40007ffe0ff */
[-C--:B------:R-:W-:Y:S02]  /*0360*/  @!P5 IADD3 R13, PT, PT, R13, -R4.reuse, RZ ;  /* 0x800000040d0dd210 */ /* 0x080fe40007ffe0ff */
[----:B------:R-:W-:Y:S02]  /*0370*/  ISETP.GE.U32.AND P4, PT, R8, R11, PT ;  /* 0x0000000b0800720c */ /* 0x000fe40003f86070 */
[----:B------:R-:W-:Y:S02]  /*0380*/  ISETP.GE.U32.AND P3, PT, R13, R4, PT ;  /* 0x000000040d00720c */ /* 0x000fe40003f66070 */
[----:B------:R-:W-:Y:S02]  /*0390*/  LOP3.LUT R8, R0, R3, RZ, 0x3c, !PT ;  /* 0x0000000300087212 */ /* 0x000fe400078e3cff */
[----:B------:R-:W-:-:S02]  /*03a0*/  LOP3.LUT R4, R5, R6, RZ, 0x3c, !PT ;  /* 0x0000000605047212 */ /* 0x000fc400078e3cff */
[----:B------:R-:W-:Y:S02]  /*03b0*/  @!P1 IADD3 R9, PT, PT, R9, 0x1, RZ ;  /* 0x0000000109099810 */ /* 0x000fe40007ffe0ff */
[----:B------:R-:W-:Y:S02]  /*03c0*/  ISETP.GE.AND P1, PT, R8, RZ, PT ;  /* 0x000000ff0800720c */ /* 0x000fe40003f26270 */
[----:B------:R-:W-:Y:S02]  /*03d0*/  ISETP.GE.AND P2, PT, R4, RZ, PT ;  /* 0x000000ff0400720c */ /* 0x000fe40003f46270 */
[----:B------:R-:W-:Y:S02]  /*03e0*/  @!P5 IADD3 R10, PT, PT, R10, 0x1, RZ ;  /* 0x000000010a0ad810 */ /* 0x000fe40007ffe0ff */
[----:B------:R-:W-:Y:S02]  /*03f0*/  ISETP.NE.AND P5, PT, R6, RZ, PT ;  /* 0x000000ff0600720c */ /* 0x000fe40003fa5270 */
[----:B------:R-:W-:-:S02]  /*0400*/  @P4 IADD3 R9, PT, PT, R9, 0x1, RZ ;  /* 0x0000000109094810 */ /* 0x000fc40007ffe0ff */
[----:B------:R-:W-:Y:S02]  /*0410*/  @P3 IADD3 R10, PT, PT, R10, 0x1, RZ ;  /* 0x000000010a0a3810 */ /* 0x000fe40007ffe0ff */
[----:B------:R-:W-:Y:S02]  /*0420*/  MOV R11, R9 ;  /* 0x00000009000b7202 */ /* 0x000fe40000000f00 */
[----:B------:R-:W-:Y:S01]  /*0430*/  @!P1 IADD3 R10, PT, PT, -R10, RZ, RZ ;  /* 0x000000ff0a0a9210 */ /* 0x000fe20007ffe1ff */
[----:B------:R-:W0:Y:S01]  /*0440*/  LDC.64 R8, c[0x0][0x380] ;  /* 0x0000e000ff087b82 */ /* 0x000e220000000a00 */
[----:B------:R-:W-:Y:S02]  /*0450*/  @!P2 IADD3 R11, PT, PT, -R11, RZ, RZ ;  /* 0x000000ff0b0ba210 */ /* 0x000fe40007ffe1ff */
[----:B------:R-:W-:Y:S02]  /*0460*/  SEL R10, R7, R10, !P0 ;  /* 0x0000000a070a7207 */ /* 0x000fe40004000000 */
[----:B------:R-:W-:-:S02]  /*0470*/  @!P5 LOP3.LUT R11, RZ, R6, RZ, 0x33, !PT ;  /* 0x00000006ff0bd212 */ /* 0x000fc400078e33ff */
[----:B------:R-:W-:Y:S02]  /*0480*/  IADD3 R7, PT, PT, -R10, RZ, RZ ;  /* 0x000000ff0a077210 */ /* 0x000fe40007ffe1ff */
[----:B------:R-:W-:-:S05]  /*0490*/  IADD3 R4, PT, PT, -R11, RZ, RZ ;  /* 0x000000ff0b047210 */ /* 0x000fca0007ffe1ff */
[----:B------:R-:W-:Y:S02]  /*04a0*/  IMAD R6, R6, R4, R5 ;  /* 0x0000000406067224 */ /* 0x000fe400078e0205 */
[----:B------:R-:W-:Y:S02]  /*04b0*/  IMAD R4, R3, R7, R0 ;  /* 0x0000000703047224 */ /* 0x000fe400078e0200 */
[-C--:B------:R-:W-:Y:S02]  /*04c0*/  IMAD R7, R11, R3.reuse, R10 ;  /* 0x000000030b077224 */ /* 0x080fe400078e020a */
[----:B------:R-:W-:-:S04]  /*04d0*/  IMAD R4, R6, R3, R4 ;  /* 0x0000000306047224 */ /* 0x000fc800078e0204 */
[----:B------:R-:W-:-:S04]  /*04e0*/  IMAD R7, R7, R2, R4 ;  /* 0x0000000207077224 */ /* 0x000fc800078e0204 */
[----:B0-----:R-:W-:-:S06]  /*04f0*/  IMAD.WIDE R8, R7, 0x4, R8 ;  /* 0x0000000407087825 */ /* 0x001fcc00078e0208 */
[----:B-1----:R-:W3:Y:S01]  /*0500*/  LDG.E R8, desc[UR6][R8.64] ;  /* 0x0000000608087981 */ /* 0x002ee2000c1e1900 */
[----:B------:R-:W0:Y:S01]  /*0510*/  S2UR UR5, SR_CgaCtaId ;  /* 0x00000000000579c3 */ /* 0x000e220000008800 */
[----:B------:R-:W-:Y:S01]  /*0520*/  UMOV UR4, 0x400 ;  /* 0x0000040000047882 */ /* 0x000fe20000000000 */
[----:B--2---:R-:W-:Y:S01]  /*0530*/  ISETP.GE.AND P0, PT, R0, UR8, PT ;  /* 0x0000000800007c0c */ /* 0x004fe2000bf06270 */
[----:B0-----:R-:W-:-:S06]  /*0540*/  ULEA UR4, UR5, UR4, 0x18 ;  /* 0x0000000405047291 */ /* 0x001fcc000f8ec0ff */
[----:B------:R-:W-:-:S05]  /*0550*/  LEA R3, R0, UR4, 0x2 ;  /* 0x0000000400037c11 */ /* 0x000fca000f8e10ff */
[----:B---3--:R0:W-:Y:S01]  /*0560*/  STS [R3], R8 ;  /* 0x0000000803007388 */ /* 0x0081e20000000800 */
[----:B------:R-:W-:Y:S06]  /*0570*/  BAR.SYNC.DEFER_BLOCKING 0x0 ;  /* 0x0000000000007b1d */ /* 0x000fec0000010000 */
[----:B------:R-:W-:Y:S05]  /*0580*/  @P0 EXIT ;  /* 0x000000000000094d */ /* 0x000fea0003800000 */
[----:B------:R-:W0:Y:S01]  /*0590*/  LDC.64 R30, c[0x0][0x388] ;  /* 0x0000e200ff1e7b82 */ /* 0x000e220000000a00 */
[----:B------:R-:W-:-:S04]  /*05a0*/  IADD3 R7, PT, PT, R0, UR8, RZ ;  /* 0x0000000800077c10 */ /* 0x000fc8000fffe0ff */
[----:B------:R-:W-:Y:S01]  /*05b0*/  IADD3 R15, PT, PT, R7, UR8, RZ ;  /* 0x00000008070f7c10 */ /* 0x000fe2000fffe0ff */
[----:B0-----:R-:W-:-:S04]  /*05c0*/  IMAD.WIDE.U32 R2, R0, 0x4, R30 ;  /* 0x0000000400027825 */ /* 0x001fc800078e001e */
[--C-:B------:R-:W-:Y:S01]  /*05d0*/  IMAD.WIDE.U32 R6, R7, 0x4, R30.reuse ;  /* 0x0000000407067825 */ /* 0x100fe200078e001e */
[----:B------:R0:W2:Y:S03]  /*05e0*/  LDG.E R11, desc[UR6][R2.64] ;  /* 0x00000006020b7981 */ /* 0x0000a6000c1e1900 */
[C---:B------:R-:W-:Y:S01]  /*05f0*/  IMAD.WIDE.U32 R12, R15.reuse, 0x4, R30 ;  /* 0x000000040f0c7825 */ /* 0x040fe200078e001e */
[----:B------:R1:W3:Y:S01]  /*0600*/  LDG.E R8, desc[UR6][R6.64] ;  /* 0x0000000606087981 */ /* 0x0002e2000c1e1900 */
[----:B------:R-:W-:-:S03]  /*0610*/  IADD3 R15, PT, PT, R15, UR8, RZ ;  /* 0x000000080f0f7c10 */ /* 0x000fc6000fffe0ff */
[----:B------:R4:W5:Y:S02]  /*0620*/  LDG.E R9, desc[UR6][R12.64] ;  /* 0x000000060c097981 */ /* 0x000964000c1e1900 */
[----:B------:R-:W-:-:S06]  /*0630*/  IMAD.WIDE.U32 R22, R15, 0x4, R30 ;  /* 0x000000040f167825 */ /* 0x000fcc00078e001e */
[----:B------:R4:W5:Y:S01]  /*0640*/  LDG.E R22, desc[UR6][R22.64] ;  /* 0x0000000616167981 */ /* 0x000962000c1e1900 */
[----:B------:R-:W-:-:S04]  /*0650*/  IADD3 R15, PT, PT, R15, UR8, RZ ;  /* 0x000000080f0f7c10 */ /* 0x000fc8000fffe0ff */
[C---:B------:R-:W-:Y:S01]  /*0660*/  IADD3 R21, PT, PT, R15.reuse, UR8, RZ ;  /* 0x000000080f157c10 */ /* 0x040fe2000fffe0ff */
[----:B0-----:R-:W-:-:S03]  /*0670*/  IMAD.WIDE.U32 R2, R15, 0x4, R30 ;  /* 0x000000040f027825 */ /* 0x001fc600078e001e */
[C---:B------:R-:W-:Y:S01]  /*0680*/  IADD3 R15, PT, PT, R21.reuse, UR8, RZ ;  /* 0x00000008150f7c10 */ /* 0x040fe2000fffe0ff */
[--C-:B------:R-:W-:Y:S01]  /*0690*/  IMAD.WIDE.U32 R20, R21, 0x4, R30.reuse ;  /* 0x0000000415147825 */ /* 0x100fe200078e001e */
[----:B------:R-:W5:Y:S03]  /*06a0*/  LDG.E R29, desc[UR6][R2.64] ;  /* 0x00000006021d7981 */ /* 0x000f66000c1e1900 */
[C---:B-1----:R-:W-:Y:S01]  /*06b0*/  IMAD.WIDE.U32 R6, R15.reuse, 0x4, R30 ;  /* 0x000000040f067825 */ /* 0x042fe200078e001e */
[----:B------:R0:W5:Y:S04]  /*06c0*/  LDG.E R18, desc[UR6][R20.64] ;  /* 0x0000000614127981 */ /* 0x000168000c1e1900 */
[----:B------:R-:W5:Y:S01]  /*06d0*/  LDG.E R19, desc[UR6][R6.64] ;  /* 0x0000000606137981 */ /* 0x000f62000c1e1900 */
[----:B------:R-:W-:-:S05]  /*06e0*/  IADD3 R15, PT, PT, R15, UR8, RZ ;  /* 0x000000080f0f7c10 */ /* 0x000fca000fffe0ff */
[C---:B------:R-:W-:Y:S01]  /*06f0*/  IMAD.WIDE.U32 R26, R15.reuse, 0x4, R30 ;  /* 0x000000040f1a7825 */ /* 0x040fe200078e001e */
[----:B------:R-:W-:-:S04]  /*0700*/  IADD3 R15, PT, PT, R15, UR8, RZ ;  /* 0x000000080f0f7c10 */ /* 0x000fc8000fffe0ff */
[C---:B----4-:R-:W-:Y:S01]  /*0710*/  IADD3 R13, PT, PT, R15.reuse, UR8, RZ ;  /* 0x000000080f0d7c10 */ /* 0x050fe2000fffe0ff */
[--C-:B------:R-:W-:Y:S01]  /*0720*/  IMAD.WIDE.U32 R24, R15, 0x4, R30.reuse ;  /* 0x000000040f187825 */ /* 0x100fe200078e001e */
[----:B------:R-:W4:Y:S02]  /*0730*/  LDG.E R16, desc[UR6][R26.64] ;  /* 0x000000061a107981 */ /* 0x000f24000c1e1900 */
[C---:B------:R-:W-:Y:S01]  /*0740*/  IADD3 R23, PT, PT, R13.reuse, UR8, RZ ;  /* 0x000000080d177c10 */ /* 0x040fe2000fffe0ff */
[--C-:B------:R-:W-:Y:S01]  /*0750*/  IMAD.WIDE.U32 R14, R13, 0x4, R30.reuse ;  /* 0x000000040d0e7825 */ /* 0x100fe200078e001e */
[----:B------:R-:W4:Y:S03]  /*0760*/  LDG.E R17, desc[UR6][R24.64] ;  /* 0x0000000618117981 */ /* 0x000f26000c1e1900 */
[C-C-:B------:R-:W-:Y:S01]  /*0770*/  IMAD.WIDE.U32 R12, R23.reuse, 0x4, R30.reuse ;  /* 0x00000004170c7825 */ /* 0x140fe200078e001e */
[----:B------:R-:W-:Y:S01]  /*0780*/  IADD3 R23, PT, PT, R23, UR8, RZ ;  /* 0x0000000817177c10 */ /* 0x000fe2000fffe0ff */
[----:B------:R-:W4:Y:S04]  /*0790*/  LDG.E R6, desc[UR6][R14.64] ;  /* 0x000000060e067981 */ /* 0x000f28000c1e1900 */
[C---:B------:R-:W-:Y:S01]  /*07a0*/  IMAD.WIDE.U32 R32, R23.reuse, 0x4, R30 ;  /* 0x0000000417207825 */ /* 0x040fe200078e001e */
[----:B------:R1:W4:Y:S04]  /*07b0*/  LDG.E R7, desc[UR6][R12.64] ;  /* 0x000000060c077981 */ /* 0x000328000c1e1900 */
[----:B------:R1:W4:Y:S01]  /*07c0*/  LDG.E R2, desc[UR6][R32.64] ;  /* 0x0000000620027981 */ /* 0x000322000c1e1900 */
[----:B------:R-:W-:-:S05]  /*07d0*/  IADD3 R23, PT, PT, R23, UR8, RZ ;  /* 0x0000000817177c10 */ /* 0x000fca000fffe0ff */
[C-C-:B0-----:R-:W-:Y:S01]  /*07e0*/  IMAD.WIDE.U32 R20, R23.reuse, 0x4, R30.reuse ;  /* 0x0000000417147825 */ /* 0x141fe200078e001e */
[----:B------:R-:W-:Y:S01]  /*07f0*/  IADD3 R23, PT, PT, R23, UR8, RZ ;  /* 0x0000000817177c10 */ /* 0x000fe2000fffe0ff */
[----:B-1----:R-:W2:Y:S04]  /*0800*/  LDS.128 R12, [UR4] ;  /* 0x00000004ff0c7984 */ /* 0x002ea80008000c00 */
[----:B------:R0:W4:Y:S01]  /*0810*/  LDG.E R3, desc[UR6][R20.64] ;  /* 0x0000000614037981 */ /* 0x000122000c1e1900 */
[C---:B------:R-:W-:Y:S01]  /*0820*/  IMAD.WIDE.U32 R34, R23.reuse, 0x4, R30 ;  /* 0x0000000417227825 */ /* 0x040fe200078e001e */
[----:B------:R-:W-:-:S04]  /*0830*/  IADD3 R27, PT, PT, R23, UR8, RZ ;  /* 0x00000008171b7c10 */ /* 0x000fc8000fffe0ff */
[----:B------:R-:W4:Y:S01]  /*0840*/  LDG.E R24, desc[UR6][R34.64] ;  /* 0x0000000622187981 */ /* 0x000f22000c1e1900 */
[C---:B------:R-:W-:Y:S01]  /*0850*/  IADD3 R23, PT, PT, R27.reuse, UR8, RZ ;  /* 0x000000081b177c10 */ /* 0x040fe2000fffe0ff */
[----:B------:R-:W-:-:S04]  /*0860*/  IMAD.WIDE.U32 R26, R27, 0x4, R30 ;  /* 0x000000041b1a7825 */ /* 0x000fc800078e001e */
[C---:B------:R-:W-:Y:S02]  /*0870*/  IMAD.WIDE.U32 R32, R23.reuse, 0x4, R30 ;  /* 0x0000000417207825 */ /* 0x040fe400078e001e */
[----:B------:R-:W4:Y:S04]  /*0880*/  LDG.E R27, desc[UR6][R26.64] ;  /* 0x000000061a1b7981 */ /* 0x000f28000c1e1900 */
[----:B------:R-:W4:Y:S01]  /*0890*/  LDG.E R4, desc[UR6][R32.64] ;  /* 0x0000000620047981 */ /* 0x000f22000c1e1900 */
[----:B------:R-:W-:-:S05]  /*08a0*/  IADD3 R23, PT, PT, R23, UR8, RZ ;  /* 0x0000000817177c10 */ /* 0x000fca000fffe0ff */
[C---:B0-----:R-:W-:Y:S01]  /*08b0*/  IMAD.WIDE.U32 R20, R23.reuse, 0x4, R30 ;  /* 0x0000000417147825 */ /* 0x041fe200078e001e */
[----:B------:R-:W-:-:S04]  /*08c0*/  IADD3 R23, PT, PT, R23, UR8, RZ ;  /* 0x0000000817177c10 */ /* 0x000fc8000fffe0ff */
[----:B------:R0:W4:Y:S01]  /*08d0*/  LDG.E R25, desc[UR6][R20.64] ;  /* 0x0000000614197981 */ /* 0x000122000c1e1900 */
[----:B------:R-:W-:-:S04]  /*08e0*/  IMAD.WIDE.U32 R36, R23, 0x4, R30 ;  /* 0x0000000417247825 */ /* 0x000fc800078e001e */
[----:B--2---:R-:W-:-:S04]  /*08f0*/  FFMA R11, R12, R11, RZ ;  /* 0x0000000b0c0b7223 */ /* 0x004fc800000000ff */
[----:B---3--:R-:W-:-:S04]  /*0900*/  FFMA R8, R8, R13, R11 ;  /* 0x0000000d08087223 */ /* 0x008fc8000000000b */
[----:B-----5:R-:W-:Y:S02]  /*0910*/  FFMA R13, R9, R14, R8 ;  /* 0x0000000e090d7223 */ /* 0x020fe40000000008 */
[----:B------:R-:W1:Y:S02]  /*0920*/  LDS.128 R8, [UR4+0x10] ;  /* 0x00001004ff087984 */ /* 0x000e640008000c00 */
[----:B------:R-:W-:Y:S02]  /*0930*/  FFMA R15, R22, R15, R13 ;  /* 0x0000000f160f7223 */ /* 0x000fe4000000000d */
[----:B------:R2:W3:Y:S01]  /*0940*/  LDG.E R22, desc[UR6][R36.64] ;  /* 0x0000000624167981 */ /* 0x0004e2000c1e1900 */
[----:B------:R-:W-:-:S04]  /*0950*/  IADD3 R13, PT, PT, R23, UR8, RZ ;  /* 0x00000008170d7c10 */ /* 0x000fc8000fffe0ff */
[C---:B0-----:R-:W-:Y:S01]  /*0960*/  IADD3 R21, PT, PT, R13.reuse, UR8, RZ ;  /* 0x000000080d157c10 */ /* 0x041fe2000fffe0ff */
[----:B------:R-:W-:-:S04]  /*0970*/  IMAD.WIDE.U32 R32, R13, 0x4, R30 ;  /* 0x000000040d207825 */ /* 0x000fc800078e001e */
[C---:B------:R-:W-:Y:S01]  /*0980*/  IMAD.WIDE.U32 R34, R21.reuse, 0x4, R30 ;  /* 0x0000000415227825 */ /* 0x040fe200078e001e */
[----:B------:R0:W5:Y:S01]  /*0990*/  LDG.E R23, desc[UR6][R32.64] ;  /* 0x0000000620177981 */ /* 0x000162000c1e1900 */
[----:B------:R-:W-:-:S03]  /*09a0*/  IADD3 R21, PT, PT, R21, UR8, RZ ;  /* 0x0000000815157c10 */ /* 0x000fc6000fffe0ff */
[----:B------:R4:W5:Y:S01]  /*09b0*/  LDG.E R20, desc[UR6][R34.64] ;  /* 0x0000000622147981 */ /* 0x000962000c1e1900 */
[C---:B--2---:R-:W-:Y:S01]  /*09c0*/  IADD3 R37, PT, PT, R21.reuse, UR8, RZ ;  /* 0x0000000815257c10 */ /* 0x044fe2000fffe0ff */
[----:B0-----:R-:W-:-:S05]  /*09d0*/  IMAD.WIDE.U32 R32, R21, 0x4, R30 ;  /* 0x0000000415207825 */ /* 0x001fca00078e001e */
[----:B------:R0:W2:Y:S01]  /*09e0*/  LDG.E R21, desc[UR6][R32.64] ;  /* 0x0000000620157981 */ /* 0x0000a2000c1e1900 */
[----:B-1----:R-:W-:-:S04]  /*09f0*/  FFMA R15, R8, R29, R15 ;  /* 0x0000001d080f7223 */ /* 0x002fc8000000000f */
[----:B------:R-:W-:Y:S02]  /*0a00*/  FFMA R18, R18, R9, R15 ;  /* 0x0000000912127223 */ /* 0x000fe4000000000f */
[----:B------:R-:W1:Y:S01]  /*0a10*/  LDS.128 R12, [UR4+0x20] ;  /* 0x00002004ff0c7984 */ /* 0x000e620008000c00 */
[C---:B------:R-:W-:Y:S01]  /*0a20*/  IADD3 R29, PT, PT, R37.reuse, UR8, RZ ;  /* 0x00000008251d7c10 */ /* 0x040fe2000fffe0ff */
[----:B------:R-:W-:-:S04]  /*0a30*/  IMAD.WIDE.U32 R36, R37, 0x4, R30 ;  /* 0x0000000425247825 */ /* 0x000fc800078e001e */
[----:B------:R-:W-:Y:S02]  /*0a40*/  FFMA R19, R19, R10, R18 ;  /* 0x0000000a13137223 */ /* 0x000fe40000000012 */
[----:B------:R1:W2:Y:S02]  /*0a50*/  LDG.E R18, desc[UR6][R36.64] ;  /* 0x0000000624127981 */ /* 0x0002a4000c1e1900 */
[----:B----4-:R-:W-:Y:S01]  /*0a60*/  FFMA R11, R16, R11, R19 ;  /* 0x0000000b100b7223 */ /* 0x010fe20000000013 */
[C---:B------:R-:W-:Y:S01]  /*0a70*/  IMAD.WIDE.U32 R34, R29.reuse, 0x4, R30 ;  /* 0x000000041d227825 */ /* 0x040fe200078e001e */
[----:B------:R-:W-:-:S04]  /*0a80*/  IADD3 R29, PT, PT, R29, UR8, RZ ;  /* 0x000000081d1d7c10 */ /* 0x000fc8000fffe0ff */
[----:B------:R4:W2:Y:S01]  /*0a90*/  LDG.E R19, desc[UR6][R34.64] ;  /* 0x0000000622137981 */ /* 0x0008a2000c1e1900 */
[----:B0-----:R-:W-:-:S05]  /*0aa0*/  IMAD.WIDE.U32 R32, R29, 0x4, R30 ;  /* 0x000000041d207825 */ /* 0x001fca00078e001e */
[----:B------:R0:W2:Y:S01]  /*0ab0*/  LDG.E R16, desc[UR6][R32.64] ;  /* 0x0000000620107981 */ /* 0x0000a2000c1e1900 */
[----:B-1----:R-:W-:-:S04]  /*0ac0*/  FFMA R11, R12, R17, R11 ;  /* 0x000000110c0b7223 */ /* 0x002fc8000000000b */
[----:B------:R-:W-:Y:S01]  /*0ad0*/  FFMA R6, R6, R13, R11 ;  /* 0x0000000d06067223 */ /* 0x000fe2000000000b */
[----:B------:R-:W-:Y:S01]  /*0ae0*/  IADD3 R13, PT, PT, R29, UR8, RZ ;  /* 0x000000081d0d7c10 */ /* 0x000fe2000fffe0ff */
[----:B------:R-:W1:Y:S02]  /*0af0*/  LDS.128 R8, [UR4+0x30] ;  /* 0x00003004ff087984 */ /* 0x000e640008000c00 */
[----:B------:R-:W-:Y:S01]  /*0b00*/  FFMA R7, R7, R14, R6 ;  /* 0x0000000e07077223 */ /* 0x000fe20000000006 */
[C---:B------:R-:W-:Y:S01]  /*0b10*/  IADD3 R17, PT, PT, R13.reuse, UR8, RZ ;  /* 0x000000080d117c10 */ /* 0x040fe2000fffe0ff */
[----:B------:R-:W-:-:S04]  /*0b20*/  IMAD.WIDE.U32 R36, R13, 0x4, R30 ;  /* 0x000000040d247825 */ /* 0x000fc800078e001e */
[----:B------:R-:W-:Y:S01]  /*0b30*/  FFMA R29, R2, R15, R7 ;  /* 0x0000000f021d7223 */ /* 0x000fe20000000007 */
[C---:B------:R-:W-:Y:S01]  /*0b40*/  IADD3 R15, PT, PT, R17.reuse, UR8, RZ ;  /* 0x00000008110f7c10 */ /* 0x040fe2000fffe0ff */
[--C-:B------:R-:W-:Y:S02]  /*0b50*/  IMAD.WIDE.U32 R12, R17, 0x4, R30.reuse ;  /* 0x00000004110c7825 */ /* 0x100fe400078e001e */
[----:B------:R1:W2:Y:S04]  /*0b60*/  LDG.E R17, desc[UR6][R36.64] ;  /* 0x0000000624117981 */ /* 0x0002a8000c1e1900 */
[----:B------:R1:W2:Y:S01]  /*0b70*/  LDG.E R6, desc[UR6][R12.64] ;  /* 0x000000060c067981 */ /* 0x0002a2000c1e1900 */
[C---:B----4-:R-:W-:Y:S01]  /*0b80*/  IMAD.WIDE.U32 R34, R15.reuse, 0x4, R30 ;  /* 0x000000040f227825 */ /* 0x050fe200078e001e */
[----:B------:R-:W-:-:S04]  /*0b90*/  IADD3 R15, PT, PT, R15, UR8, RZ ;  /* 0x000000080f0f7c10 */ /* 0x000fc8000fffe0ff */
[----:B------:R4:W2:Y:S01]  /*0ba0*/  LDG.E R7, desc[UR6][R34.64] ;  /* 0x0000000622077981 */ /* 0x0008a2000c1e1900 */
[C---:B0-----:R-:W-:Y:S01]  /*0bb0*/  IMAD.WIDE.U32 R32, R15.reuse, 0x4, R30 ;  /* 0x000000040f207825 */ /* 0x041fe200078e001e */
[----:B------:R-:W-:-:S04]  /*0bc0*/  IADD3 R15, PT, PT, R15, UR8, RZ ;  /* 0x000000080f0f7c10 */ /* 0x000fc8000fffe0ff */
[----:B------:R-:W2:Y:S01]  /*0bd0*/  LDG.E R2, desc[UR6][R32.64] ;  /* 0x0000000620027981 */ /* 0x000ea2000c1e1900 */
[----:B-1----:R-:W-:Y:S01]  /*0be0*/  FFMA R3, R8, R3, R29 ;  /* 0x0000000308037223 */ /* 0x002fe2000000001d */
[----:B------:R-:W-:-:S04]  /*0bf0*/  IMAD.WIDE.U32 R28, R15, 0x4, R30 ;  /* 0x000000040f1c7825 */ /* 0x000fc800078e001e */
[----:B------:R-:W-:Y:S02]  /*0c00*/  FFMA R24, R24, R9, R3 ;  /* 0x0000000918187223 */ /* 0x000fe40000000003 */
[----:B------:R0:W2:Y:S01]  /*0c10*/  LDG.E R3, desc[UR6][R28.64] ;  /* 0x000000061c037981 */ /* 0x0000a2000c1e1900 */
[----:B------:R-:W-:Y:S01]  /*0c20*/  IADD3 R37, PT, PT, R15, UR8, RZ ;  /* 0x000000080f257c10 */ /* 0x000fe2000fffe0ff */
[----:B------:R-:W-:Y:S02]  /*0c30*/  FFMA R27, R27, R10, R24 ;  /* 0x0000000a1b1b7223 */ /* 0x000fe40000000018 */
[----:B------:R-:W1:Y:S02]  /*0c40*/  LDS.128 R12, [UR4+0x40] ;  /* 0x00004004ff0c7984 */ /* 0x000e640008000c00 */
[C---:B------:R-:W-:Y:S01]  /*0c50*/  IMAD.WIDE.U32 R8, R37.reuse, 0x4, R30 ;  /* 0x0000000425087825 */ /* 0x040fe200078e001e */
[----:B------:R-:W-:-:S03]  /*0c60*/  IADD3 R37, PT, PT, R37, UR8, RZ ;  /* 0x0000000825257c10 */ /* 0x000fc6000fffe0ff */
[----:B------:R-:W-:Y:S01]  /*0c70*/  FFMA R11, R4, R11, R27 ;  /* 0x0000000b040b7223 */ /* 0x000fe2000000001b */
[----:B------:R3:W2:Y:S01]  /*0c80*/  LDG.E R24, desc[UR6][R8.64] ;  /* 0x0000000608187981 */ /* 0x0006a2000c1e1900 */
[C---:B------:R-:W-:Y:S01]  /*0c90*/  IMAD.WIDE.U32 R26, R37.reuse, 0x4, R30 ;  /* 0x00000004251a7825 */ /* 0x040fe200078e001e */
[----:B------:R-:W-:-:S05]  /*0ca0*/  IADD3 R37, PT, PT, R37, UR8, RZ ;  /* 0x0000000825257c10 */ /* 0x000fca000fffe0ff */
[C---:B----4-:R-:W-:Y:S01]  /*0cb0*/  IMAD.WIDE.U32 R34, R37.reuse, 0x4, R30 ;  /* 0x0000000425227825 */ /* 0x050fe200078e001e */
[----:B------:R-:W4:Y:S04]  /*0cc0*/  LDG.E R27, desc[UR6][R26.64] ;  /* 0x000000061a1b7981 */ /* 0x000f28000c1e1900 */
[----:B------:R5:W4:Y:S01]  /*0cd0*/  LDG.E R4, desc[UR6][R34.64] ;  /* 0x0000000622047981 */ /* 0x000b22000c1e1900 */
[----:B-1----:R-:W-:Y:S01]  /*0ce0*/  FFMA R11, R12, R25, R11 ;  /* 0x000000190c0b7223 */ /* 0x002fe2000000000b */
[----:B0-----:R-:W-:-:S05]  /*0cf0*/  IADD3 R29, PT, PT, R37, UR8, RZ ;  /* 0x00000008251d7c10 */ /* 0x001fca000fffe0ff */
[C---:B------:R-:W-:Y:S01]  /*0d00*/  IMAD.WIDE.U32 R32, R29.reuse, 0x4, R30 ;  /* 0x000000041d207825 */ /* 0x040fe200078e001e */
[----:B------:R-:W-:-:S04]  /*0d10*/  IADD3 R29, PT, PT, R29, UR8, RZ ;  /* 0x000000081d1d7c10 */ /* 0x000fc8000fffe0ff */
[----:B------:R0:W4:Y:S01]  /*0d20*/  LDG.E R25, desc[UR6][R32.64] ;  /* 0x0000000620197981 */ /* 0x000122000c1e1900 */
[----:B---3--:R-:W-:-:S03]  /*0d30*/  FFMA R22, R22, R13, R11 ;  /* 0x0000000d16167223 */ /* 0x008fc6000000000b */
[----:B------:R-:W2:Y:S01]  /*0d40*/  LDS.128 R8, [UR4+0x50] ;  /* 0x00005004ff087984 */ /* 0x000ea20008000c00 */
[----:B-----5:R-:W-:-:S04]  /*0d50*/  FFMA R23, R23, R14, R22 ;  /* 0x0000000e17177223 */ /* 0x020fc80000000016 */
[----:B------:R-:W-:Y:S01]  /*0d60*/  FFMA R15, R20, R15, R23 ;  /* 0x0000000f140f7223 */ /* 0x000fe20000000017 */
[C---:B------:R-:W-:Y:S01]  /*0d70*/  IMAD.WIDE.U32 R22, R29.reuse, 0x4, R30 ;  /* 0x000000041d167825 */ /* 0x040fe200078e001e */
[----:B------:R-:W-:-:S05]  /*0d80*/  IADD3 R29, PT, PT, R29, UR8, RZ ;  /* 0x000000081d1d7c10 */ /* 0x000fca000fffe0ff */
[C-C-:B------:R-:W-:Y:S01]  /*0d90*/  IMAD.WIDE.U32 R34, R29.reuse, 0x4, R30.reuse ;  /* 0x000000041d227825 */ /* 0x140fe200078e001e */
[----:B------:R-:W-:Y:S01]  /*0da0*/  IADD3 R29, PT, PT, R29, UR8, RZ ;  /* 0x000000081d1d7c10 */ /* 0x000fe2000fffe0ff */
[----:B------:R-:W3:Y:S04]  /*0db0*/  LDG.E R22, desc[UR6][R22.64] ;  /* 0x0000000616167981 */ /* 0x000ee8000c1e1900 */
[----:B------:R-:W-:-:S05]  /*0dc0*/  IMAD.WIDE.U32 R36, R29, 0x4, R30 ;  /* 0x000000041d247825 */ /* 0x000fca00078e001e */
[----:B------:R-:W5:Y:S04]  /*0dd0*/  LDG.E R20, desc[UR6][R36.64] ;  /* 0x0000000624147981 */ /* 0x000f68000c1e1900 */
[----:B------:R1:W5:Y:S01]  /*0de0*/  LDG.E R23, desc[UR6][R34.64] ;  /* 0x0000000622177981 */ /* 0x000362000c1e1900 */
[----:B--2---:R-:W-:-:S04]  /*0df0*/  FFMA R15, R8, R21, R15 ;  /* 0x00000015080f7223 */ /* 0x004fc8000000000f */
[----:B------:R-:W-:Y:S02]  /*0e00*/  FFMA R18, R18, R9, R15 ;  /* 0x0000000912127223 */ /* 0x000fe4000000000f */
[----:B------:R-:W2:Y:S01]  /*0e10*/  LDS.128 R12, [UR4+0x60] ;  /* 0x00006004ff0c7984 */ /* 0x000ea20008000c00 */
[----:B------:R-:W-:-:S04]  /*0e20*/  IADD3 R29, PT, PT, R29, UR8, RZ ;  /* 0x000000081d1d7c10 */ /* 0x000fc8000fffe0ff */
[C---:B------:R-:W-:Y:S01]  /*0e30*/  IADD3 R9, PT, PT, R29.reuse, UR8, RZ ;  /* 0x000000081d097c10 */ /* 0x040fe2000fffe0ff */
[----:B0-----:R-:W-:-:S04]  /*0e40*/  IMAD.WIDE.U32 R32, R29, 0x4, R30 ;  /* 0x000000041d207825 */ /* 0x001fc800078e001e */
[----:B------:R-:W-:Y:S01]  /*0e50*/  FFMA R19, R19, R10, R18 ;  /* 0x0000000a13137223 */ /* 0x000fe20000000012 */
[C---:B-1----:R-:W-:Y:S01]  /*0e60*/  IMAD.WIDE.U32 R34, R9.reuse, 0x4, R30 ;  /* 0x0000000409227825 */ /* 0x042fe200078e001e */
[----:B------:R0:W5:Y:S03]  /*0e70*/  LDG.E R21, desc[UR6][R32.64] ;  /* 0x0000000620157981 */ /* 0x000166000c1e1900 */
[----:B------:R-:W-:Y:S01]  /*0e80*/  FFMA R11, R16, R11, R19 ;  /* 0x0000000b100b7223 */ /* 0x000fe20000000013 */
[----:B------:R1:W5:Y:S01]  /*0e90*/  LDG.E R18, desc[UR6][R34.64] ;  /* 0x0000000622127981 */ /* 0x000362000c1e1900 */
[----:B------:R-:W-:-:S05]  /*0ea0*/  IADD3 R29, PT, PT, R9, UR8, RZ ;  /* 0x00000008091d7c10 */ /* 0x000fca000fffe0ff */
[----:B0-----:R-:W-:-:S05]  /*0eb0*/  IMAD.WIDE.U32 R32, R29, 0x4, R30 ;  /* 0x000000041d207825 */ /* 0x001fca00078e001e */
[----:B------:R0:W5:Y:S01]  /*0ec0*/  LDG.E R19, desc[UR6][R32.64] ;  /* 0x0000000620137981 */ /* 0x000162000c1e1900 */
[----:B--2---:R-:W-:-:S04]  /*0ed0*/  FFMA R11, R12, R17, R11 ;  /* 0x000000110c0b7223 */ /* 0x004fc8000000000b */
[----:B------:R-:W-:Y:S02]  /*0ee0*/  FFMA R6, R6, R13, R11 ;  /* 0x0000000d06067223 */ /* 0x000fe4000000000b */
[----:B------:R-:W2:Y:S01]  /*0ef0*/  LDS.128 R8, [UR4+0x70] ;  /* 0x00007004ff087984 */ /* 0x000ea20008000c00 */
[----:B------:R-:W-:-:S05]  /*0f00*/  IADD3 R29, PT, PT, R29, UR8, RZ ;  /* 0x000000081d1d7c10 */ /* 0x000fca000fffe0ff */
[C---:B------:R-:W-:Y:S01]  /*0f10*/  IMAD.WIDE.U32 R36, R29.reuse, 0x4, R30 ;  /* 0x000000041d247825 */ /* 0x040fe200078e001e */
[----:B------:R-:W-:-:S04]  /*0f20*/  IADD3 R29, PT, PT, R29, UR8, RZ ;  /* 0x000000081d1d7c10 */ /* 0x000fc8000fffe0ff */
[C---:B------:R-:W-:Y:S01]  /*0f30*/  IADD3 R13, PT, PT, R29.reuse, UR8, RZ ;  /* 0x000000081d0d7c10 */ /* 0x040fe2000fffe0ff */
[----:B-1----:R-:W-:Y:S01]  /*0f40*/  IMAD.WIDE.U32 R34, R29, 0x4, R30 ;  /* 0x000000041d227825 */ /* 0x002fe200078e001e */
[----:B------:R-:W5:Y:S02]  /*0f50*/  LDG.E R16, desc[UR6][R36.64] ;  /* 0x0000000624107981 */ /* 0x000f64000c1e1900 */
[----:B0-----:R-:W-:Y:S01]  /*0f60*/  IADD3 R33, PT, PT, R13, UR8, RZ ;  /* 0x000000080d217c10 */ /* 0x001fe2000fffe0ff */
[----:B------:R-:W-:Y:S01]  /*0f70*/  FFMA R7, R7, R14, R6 ;  /* 0x0000000e07077223 */ /* 0x000fe20000000006 */
[----:B------:R-:W-:Y:S01]  /*0f80*/  IMAD.WIDE.U32 R12, R13, 0x4, R30 ;  /* 0x000000040d0c7825 */ /* 0x000fe200078e001e */
[----:B------:R-:W5:Y:S03]  /*0f90*/  LDG.E R17, desc[UR6][R34.64] ;  /* 0x0000000622117981 */ /* 0x000f66000c1e1900 */
[----:B------:R-:W-:Y:S01]  /*0fa0*/  FFMA R15, R2, R15, R7 ;  /* 0x0000000f020f7223 */ /* 0x000fe20000000007 */
[C---:B------:R-:W-:Y:S01]  /*0fb0*/  IMAD.WIDE.U32 R28, R33.reuse, 0x4, R30 ;  /* 0x00000004211c7825 */ /* 0x040fe200078e001e */
[----:B------:R-:W-:Y:S01]  /*0fc0*/  IADD3 R33, PT, PT, R33, UR8, RZ ;  /* 0x0000000821217c10 */ /* 0x000fe2000fffe0ff */
[----:B------:R0:W5:Y:S04]  /*0fd0*/  LDG.E R6, desc[UR6][R12.64] ;  /* 0x000000060c067981 */ /* 0x000168000c1e1900 */
[----:B------:R1:W5:Y:S01]  /*0fe0*/  LDG.E R7, desc[UR6][R28.64] ;  /* 0x000000061c077981 */ /* 0x000362000c1e1900 */
[----:B--2---:R-:W-:Y:S01]  /*0ff0*/  FFMA R15, R8, R3, R15 ;  /* 0x00000003080f7223 */ /* 0x004fe2000000000f */
[----:B------:R-:W-:-:S06]  /*1000*/  IMAD.WIDE.U32 R2, R33, 0x4, R30 ;  /* 0x0000000421027825 */ /* 0x000fcc00078e001e */
[----:B------:R-:W2:Y:S01]  /*1010*/  LDG.E R2, desc[UR6][R2.64] ;  /* 0x0000000602027981 */ /* 0x000ea2000c1e1900 */
[----:B------:R-:W-:Y:S01]  /*1020*/  IADD3 R33, PT, PT, R33, UR8, RZ ;  /* 0x0000000821217c10 */ /* 0x000fe2000fffe0ff */
[----:B------:R-:W-:Y:S02]  /*1030*/  FFMA R24, R24, R9, R15 ;  /* 0x0000000918187223 */ /* 0x000fe4000000000f */
[----:B0-----:R-:W0:Y:S02]  /*1040*/  LDS.128 R12, [UR4+0x80] ;  /* 0x00008004ff0c7984 */ /* 0x001e240008000c00 */
[----:B------:R-:W-:-:S04]  /*1050*/  IMAD.WIDE.U32 R36, R33, 0x4, R30 ;  /* 0x0000000421247825 */ /* 0x000fc800078e001e */
[----:B----4-:R-:W-:Y:S01]  /*1060*/  FFMA R9, R27, R10, R24 ;  /* 0x0000000a1b097223 */ /* 0x010fe20000000018 */
[----:B------:R-:W-:-:S03]  /*1070*/  IADD3 R33, PT, PT, R33, UR8, RZ ;  /* 0x0000000821217c10 */ /* 0x000fc6000fffe0ff */
[----:B------:R-:W-:Y:S01]  /*1080*/  FFMA R9, R4, R11, R9 ;  /* 0x0000000b04097223 */ /* 0x000fe20000000009 */
[----:B------:R-:W4:Y:S01]  /*1090*/  LDG.E R3, desc[UR6][R36.64] ;  /* 0x0000000624037981 */ /* 0x000f22000c1e1900 */
[----:B------:R-:W-:-:S05]  /*10a0*/  IMAD.WIDE.U32 R10, R33, 0x4, R30 ;  /* 0x00000004210a7825 */ /* 0x000fca00078e001e */
[----:B------:R3:W4:Y:S01]  /*10b0*/  LDG.E R24, desc[UR6][R10.64] ;  /* 0x000000060a187981 */ /* 0x000722000c1e1900 */
[----:B------:R-:W-:-:S04]  /*10c0*/  IADD3 R27, PT, PT, R33, UR8, RZ ;  /* 0x00000008211b7c10 */ /* 0x000fc8000fffe0ff */
[C---:B-1----:R-:W-:Y:S01]  /*10d0*/  IADD3 R29, PT, PT, R27.reuse, UR8, RZ ;  /* 0x000000081b1d7c10 */ /* 0x042fe2000fffe0ff */
[----:B------:R-:W-:-:S04]  /*10e0*/  IMAD.WIDE.U32 R26, R27, 0x4, R30 ;  /* 0x000000041b1a7825 */ /* 0x000fc800078e001e */
[C---:B------:R-:W-:Y:S02]  /*10f0*/  IMAD.WIDE.U32 R34, R29.reuse, 0x4, R30 ;  /* 0x000000041d227825 */ /* 0x040fe400078e001e */
[----:B------:R-:W4:Y:S04]  /*1100*/  LDG.E R27, desc[UR6][R26.64] ;  /* 0x000000061a1b7981 */ /* 0x000f28000c1e1900 */
[----:B------:R1:W4:Y:S01]  /*1110*/  LDG.E R4, desc[UR6][R34.64] ;  /* 0x0000000622047981 */ /* 0x000322000c1e1900 */
[----:B------:R-:W-:Y:S01]  /*1120*/  IADD3 R29, PT, PT, R29, UR8, RZ ;  /* 0x000000081d1d7c10 */ /* 0x000fe2000fffe0ff */
[----:B0-----:R-:W-:-:S04]  /*1130*/  FFMA R9, R12, R25, R9 ;  /* 0x000000190c097223 */ /* 0x001fc80000000009 */
[C---:B------:R-:W-:Y:S01]  /*1140*/  IMAD.WIDE.U32 R32, R29.reuse, 0x4, R30 ;  /* 0x000000041d207825 */ /* 0x040fe200078e001e */
[----:B------:R-:W-:-:S04]  /*1150*/  IADD3 R29, PT, PT, R29, UR8, RZ ;  /* 0x000000081d1d7c10 */ /* 0x000fc8000fffe0ff */
[----:B------:R0:W4:Y:S01]  /*1160*/  LDG.E R25, desc[UR6][R32.64] ;  /* 0x0000000620197981 */ /* 0x000122000c1e1900 */
[----:B---3--:R-:W-:-:S03]  /*1170*/  FFMA R22, R22, R13, R9 ;  /* 0x0000000d16167223 */ /* 0x008fc60000000009 */
[----:B------:R-:W3:Y:S01]  /*1180*/  LDS.128 R8, [UR4+0x90] ;  /* 0x00009004ff087984 */ /* 0x000ee20008000c00 */
[----:B-----5:R-:W-:-:S04]  /*1190*/  FFMA R23, R23, R14, R22 ;  /* 0x0000000e17177223 */ /* 0x020fc80000000016 */
[----:B------:R-:W-:Y:S01]  /*11a0*/  FFMA R15, R20, R15, R23 ;  /* 0x0000000f140f7223 */ /* 0x000fe20000000017 */
[----:B------:R-:W-:-:S06]  /*11b0*/  IMAD.WIDE.U32 R22, R29, 0x4, R30 ;  /* 0x000000041d167825 */ /* 0x000fcc00078e001e */
[----:B------:R-:W5:Y:S01]  /*11c0*/  LDG.E R22, desc[UR6][R22.64] ;  /* 0x0000000616167981 */ /* 0x000f62000c1e1900 */
[----:B------:R-:W-:-:S05]  /*11d0*/  IADD3 R29, PT, PT, R29, UR8, RZ ;  /* 0x000000081d1d7c10 */ /* 0x000fca000fffe0ff */
[C---:B------:R-:W-:Y:S01]  /*11e0*/  IMAD.WIDE.U32 R36, R29.reuse, 0x4, R30 ;  /* 0x000000041d247825 */ /* 0x040fe200078e001e */
[----:B------:R-:W-:-:S04]  /*11f0*/  IADD3 R29, PT, PT, R29, UR8, RZ ;  /* 0x000000081d1d7c10 */ /* 0x000fc8000fffe0ff */
[----:B------:R0:W5:Y:S01]  /*1200*/  LDG.E R23, desc[UR6][R36.64] ;  /* 0x0000000624177981 */ /* 0x000162000c1e1900 */
[C---:B-1----:R-:W-:Y:S01]  /*1210*/  IMAD.WIDE.U32 R34, R29.reuse, 0x4, R30 ;  /* 0x000000041d227825 */ /* 0x042fe200078e001e */
[----:B------:R-:W-:-:S04]  /*1220*/  IADD3 R29, PT, PT, R29, UR8, RZ ;  /* 0x000000081d1d7c10 */ /* 0x000fc8000fffe0ff */
[----:B------:R1:W5:Y:S01]  /*1230*/  LDG.E R20, desc[UR6][R34.64] ;  /* 0x0000000622147981 */ /* 0x000362000c1e1900 */
[----:B---3--:R-:W-:-:S04]  /*1240*/  FFMA R15, R8, R21, R15 ;  /* 0x00000015080f7223 */ /* 0x008fc8000000000f */
[----:B------:R-:W-:Y:S02]  /*1250*/  FFMA R18, R18, R9, R15 ;  /* 0x0000000912127223 */ /* 0x000fe4000000000f */
[----:B------:R-:W3:Y:S01]  /*1260*/  LDS.128 R12, [UR4+0xa0] ;  /* 0x0000a004ff0c7984 */ /* 0x000ee20008000c00 */
[C---:B------:R-:W-:Y:S01]  /*1270*/  IADD3 R9, PT, PT, R29.reuse, UR8, RZ ;  /* 0x000000081d097c10 */ /* 0x040fe2000fffe0ff */
[----:B0-----:R-:W-:-:S04]  /*1280*/  IMAD.WIDE.U32 R32, R29, 0x4, R30 ;  /* 0x000000041d207825 */ /* 0x001fc800078e001e */
[----:B------:R-:W-:Y:S01]  /*1290*/  IMAD.WIDE.U32 R36, R9, 0x4, R30 ;  /* 0x0000000409247825 */ /* 0x000fe200078e001e */
[----:B------:R0:W5:Y:S03]  /*12a0*/  LDG.E R21, desc[UR6][R32.64] ;  /* 0x0000000620157981 */ /* 0x000166000c1e1900 */
[----:B------:R-:W-:Y:S02]  /*12b0*/  FFMA R19, R19, R10, R18 ;  /* 0x0000000a13137223 */ /* 0x000fe40000000012 */
[----:B------:R3:W5:Y:S01]  /*12c0*/  LDG.E R18, desc[UR6][R36.64] ;  /* 0x0000000624127981 */ /* 0x000762000c1e1900 */
[----:B------:R-:W-:-:S05]  /*12d0*/  IADD3 R29, PT, PT, R9, UR8, RZ ;  /* 0x00000008091d7c10 */ /* 0x000fca000fffe0ff */
[C---:B-1----:R-:W-:Y:S01]  /*12e0*/  IMAD.WIDE.U32 R34, R29.reuse, 0x4, R30 ;  /* 0x000000041d227825 */ /* 0x042fe200078e001e */
[----:B------:R-:W-:-:S05]  /*12f0*/  IADD3 R29, PT, PT, R29, UR8, RZ ;  /* 0x000000081d1d7c10 */ /* 0x000fca000fffe0ff */
[----:B0-----:R-:W-:-:S04]  /*1300*/  IMAD.WIDE.U32 R32, R29, 0x4, R30 ;  /* 0x000000041d207825 */ /* 0x001fc800078e001e */
[----:B------:R-:W-:Y:S02]  /*1310*/  FFMA R11, R16, R11, R19 ;  /* 0x0000000b100b7223 */ /* 0x000fe40000000013 */
[----:B------:R0:W5:Y:S02]  /*1320*/  LDG.E R19, desc[UR6][R34.64] ;  /* 0x0000000622137981 */ /* 0x000164000c1e1900 */
[----:B---3--:R-:W-:Y:S02]  /*1330*/  FFMA R11, R12, R17, R11 ;  /* 0x000000110c0b7223 */ /* 0x008fe4000000000b */
[----:B------:R1:W3:Y:S02]  /*1340*/  LDG.E R16, desc[UR6][R32.64] ;  /* 0x0000000620107981 */ /* 0x0002e4000c1e1900 */
[----:B------:R-:W-:Y:S01]  /*1350*/  FFMA R6, R6, R13, R11 ;  /* 0x0000000d06067223 */ /* 0x000fe2000000000b */
[----:B------:R-:W-:Y:S01]  /*1360*/  IADD3 R13, PT, PT, R29, UR8, RZ ;  /* 0x000000081d0d7c10 */ /* 0x000fe2000fffe0ff */
[----:B------:R-:W4:Y:S02]  /*1370*/  LDS.128 R8, [UR4+0xb0] ;  /* 0x0000b004ff087984 */ /* 0x000f240008000c00 */
[----:B------:R-:W-:Y:S01]  /*1380*/  FFMA R7, R7, R14, R6 ;  /* 0x0000000e07077223 */ /* 0x000fe20000000006 */
[C---:B------:R-:W-:Y:S01]  /*1390*/  IADD3 R17, PT, PT, R13.reuse, UR8, RZ ;  /* 0x000000080d117c10 */ /* 0x040fe2000fffe0ff */
[----:B------:R-:W-:-:S04]  /*13a0*/  IMAD.WIDE.U32 R36, R13, 0x4, R30 ;  /* 0x000000040d247825 */ /* 0x000fc800078e001e */
[----:B------:R-:W-:-:S05]  /*13b0*/  IMAD.WIDE.U32 R12, R17, 0x4, R30 ;  /* 0x00000004110c7825 */ /* 0x000fca00078e001e */
[----:B------:R-:W3:Y:S01]  /*13c0*/  LDG.E R6, desc[UR6][R12.64] ;  /* 0x000000060c067981 */ /* 0x000ee2000c1e1900 */
[----:B--2---:R-:W-:Y:S01]  /*13d0*/  FFMA R29, R2, R15, R7 ;  /* 0x0000000f021d7223 */ /* 0x004fe20000000007 */
[----:B------:R-:W-:Y:S02]  /*13e0*/  IADD3 R15, PT, PT, R17, UR8, RZ ;  /* 0x00000008110f7c10 */ /* 0x000fe4000fffe0ff */
[----:B------:R2:W3:Y:S03]  /*13f0*/  LDG.E R17, desc[UR6][R36.64] ;  /* 0x0000000624117981 */ /* 0x0004e6000c1e1900 */
[C---:B0-----:R-:W-:Y:S01]  /*1400*/  IMAD.WIDE.U32 R34, R15.reuse, 0x4, R30 ;  /* 0x000000040f227825 */ /* 0x041fe200078e001e */
[----:B------:R-:W-:-:S04]  /*1410*/  IADD3 R15, PT, PT, R15, UR8, RZ ;  /* 0x000000080f0f7c10 */ /* 0x000fc8000fffe0ff */
[----:B------:R0:W3:Y:S01]  /*1420*/  LDG.E R7, desc[UR6][R34.64] ;  /* 0x0000000622077981 */ /* 0x0000e2000c1e1900 */
[C---:B-1----:R-:W-:Y:S01]  /*1430*/  IMAD.WIDE.U32 R32, R15.reuse, 0x4, R30 ;  /* 0x000000040f207825 */ /* 0x042fe200078e001e */
[----:B------:R-:W-:-:S04]  /*1440*/  IADD3 R15, PT, PT, R15, UR8, RZ ;  /* 0x000000080f0f7c10 */ /* 0x000fc8000fffe0ff */
[----:B------:R-:W3:Y:S01]  /*1450*/  LDG.E R2, desc[UR6][R32.64] ;  /* 0x0000000620027981 */ /* 0x000ee2000c1e1900 */
[----:B----4-:R-:W-:Y:S01]  /*1460*/  FFMA R3, R8, R3, R29 ;  /* 0x0000000308037223 */ /* 0x010fe2000000001d */
[----:B------:R-:W-:-:S04]  /*1470*/  IMAD.WIDE.U32 R28, R15, 0x4, R30 ;  /* 0x000000040f1c7825 */ /* 0x000fc800078e001e */
[----:B------:R-:W-:Y:S02]  /*1480*/  FFMA R24, R24, R9, R3 ;  /* 0x0000000918187223 */ /* 0x000fe40000000003 */
[----:B------:R1:W4:Y:S01]  /*1490*/  LDG.E R3, desc[UR6][R28.64] ;  /* 0x000000061c037981 */ /* 0x000322000c1e1900 */
[----:B--2---:R-:W-:-:S03]  /*14a0*/  IADD3 R37, PT, PT, R15, UR8, RZ ;  /* 0x000000080f257c10 */ /* 0x004fc6000fffe0ff */
[----:B------:R-:W2:Y:S02]  /*14b0*/  LDS.128 R12, [UR4+0xc0] ;  /* 0x0000c004ff0c7984 */ /* 0x000ea40008000c00 */
[----:B------:R-:W-:-:S04]  /*14c0*/  IMAD.WIDE.U32 R8, R37, 0x4, R30 ;  /* 0x0000000425087825 */ /* 0x000fc800078e001e */
[----:B------:R-:W-:Y:S01]  /*14d0*/  FFMA R27, R27, R10, R24 ;  /* 0x0000000a1b1b7223 */ /* 0x000fe20000000018 */
[----:B------:R-:W-:-:S03]  /*14e0*/  IADD3 R37, PT, PT, R37, UR8, RZ ;  /* 0x0000000825257c10 */ /* 0x000fc6000fffe0ff */
[----:B------:R-:W-:Y:S01]  /*14f0*/  FFMA R11, R4, R11, R27 ;  /* 0x0000000b040b7223 */ /* 0x000fe2000000001b */
[----:B------:R5:W4:Y:S01]  /*1500*/  LDG.E R24, desc[UR6][R8.64] ;  /* 0x0000000608187981 */ /* 0x000b22000c1e1900 */
[C---:B------:R-:W-:Y:S01]  /*1510*/  IMAD.WIDE.U32 R26, R37.reuse, 0x4, R30 ;  /* 0x00000004251a7825 */ /* 0x040fe200078e001e */
[----:B------:R-:W-:-:S05]  /*1520*/  IADD3 R37, PT, PT, R37, UR8, RZ ;  /* 0x0000000825257c10 */ /* 0x000fca000fffe0ff */
[C---:B0-----:R-:W-:Y:S01]  /*1530*/  IMAD.WIDE.U32 R34, R37.reuse, 0x4, R30 ;  /* 0x0000000425227825 */ /* 0x041fe200078e001e */
[----:B------:R-:W4:Y:S04]  /*1540*/  LDG.E R27, desc[UR6][R26.64] ;  /* 0x000000061a1b7981 */ /* 0x000f28000c1e1900 */
[----:B------:R0:W4:Y:S01]  /*1550*/  LDG.E R4, desc[UR6][R34.64] ;  /* 0x0000000622047981 */ /* 0x000122000c1e1900 */
[----:B--2---:R-:W-:Y:S01]  /*1560*/  FFMA R11, R12, R25, R11 ;  /* 0x000000190c0b7223 */ /* 0x004fe2000000000b */
[----:B-1----:R-:W-:-:S05]  /*1570*/  IADD3 R29, PT, PT, R37, UR8, RZ ;  /* 0x00000008251d7c10 */ /* 0x002fca000fffe0ff */
[C---:B------:R-:W-:Y:S01]  /*1580*/  IMAD.WIDE.U32 R32, R29.reuse, 0x4, R30 ;  /* 0x000000041d207825 */ /* 0x040fe200078e001e */
[----:B------:R-:W-:-:S04]  /*1590*/  IADD3 R29, PT, PT, R29, UR8, RZ ;  /* 0x000000081d1d7c10 */ /* 0x000fc8000fffe0ff */
[----:B------:R1:W2:Y:S01]  /*15a0*/  LDG.E R25, desc[UR6][R32.64] ;  /* 0x0000000620197981 */ /* 0x0002a2000c1e1900 */
[----:B-----5:R-:W-:-:S03]  /*15b0*/  FFMA R22, R22, R13, R11 ;  /* 0x0000000d16167223 */ /* 0x020fc6000000000b */
[----:B------:R-:W5:Y:S01]  /*15c0*/  LDS.128 R8, [UR4+0xd0] ;  /* 0x0000d004ff087984 */ /* 0x000f620008000c00 */
[----:B------:R-:W-:-:S04]  /*15d0*/  FFMA R23, R23, R14, R22 ;  /* 0x0000000e17177223 */ /* 0x000fc80000000016 */
[----:B------:R-:W-:Y:S01]  /*15e0*/  FFMA R15, R20, R15, R23 ;  /* 0x0000000f140f7223 */ /* 0x000fe20000000017 */
[C---:B------:R-:W-:Y:S01]  /*15f0*/  IMAD.WIDE.U32 R22, R29.reuse, 0x4, R30 ;  /* 0x000000041d167825 */ /* 0x040fe200078e001e */
[----:B------:R-:W-:-:S05]  /*1600*/  IADD3 R29, PT, PT, R29, UR8, RZ ;  /* 0x000000081d1d7c10 */ /* 0x000fca000fffe0ff */
[C-C-:B0-----:R-:W-:Y:S01]  /*1610*/  IMAD.WIDE.U32 R34, R29.reuse, 0x4, R30.reuse ;  /* 0x000000041d227825 */ /* 0x141fe200078e001e */
[----:B------:R-:W-:Y:S01]  /*1620*/  IADD3 R29, PT, PT, R29, UR8, RZ ;  /* 0x000000081d1d7c10 */ /* 0x000fe2000fffe0ff */
[----:B------:R-:W2:Y:S04]  /*1630*/  LDG.E R22, desc[UR6][R22.64] ;  /* 0x0000000616167981 */ /* 0x000ea8000c1e1900 */
[----:B------:R-:W-:-:S05]  /*1640*/  IMAD.WIDE.U32 R36, R29, 0x4, R30 ;  /* 0x000000041d247825 */ /* 0x000fca00078e001e */
[----:B------:R-:W2:Y:S04]  /*1650*/  LDG.E R20, desc[UR6][R36.64] ;  /* 0x0000000624147981 */ /* 0x000ea8000c1e1900 */
[----:B------:R0:W2:Y:S01]  /*1660*/  LDG.E R23, desc[UR6][R34.64] ;  /* 0x0000000622177981 */ /* 0x0000a2000c1e1900 */
[----:B-----5:R-:W-:-:S04]  /*1670*/  FFMA R15, R8, R21, R15 ;  /* 0x00000015080f7223 */ /* 0x020fc8000000000f */
[----:B------:R-:W-:Y:S02]  /*1680*/  FFMA R18, R18, R9, R15 ;  /* 0x0000000912127223 */ /* 0x000fe4000000000f */
[----:B------:R-:W5:Y:S01]  /*1690*/  LDS.128 R12, [UR4+0xe0] ;  /* 0x0000e004ff0c7984 */ /* 0x000f620008000c00 */
[----:B------:R-:W-:-:S04]  /*16a0*/  IADD3 R29, PT, PT, R29, UR8, RZ ;  /* 0x000000081d1d7c10 */ /* 0x000fc8000fffe0ff */
[C---:B------:R-:W-:Y:S01]  /*16b0*/  IADD3 R9, PT, PT, R29.reuse, UR8, RZ ;  /* 0x000000081d097c10 */ /* 0x040fe2000fffe0ff */
[----:B-1----:R-:W-:-:S04]  /*16c0*/  IMAD.WIDE.U32 R32, R29, 0x4, R30 ;  /* 0x000000041d207825 */ /* 0x002fc800078e001e */
[----:B0-----:R-:W-:Y:S01]  /*16d0*/  IMAD.WIDE.U32 R34, R9, 0x4, R30 ;  /* 0x0000000409227825 */ /* 0x001fe200078e001e */
[----:B------:R0:W2:Y:S03]  /*16e0*/  LDG.E R21, desc[UR6][R32.64] ;  /* 0x0000000620157981 */ /* 0x0000a6000c1e1900 */
[----:B------:R-:W-:Y:S02]  /*16f0*/  FFMA R19, R19, R10, R18 ;  /* 0x0000000a13137223 */ /* 0x000fe40000000012 */
[----:B------:R1:W2:Y:S02]  /*1700*/  LDG.E R18, desc[UR6][R34.64] ;  /* 0x0000000622127981 */ /* 0x0002a4000c1e1900 */
[----:B---3--:R-:W-:Y:S01]  /*1710*/  FFMA R11, R16, R11, R19 ;  /* 0x0000000b100b7223 */ /* 0x008fe20000000013 */
[----:B------:R-:W-:-:S05]  /*1720*/  IADD3 R29, PT, PT, R9, UR8, RZ ;  /* 0x00000008091d7c10 */ /* 0x000fca000fffe0ff */
[----:B0-----:R-:W-:-:S05]  /*1730*/  IMAD.WIDE.U32 R32, R29, 0x4, R30 ;  /* 0x000000041d207825 */ /* 0x001fca00078e001e */
[----:B------:R0:W3:Y:S01]  /*1740*/  LDG.E R19, desc[UR6][R32.64] ;  /* 0x0000000620137981 */ /* 0x0000e2000c1e1900 */
[----:B-----5:R-:W-:-:S04]  /*1750*/  FFMA R11, R12, R17, R11 ;  /* 0x000000110c0b7223 */ /* 0x020fc8000000000b */
[----:B------:R-:W-:Y:S02]  /*1760*/  FFMA R6, R6, R13, R11 ;  /* 0x0000000d06067223 */ /* 0x000fe4000000000b */
[----:B------:R-:W4:Y:S01]  /*1770*/  LDS.128 R8, [UR4+0xf0] ;  /* 0x0000f004ff087984 */ /* 0x000f220008000c00 */
        /* <DEDUP_REMOVED lines=15> */
[----:B----4-:R-:W-:Y:S01]  /*1870*/  FFMA R15, R8, R3, R15 ;  /* 0x00000003080f7223 */ /* 0x010fe2000000000f */
[----:B------:R-:W-:-:S06]  /*1880*/  IMAD.WIDE.U32 R2, R33, 0x4, R30 ;  /* 0x0000000421027825 */ /* 0x000fcc00078e001e */
[----:B------:R-:W4:Y:S01]  /*1890*/  LDG.E R2, desc[UR6][R2.64] ;  /* 0x0000000602027981 */ /* 0x000f22000c1e1900 */
[----:B------:R-:W-:Y:S01]  /*18a0*/  IADD3 R33, PT, PT, R33, UR8, RZ ;  /* 0x0000000821217c10 */ /* 0x000fe2000fffe0ff */
[----:B------:R-:W-:Y:S02]  /*18b0*/  FFMA R24, R24, R9, R15 ;  /* 0x0000000918187223 */ /* 0x000fe4000000000f */
[----:B0-----:R-:W2:Y:S02]  /*18c0*/  LDS.128 R12, [UR4+0x100] ;  /* 0x00010004ff0c7984 */ /* 0x001ea40008000c00 */
[----:B------:R-:W-:-:S04]  /*18d0*/  IMAD.WIDE.U32 R36, R33, 0x4, R30 ;  /* 0x0000000421247825 */ /* 0x000fc800078e001e */
[----:B------:R-:W-:Y:S01]  /*18e0*/  FFMA R9, R27, R10, R24 ;  /* 0x0000000a1b097223 */ /* 0x000fe20000000018 */
        /* <DEDUP_REMOVED lines=12> */
[----:B--2---:R-:W-:-:S04]  /*19b0*/  FFMA R9, R12, R25, R9 ;  /* 0x000000190c097223 */ /* 0x004fc80000000009 */
[C---:B------:R-:W-:Y:S01]  /*19c0*/  IMAD.WIDE.U32 R32, R29.reuse, 0x4, R30 ;  /* 0x000000041d207825 */ /* 0x040fe200078e001e */
[----:B------:R-:W-:-:S04]  /*19d0*/  IADD3 R29, PT, PT, R29, UR8, RZ ;  /* 0x000000081d1d7c10 */ /* 0x000fc8000fffe0ff */
[----:B------:R2:W4:Y:S01]  /*19e0*/  LDG.E R25, desc[UR6][R32.64] ;  /* 0x0000000620197981 */ /* 0x000522000c1e1900 */
[----:B------:R-:W-:-:S03]  /*19f0*/  FFMA R22, R22, R13, R9 ;  /* 0x0000000d16167223 */ /* 0x000fc60000000009 */
[----:B0-----:R-:W0:Y:S01]  /*1a00*/  LDS.128 R8, [UR4+0x110] ;  /* 0x00011004ff087984 */ /* 0x001e220008000c00 */
[----:B------:R-:W-:-:S04]  /*1a10*/  FFMA R23, R23, R14, R22 ;  /* 0x0000000e17177223 */ /* 0x000fc80000000016 */
[----:B------:R-:W-:Y:S01]  /*1a20*/  FFMA R15, R20, R15, R23 ;  /* 0x0000000f140f7223 */ /* 0x000fe20000000017 */
[----:B------:R-:W-:-:S06]  /*1a30*/  IMAD.WIDE.U32 R22, R29, 0x4, R30 ;  /* 0x000000041d167825 */ /* 0x000fcc00078e001e */
[----:B------:R-:W4:Y:S01]  /*1a40*/  LDG.E R22, desc[UR6][R22.64] ;  /* 0x0000000616167981 */ /* 0x000f22000c1e1900 */
[----:B------:R-:W-:-:S05]  /*1a50*/  IADD3 R29, PT, PT, R29, UR8, RZ ;  /* 0x000000081d1d7c10 */ /* 0x000fca000fffe0ff */
[C---:B------:R-:W-:Y:S01]  /*1a60*/  IMAD.WIDE.U32 R36, R29.reuse, 0x4, R30 ;  /* 0x000000041d247825 */ /* 0x040fe200078e001e */
[----:B------:R-:W-:-:S04]  /*1a70*/  IADD3 R29, PT, PT, R29, UR8, RZ ;  /* 0x000000081d1d7c10 */ /* 0x000fc8000fffe0ff */
[----:B------:R2:W4:Y:S01]  /*1a80*/  LDG.E R23, desc[UR6][R36.64] ;  /* 0x0000000624177981 */ /* 0x000522000c1e1900 */
[C---:B-1----:R-:W-:Y:S01]  /*1a90*/  IMAD.WIDE.U32 R34, R29.reuse, 0x4, R30 ;  /* 0x000000041d227825 */ /* 0x042fe200078e001e */
[----:B------:R-:W-:-:S04]  /*1aa0*/  IADD3 R29, PT, PT, R29, UR8, RZ ;  /* 0x000000081d1d7c10 */ /* 0x000fc8000fffe0ff */
[----:B------:R1:W4:Y:S01]  /*1ab0*/  LDG.E R20, desc[UR6][R34.64] ;  /* 0x0000000622147981 */ /* 0x000322000c1e1900 */
[----:B0-----:R-:W-:-:S04]  /*1ac0*/  FFMA R15, R8, R21, R15 ;  /* 0x00000015080f7223 */ /* 0x001fc8000000000f */
[----:B------:R-:W-:Y:S02]  /*1ad0*/  FFMA R18, R18, R9, R15 ;  /* 0x0000000912127223 */ /* 0x000fe4000000000f */
[----:B------:R-:W0:Y:S01]  /*1ae0*/  LDS.128 R12, [UR4+0x120] ;  /* 0x00012004ff0c7984 */ /* 0x000e220008000c00 */
[C---:B------:R-:W-:Y:S01]  /*1af0*/  IADD3 R9, PT, PT, R29.reuse, UR8, RZ ;  /* 0x000000081d097c10 */ /* 0x040fe2000fffe0ff */
[----:B--2---:R-:W-:-:S04]  /*1b00*/  IMAD.WIDE.U32 R32, R29, 0x4, R30 ;  /* 0x000000041d207825 */ /* 0x004fc800078e001e */
[----:B------:R-:W-:Y:S01]  /*1b10*/  IMAD.WIDE.U32 R36, R9, 0x4, R30 ;  /* 0x0000000409247825 */ /* 0x000fe200078e001e */
[----:B------:R2:W4:Y:S03]  /*1b20*/  LDG.E R21, desc[UR6][R32.64] ;  /* 0x0000000620157981 */ /* 0x000526000c1e1900 */
[----:B---3--:R-:W-:Y:S02]  /*1b30*/  FFMA R19, R19, R10, R18 ;  /* 0x0000000a13137223 */ /* 0x008fe40000000012 */
[----:B------:R3:W4:Y:S01]  /*1b40*/  LDG.E R18, desc[UR6][R36.64] ;  /* 0x0000000624127981 */ /* 0x000722000c1e1900 */
[----:B------:R-:W-:-:S05]  /*1b50*/  IADD3 R29, PT, PT, R9, UR8, RZ ;  /* 0x00000008091d7c10 */ /* 0x000fca000fffe0ff */
[C---:B-1----:R-:W-:Y:S01]  /*1b60*/  IMAD.WIDE.U32 R34, R29.reuse, 0x4, R30 ;  /* 0x000000041d227825 */ /* 0x042fe200078e001e */
[----:B------:R-:W-:-:S05]  /*1b70*/  IADD3 R29, PT, PT, R29, UR8, RZ ;  /* 0x000000081d1d7c10 */ /* 0x000fca000fffe0ff */
[----:B--2---:R-:W-:-:S04]  /*1b80*/  IMAD.WIDE.U32 R32, R29, 0x4, R30 ;  /* 0x000000041d207825 */ /* 0x004fc800078e001e */
[----:B-----5:R-:W-:Y:S02]  /*1b90*/  FFMA R11, R16, R11, R19 ;  /* 0x0000000b100b7223 */ /* 0x020fe40000000013 */
[----:B------:R1:W2:Y:S02]  /*1ba0*/  LDG.E R19, desc[UR6][R34.64] ;  /* 0x0000000622137981 */ /* 0x0002a4000c1e1900 */
[----:B0-----:R-:W-:Y:S02]  /*1bb0*/  FFMA R11, R12, R17, R11 ;  /* 0x000000110c0b7223 */ /* 0x001fe4000000000b */
[----:B------:R0:W5:Y:S02]  /*1bc0*/  LDG.E R16, desc[UR6][R32.64] ;  /* 0x0000000620107981 */ /* 0x000164000c1e1900 */
[----:B------:R-:W-:Y:S01]  /*1bd0*/  FFMA R6, R6, R13, R11 ;  /* 0x0000000d06067223 */ /* 0x000fe2000000000b */
[----:B------:R-:W-:Y:S01]  /*1be0*/  IADD3 R13, PT, PT, R29, UR8, RZ ;  /* 0x000000081d0d7c10 */ /* 0x000fe2000fffe0ff */
[----:B------:R-:W0:Y:S02]  /*1bf0*/  LDS.128 R8, [UR4+0x130] ;  /* 0x00013004ff087984 */ /* 0x000e240008000c00 */
[----:B------:R-:W-:Y:S01]  /*1c00*/  FFMA R7, R7, R14, R6 ;  /* 0x0000000e07077223 */ /* 0x000fe20000000006 */
[C---:B------:R-:W-:Y:S01]  /*1c10*/  IADD3 R17, PT, PT, R13.reuse, UR8, RZ ;  /* 0x000000080d117c10 */ /* 0x040fe2000fffe0ff */
[----:B---3--:R-:W-:-:S04]  /*1c20*/  IMAD.WIDE.U32 R36, R13, 0x4, R30 ;  /* 0x000000040d247825 */ /* 0x008fc800078e001e */
[----:B------:R-:W-:-:S05]  /*1c30*/  IMAD.WIDE.U32 R12, R17, 0x4, R30 ;  /* 0x00000004110c7825 */ /* 0x000fca00078e001e */
[----:B------:R-:W3:Y:S01]  /*1c40*/  LDG.E R6, desc[UR6][R12.64] ;  /* 0x000000060c067981 */ /* 0x000ee2000c1e1900 */
[----:B----4-:R-:W-:Y:S01]  /*1c50*/  FFMA R29, R2, R15, R7 ;  /* 0x0000000f021d7223 */ /* 0x010fe20000000007 */
[----:B------:R-:W-:Y:S02]  /*1c60*/  IADD3 R15, PT, PT, R17, UR8, RZ ;  /* 0x00000008110f7c10 */ /* 0x000fe4000fffe0ff */
[----:B------:R4:W3:Y:S03]  /*1c70*/  LDG.E R17, desc[UR6][R36.64] ;  /* 0x0000000624117981 */ /* 0x0008e6000c1e1900 */
[C---:B-1----:R-:W-:Y:S01]  /*1c80*/  IMAD.WIDE.U32 R34, R15.reuse, 0x4, R30 ;  /* 0x000000040f227825 */ /* 0x042fe200078e001e */
[----:B------:R-:W-:-:S04]  /*1c90*/  IADD3 R15, PT, PT, R15, UR8, RZ ;  /* 0x000000080f0f7c10 */ /* 0x000fc8000fffe0ff */
[----:B------:R1:W3:Y:S01]  /*1ca0*/  LDG.E R7, desc[UR6][R34.64] ;  /* 0x0000000622077981 */ /* 0x0002e2000c1e1900 */
[C---:B0-----:R-:W-:Y:S01]  /*1cb0*/  IMAD.WIDE.U32 R32, R15.reuse, 0x4, R30 ;  /* 0x000000040f207825 */ /* 0x041fe200078e001e */
[----:B------:R-:W-:-:S04]  /*1cc0*/  IADD3 R15, PT, PT, R15, UR8, RZ ;  /* 0x000000080f0f7c10 */ /* 0x000fc8000fffe0ff */
[----:B------:R-:W3:Y:S01]  /*1cd0*/  LDG.E R2, desc[UR6][R32.64] ;  /* 0x0000000620027981 */ /* 0x000ee2000c1e1900 */
[----:B------:R-:W-:Y:S01]  /*1ce0*/  FFMA R3, R8, R3, R29 ;  /* 0x0000000308037223 */ /* 0x000fe2000000001d */
[----:B------:R-:W-:-:S04]  /*1cf0*/  IMAD.WIDE.U32 R28, R15, 0x4, R30 ;  /* 0x000000040f1c7825 */ /* 0x000fc800078e001e */
[----:B------:R-:W-:Y:S02]  /*1d00*/  FFMA R24, R24, R9, R3 ;  /* 0x0000000918187223 */ /* 0x000fe40000000003 */
[----:B------:R0:W3:Y:S01]  /*1d10*/  LDG.E R3, desc[UR6][R28.64] ;  /* 0x000000061c037981 */ /* 0x0000e2000c1e1900 */
[----:B----4-:R-:W-:-:S03]  /*1d20*/  IADD3 R37, PT, PT, R15, UR8, RZ ;  /* 0x000000080f257c10 */ /* 0x010fc6000fffe0ff */
[----:B------:R-:W4:Y:S02]  /*1d30*/  LDS.128 R12, [UR4+0x140] ;  /* 0x00014004ff0c7984 */ /* 0x000f240008000c00 */
[----:B------:R-:W-:-:S04]  /*1d40*/  IMAD.WIDE.U32 R8, R37, 0x4, R30 ;  /* 0x0000000425087825 */ /* 0x000fc800078e001e */
[----:B------:R-:W-:Y:S01]  /*1d50*/  FFMA R27, R27, R10, R24 ;  /* 0x0000000a1b1b7223 */ /* 0x000fe20000000018 */
[----:B------:R-:W-:-:S03]  /*1d60*/  IADD3 R37, PT, PT, R37, UR8, RZ ;  /* 0x0000000825257c10 */ /* 0x000fc6000fffe0ff */
[----:B------:R-:W-:Y:S01]  /*1d70*/  FFMA R11, R4, R11, R27 ;  /* 0x0000000b040b7223 */ /* 0x000fe2000000001b */
[----:B------:R0:W3:Y:S01]  /*1d80*/  LDG.E R24, desc[UR6][R8.64] ;  /* 0x0000000608187981 */ /* 0x0000e2000c1e1900 */
[C---:B------:R-:W-:Y:S01]  /*1d90*/  IMAD.WIDE.U32 R26, R37.reuse, 0x4, R30 ;  /* 0x00000004251a7825 */ /* 0x040fe200078e001e */
[----:B------:R-:W-:-:S05]  /*1da0*/  IADD3 R37, PT, PT, R37, UR8, RZ ;  /* 0x0000000825257c10 */ /* 0x000fca000fffe0ff */
[C---:B-1----:R-:W-:Y:S01]  /*1db0*/  IMAD.WIDE.U32 R34, R37.reuse, 0x4, R30 ;  /* 0x0000000425227825 */ /* 0x042fe200078e001e */
[----:B------:R-:W3:Y:S04]  /*1dc0*/  LDG.E R27, desc[UR6][R26.64] ;  /* 0x000000061a1b7981 */ /* 0x000ee8000c1e1900 */
[----:B------:R1:W3:Y:S01]  /*1dd0*/  LDG.E R4, desc[UR6][R34.64] ;  /* 0x0000000622047981 */ /* 0x0002e2000c1e1900 */
[----:B----4-:R-:W-:Y:S01]  /*1de0*/  FFMA R11, R12, R25, R11 ;  /* 0x000000190c0b7223 */ /* 0x010fe2000000000b */
[----:B0-----:R-:W-:-:S05]  /*1df0*/  IADD3 R29, PT, PT, R37, UR8, RZ ;  /* 0x00000008251d7c10 */ /* 0x001fca000fffe0ff */
[C---:B------:R-:W-:Y:S01]  /*1e00*/  IMAD.WIDE.U32 R32, R29.reuse, 0x4, R30 ;  /* 0x000000041d207825 */ /* 0x040fe200078e001e */
[----:B------:R-:W-:-:S04]  /*1e10*/  IADD3 R29, PT, PT, R29, UR8, RZ ;  /* 0x000000081d1d7c10 */ /* 0x000fc8000fffe0ff */
[----:B------:R0:W4:Y:S01]  /*1e20*/  LDG.E R25, desc[UR6][R32.64] ;  /* 0x0000000620197981 */ /* 0x000122000c1e1900 */
[----:B------:R-:W-:-:S03]  /*1e30*/  FFMA R22, R22, R13, R11 ;  /* 0x0000000d16167223 */ /* 0x000fc6000000000b */
[----:B------:R-:W0:Y:S01]  /*1e40*/  LDS.128 R8, [UR4+0x150] ;  /* 0x00015004ff087984 */ /* 0x000e220008000c00 */
[----:B------:R-:W-:-:S04]  /*1e50*/  FFMA R23, R23, R14, R22 ;  /* 0x0000000e17177223 */ /* 0x000fc80000000016 */
[----:B------:R-:W-:Y:S01]  /*1e60*/  FFMA R15, R20, R15, R23 ;  /* 0x0000000f140f7223 */ /* 0x000fe20000000017 */
[C---:B------:R-:W-:Y:S01]  /*1e70*/  IMAD.WIDE.U32 R22, R29.reuse, 0x4, R30 ;  /* 0x000000041d167825 */ /* 0x040fe200078e001e */
[----:B------:R-:W-:-:S05]  /*1e80*/  IADD3 R29, PT, PT, R29, UR8, RZ ;  /* 0x000000081d1d7c10 */ /* 0x000fca000fffe0ff */
[C-C-:B-1----:R-:W-:Y:S01]  /*1e90*/  IMAD.WIDE.U32 R34, R29.reuse, 0x4, R30.reuse ;  /* 0x000000041d227825 */ /* 0x142fe200078e001e */
[----:B------:R-:W-:Y:S01]  /*1ea0*/  IADD3 R29, PT, PT, R29, UR8, RZ ;  /* 0x000000081d1d7c10 */ /* 0x000fe2000fffe0ff */
[----:B------:R-:W4:Y:S04]  /*1eb0*/  LDG.E R22, desc[UR6][R22.64] ;  /* 0x0000000616167981 */ /* 0x000f28000c1e1900 */
[----:B------:R-:W-:-:S05]  /*1ec0*/  IMAD.WIDE.U32 R36, R29, 0x4, R30 ;  /* 0x000000041d247825 */ /* 0x000fca00078e001e */
[----:B------:R-:W4:Y:S04]  /*1ed0*/  LDG.E R20, desc[UR6][R36.64] ;  /* 0x0000000624147981 */ /* 0x000f28000c1e1900 */
[----:B------:R1:W4:Y:S01]  /*1ee0*/  LDG.E R23, desc[UR6][R34.64] ;  /* 0x0000000622177981 */ /* 0x000322000c1e1900 */
[----:B0-----:R-:W-:-:S04]  /*1ef0*/  FFMA R15, R8, R21, R15 ;  /* 0x00000015080f7223 */ /* 0x001fc8000000000f */
[----:B------:R-:W-:Y:S02]  /*1f00*/  FFMA R18, R18, R9, R15 ;  /* 0x0000000912127223 */ /* 0x000fe4000000000f */
[----:B------:R-:W3:Y:S01]  /*1f10*/  LDS.128 R12, [UR4+0x160] ;  /* 0x00016004ff0c7984 */ /* 0x000ee20008000c00 */
[----:B------:R-:W-:-:S04]  /*1f20*/  IADD3 R29, PT, PT, R29, UR8, RZ ;  /* 0x000000081d1d7c10 */ /* 0x000fc8000fffe0ff */
[C---:B------:R-:W-:Y:S01]  /*1f30*/  IADD3 R9, PT, PT, R29.reuse, UR8, RZ ;  /* 0x000000081d097c10 */ /* 0x040fe2000fffe0ff */
[----:B------:R-:W-:-:S04]  /*1f40*/  IMAD.WIDE.U32 R32, R29, 0x4, R30 ;  /* 0x000000041d207825 */ /* 0x000fc800078e001e */
[C---:B-1----:R-:W-:Y:S01]  /*1f50*/  IMAD.WIDE.U32 R34, R9.reuse, 0x4, R30 ;  /* 0x0000000409227825 */ /* 0x042fe200078e001e */
[----:B------:R0:W4:Y:S01]  /*1f60*/  LDG.E R21, desc[UR6][R32.64] ;  /* 0x0000000620157981 */ /* 0x000122000c1e1900 */
[----:B------:R-:W-:Y:S02]  /*1f70*/  IADD3 R29, PT, PT, R9, UR8, RZ ;  /* 0x00000008091d7c10 */ /* 0x000fe4000fffe0ff */
[----:B--2---:R-:W-:Y:S02]  /*1f80*/  FFMA R19, R19, R10, R18 ;  /* 0x0000000a13137223 */ /* 0x004fe40000000012 */
[----:B------:R1:W2:Y:S02]  /*1f90*/  LDG.E R18, desc[UR6][R34.64] ;  /* 0x0000000622127981 */ /* 0x0002a4000c1e1900 */
[----:B-----5:R-:W-:Y:S01]  /*1fa0*/  FFMA R11, R16, R11, R19 ;  /* 0x0000000b100b7223 */ /* 0x020fe20000000013 */
[----:B0-----:R-:W-:-:S05]  /*1fb0*/  IMAD.WIDE.U32 R32, R29, 0x4, R30 ;  /* 0x000000041d207825 */ /* 0x001fca00078e001e */
[----:B------:R0:W5:Y:S01]  /*1fc0*/  LDG.E R19, desc[UR6][R32.64] ;  /* 0x0000000620137981 */ /* 0x000162000c1e1900 */
[----:B------:R-:W-:Y:S01]  /*1fd0*/  IADD3 R29, PT, PT, R29, UR8, RZ ;  /* 0x000000081d1d7c10 */ /* 0x000fe2000fffe0ff */
[----:B---3--:R-:W-:-:S04]  /*1fe0*/  FFMA R11, R12, R17, R11 ;  /* 0x000000110c0b7223 */ /* 0x008fc8000000000b */
[----:B------:R-:W-:Y:S02]  /*1ff0*/  FFMA R6, R6, R13, R11 ;  /* 0x0000000d06067223 */ /* 0x000fe4000000000b */
[----:B------:R-:W3:Y:S01]  /*2000*/  LDS.128 R8, [UR4+0x170] ;  /* 0x00017004ff087984 */ /* 0x000ee20008000c00 */
        /* <DEDUP_REMOVED lines=14> */
[----:B---3--:R-:W-:Y:S01]  /*20f0*/  FFMA R15, R8, R3, R15 ;  /* 0x00000003080f7223 */ /* 0x008fe2000000000f */
[----:B------:R-:W-:-:S06]  /*2100*/  IMAD.WIDE.U32 R2, R33, 0x4, R30 ;  /* 0x0000000421027825 */ /* 0x000fcc00078e001e */
[----:B------:R-:W3:Y:S01]  /*2110*/  LDG.E R2, desc[UR6][R2.64] ;  /* 0x0000000602027981 */ /* 0x000ee2000c1e1900 */
[----:B------:R-:W-:Y:S01]  /*2120*/  IADD3 R33, PT, PT, R33, UR8, RZ ;  /* 0x0000000821217c10 */ /* 0x000fe2000fffe0ff */
[----:B------:R-:W-:Y:S02]  /*2130*/  FFMA R24, R24, R9, R15 ;  /* 0x0000000918187223 */ /* 0x000fe4000000000f */
[----:B0-----:R-:W4:Y:S02]  /*2140*/  LDS.128 R12, [UR4+0x180] ;  /* 0x00018004ff0c7984 */ /* 0x001f240008000c00 */
[----:B------:R-:W-:-:S04]  /*2150*/  IMAD.WIDE.U32 R36, R33, 0x4, R30 ;  /* 0x0000000421247825 */ /* 0x000fc800078e001e */
[----:B------:R-:W-:Y:S01]  /*2160*/  FFMA R9, R27, R10, R24 ;  /* 0x0000000a1b097223 */ /* 0x000fe20000000018 */
[----:B------:R-:W-:-:S03]  /*2170*/  IADD3 R33, PT, PT, R33, UR8, RZ ;  /* 0x0000000821217c10 */ /* 0x000fc6000fffe0ff */
[----:B------:R-:W-:Y:S01]  /*2180*/  FFMA R9, R4, R11, R9 ;  /* 0x0000000b04097223 */ /* 0x000fe20000000009 */
[----:B------:R-:W3:Y:S01]  /*2190*/  LDG.E R3, desc[UR6][R36.64] ;  /* 0x0000000624037981 */ /* 0x000ee2000c1e1900 */
[----:B------:R-:W-:-:S05]  /*21a0*/  IMAD.WIDE.U32 R10, R33, 0x4, R30 ;  /* 0x00000004210a7825 */ /* 0x000fca00078e001e */
[----:B------:R0:W3:Y:S01]  /*21b0*/  LDG.E R24, desc[UR6][R10.64] ;  /* 0x000000060a187981 */ /* 0x0000e2000c1e1900 */
[----:B------:R-:W-:-:S04]  /*21c0*/  IADD3 R27, PT, PT, R33, UR8, RZ ;  /* 0x00000008211b7c10 */ /* 0x000fc8000fffe0ff */
[C---:B-1----:R-:W-:Y:S01]  /*21d0*/  IADD3 R29, PT, PT, R27.reuse, UR8, RZ ;  /* 0x000000081b1d7c10 */ /* 0x042fe2000fffe0ff */
[----:B------:R-:W-:-:S04]  /*21e0*/  IMAD.WIDE.U32 R26, R27, 0x4, R30 ;  /* 0x000000041b1a7825 */ /* 0x000fc800078e001e */
[C---:B------:R-:W-:Y:S02]  /*21f0*/  IMAD.WIDE.U32 R34, R29.reuse, 0x4, R30 ;  /* 0x000000041d227825 */ /* 0x040fe400078e001e */
[----:B------:R-:W3:Y:S04]  /*2200*/  LDG.E R27, desc[UR6][R26.64] ;  /* 0x000000061a1b7981 */ /* 0x000ee8000c1e1900 */
[----:B------:R1:W3:Y:S01]  /*2210*/  LDG.E R4, desc[UR6][R34.64] ;  /* 0x0000000622047981 */ /* 0x0002e2000c1e1900 */
[----:B------:R-:W-:Y:S01]  /*2220*/  IADD3 R29, PT, PT, R29, UR8, RZ ;  /* 0x000000081d1d7c10 */ /* 0x000fe2000fffe0ff */
[----:B----4-:R-:W-:-:S04]  /*2230*/  FFMA R9, R12, R25, R9 ;  /* 0x000000190c097223 */ /* 0x010fc80000000009 */
[C---:B------:R-:W-:Y:S01]  /*2240*/  IMAD.WIDE.U32 R32, R29.reuse, 0x4, R30 ;  /* 0x000000041d207825 */ /* 0x040fe200078e001e */
[----:B------:R-:W-:-:S04]  /*2250*/  IADD3 R29, PT, PT, R29, UR8, RZ ;  /* 0x000000081d1d7c10 */ /* 0x000fc8000fffe0ff */
[----:B------:R4:W3:Y:S01]  /*2260*/  LDG.E R25, desc[UR6][R32.64] ;  /* 0x0000000620197981 */ /* 0x0008e2000c1e1900 */
[----:B------:R-:W-:-:S03]  /*2270*/  FFMA R22, R22, R13, R9 ;  /* 0x0000000d16167223 */ /* 0x000fc60000000009 */
[----:B0-----:R-:W0:Y:S01]  /*2280*/  LDS.128 R8, [UR4+0x190] ;  /* 0x00019004ff087984 */ /* 0x001e220008000c00 */
[----:B------:R-:W-:-:S04]  /*2290*/  FFMA R23, R23, R14, R22 ;  /* 0x0000000e17177223 */ /* 0x000fc80000000016 */
[----:B------:R-:W-:Y:S01]  /*22a0*/  FFMA R15, R20, R15, R23 ;  /* 0x0000000f140f7223 */ /* 0x000fe20000000017 */
[----:B------:R-:W-:-:S06]  /*22b0*/  IMAD.WIDE.U32 R22, R29, 0x4, R30 ;  /* 0x000000041d167825 */ /* 0x000fcc00078e001e */
[----:B------:R-:W3:Y:S01]  /*22c0*/  LDG.E R22, desc[UR6][R22.64] ;  /* 0x0000000616167981 */ /* 0x000ee2000c1e1900 */
[----:B------:R-:W-:-:S05]  /*22d0*/  IADD3 R29, PT, PT, R29, UR8, RZ ;  /* 0x000000081d1d7c10 */ /* 0x000fca000fffe0ff */
[C---:B------:R-:W-:Y:S01]  /*22e0*/  IMAD.WIDE.U32 R36, R29.reuse, 0x4, R30 ;  /* 0x000000041d247825 */ /* 0x040fe200078e001e */
[----:B------:R-:W-:-:S04]  /*22f0*/  IADD3 R29, PT, PT, R29, UR8, RZ ;  /* 0x000000081d1d7c10 */ /* 0x000fc8000fffe0ff */
[----:B------:R2:W3:Y:S01]  /*2300*/  LDG.E R23, desc[UR6][R36.64] ;  /* 0x0000000624177981 */ /* 0x0004e2000c1e1900 */
[C---:B-1----:R-:W-:Y:S01]  /*2310*/  IMAD.WIDE.U32 R34, R29.reuse, 0x4, R30 ;  /* 0x000000041d227825 */ /* 0x042fe200078e001e */
[----:B------:R-:W-:-:S04]  /*2320*/  IADD3 R29, PT, PT, R29, UR8, RZ ;  /* 0x000000081d1d7c10 */ /* 0x000fc8000fffe0ff */
[----:B------:R1:W3:Y:S01]  /*2330*/  LDG.E R20, desc[UR6][R34.64] ;  /* 0x0000000622147981 */ /* 0x0002e2000c1e1900 */
[----:B0-----:R-:W-:Y:S01]  /*2340*/  FFMA R15, R8, R21, R15 ;  /* 0x00000015080f7223 */ /* 0x001fe2000000000f */
[----:B----4-:R-:W-:-:S05]  /*2350*/  IMAD.WIDE.U32 R32, R29, 0x4, R30 ;  /* 0x000000041d207825 */ /* 0x010fca00078e001e */
[----:B------:R0:W4:Y:S01]  /*2360*/  LDG.E R21, desc[UR6][R32.64] ;  /* 0x0000000620157981 */ /* 0x000122000c1e1900 */
[----:B--2---:R-:W-:-:S03]  /*2370*/  FFMA R18, R18, R9, R15 ;  /* 0x0000000912127223 */ /* 0x004fc6000000000f */
[----:B------:R-:W2:Y:S01]  /*2380*/  LDS.128 R12, [UR4+0x1a0] ;  /* 0x0001a004ff0c7984 */ /* 0x000ea20008000c00 */
[----:B------:R-:W-:-:S05]  /*2390*/  IADD3 R9, PT, PT, R29, UR8, RZ ;  /* 0x000000081d097c10 */ /* 0x000fca000fffe0ff */
[----:B------:R-:W-:-:S04]  /*23a0*/  IMAD.WIDE.U32 R36, R9, 0x4, R30 ;  /* 0x0000000409247825 */ /* 0x000fc800078e001e */
[----:B-----5:R-:W-:Y:S02]  /*23b0*/  FFMA R19, R19, R10, R18 ;  /* 0x0000000a13137223 */ /* 0x020fe40000000012 */
[----:B------:R5:W4:Y:S01]  /*23c0*/  LDG.E R18, desc[UR6][R36.64] ;  /* 0x0000000624127981 */ /* 0x000b22000c1e1900 */
[----:B------:R-:W-:-:S05]  /*23d0*/  IADD3 R29, PT, PT, R9, UR8, RZ ;  /* 0x00000008091d7c10 */ /* 0x000fca000fffe0ff */
[C---:B-1----:R-:W-:Y:S01]  /*23e0*/  IMAD.WIDE.U32 R34, R29.reuse, 0x4, R30 ;  /* 0x000000041d227825 */ /* 0x042fe200078e001e */
[----:B------:R-:W-:-:S05]  /*23f0*/  IADD3 R29, PT, PT, R29, UR8, RZ ;  /* 0x000000081d1d7c10 */ /* 0x000fca000fffe0ff */
[----:B0-----:R-:W-:-:S04]  /*2400*/  IMAD.WIDE.U32 R32, R29, 0x4, R30 ;  /* 0x000000041d207825 */ /* 0x001fc800078e001e */
[----:B------:R-:W-:Y:S02]  /*2410*/  FFMA R11, R16, R11, R19 ;  /* 0x0000000b100b7223 */ /* 0x000fe40000000013 */
[----:B------:R0:W4:Y:S02]  /*2420*/  LDG.E R19, desc[UR6][R34.64] ;  /* 0x0000000622137981 */ /* 0x000124000c1e1900 */
[----:B--2---:R-:W-:Y:S02]  /*2430*/  FFMA R11, R12, R17, R11 ;  /* 0x000000110c0b7223 */ /* 0x004fe4000000000b */
[----:B------:R1:W2:Y:S02]  /*2440*/  LDG.E R16, desc[UR6][R32.64] ;  /* 0x0000000620107981 */ /* 0x0002a4000c1e1900 */
[----:B------:R-:W-:Y:S01]  /*2450*/  FFMA R6, R6, R13, R11 ;  /* 0x0000000d06067223 */ /* 0x000fe2000000000b */
[----:B------:R-:W-:Y:S01]  /*2460*/  IADD3 R13, PT, PT, R29, UR8, RZ ;  /* 0x000000081d0d7c10 */ /* 0x000fe2000fffe0ff */
[----:B------:R-:W1:Y:S02]  /*2470*/  LDS.128 R8, [UR4+0x1b0] ;  /* 0x0001b004ff087984 */ /* 0x000e640008000c00 */
[----:B------:R-:W-:Y:S01]  /*2480*/  FFMA R7, R7, R14, R6 ;  /* 0x0000000e07077223 */ /* 0x000fe20000000006 */
[C---:B------:R-:W-:Y:S01]  /*2490*/  IADD3 R17, PT, PT, R13.reuse, UR8, RZ ;  /* 0x000000080d117c10 */ /* 0x040fe2000fffe0ff */
[----:B-----5:R-:W-:-:S04]  /*24a0*/  IMAD.WIDE.U32 R36, R13, 0x4, R30 ;  /* 0x000000040d247825 */ /* 0x020fc800078e001e */
[----:B------:R-:W-:-:S05]  /*24b0*/  IMAD.WIDE.U32 R12, R17, 0x4, R30 ;  /* 0x00000004110c7825 */ /* 0x000fca00078e001e */
[----:B------:R-:W5:Y:S01]  /*24c0*/  LDG.E R6, desc[UR6][R12.64] ;  /* 0x000000060c067981 */ /* 0x000f62000c1e1900 */
[----:B---3--:R-:W-:Y:S01]  /*24d0*/  FFMA R29, R2, R15, R7 ;  /* 0x0000000f021d7223 */ /* 0x008fe20000000007 */
[----:B------:R-:W-:Y:S02]  /*24e0*/  IADD3 R15, PT, PT, R17, UR8, RZ ;  /* 0x00000008110f7c10 */ /* 0x000fe4000fffe0ff */
[----:B------:R3:W5:Y:S03]  /*24f0*/  LDG.E R17, desc[UR6][R36.64] ;  /* 0x0000000624117981 */ /* 0x000766000c1e1900 */
[C---:B0-----:R-:W-:Y:S01]  /*2500*/  IMAD.WIDE.U32 R34, R15.reuse, 0x4, R30 ;  /* 0x000000040f227825 */ /* 0x041fe200078e001e */
[----:B------:R-:W-:-:S04]  /*2510*/  IADD3 R15, PT, PT, R15, UR8, RZ ;  /* 0x000000080f0f7c10 */ /* 0x000fc8000fffe0ff */
[----:B------:R0:W5:Y:S01]  /*2520*/  LDG.E R7, desc[UR6][R34.64] ;  /* 0x0000000622077981 */ /* 0x000162000c1e1900 */
[C---:B-1----:R-:W-:Y:S01]  /*2530*/  IMAD.WIDE.U32 R32, R15.reuse, 0x4, R30 ;  /* 0x000000040f207825 */ /* 0x042fe200078e001e */
[----:B------:R-:W-:-:S03]  /*2540*/  IADD3 R15, PT, PT, R15, UR8, RZ ;  /* 0x000000080f0f7c10 */ /* 0x000fc6000fffe0ff */
[----:B------:R-:W-:Y:S01]  /*2550*/  FFMA R3, R8, R3, R29 ;  /* 0x0000000308037223 */ /* 0x000fe2000000001d */
[----:B------:R-:W5:Y:S01]  /*2560*/  LDG.E R2, desc[UR6][R32.64] ;  /* 0x0000000620027981 */ /* 0x000f62000c1e1900 */
[----:B------:R-:W-:-:S04]  /*2570*/  IMAD.WIDE.U32 R28, R15, 0x4, R30 ;  /* 0x000000040f1c7825 */ /* 0x000fc800078e001e */
[----:B------:R-:W-:Y:S02]  /*2580*/  FFMA R24, R24, R9, R3 ;  /* 0x0000000918187223 */ /* 0x000fe40000000003 */
[----:B------:R1:W5:Y:S01]  /*2590*/  LDG.E R3, desc[UR6][R28.64] ;  /* 0x000000061c037981 */ /* 0x000362000c1e1900 */
[----:B---3--:R-:W-:-:S03]  /*25a0*/  IADD3 R37, PT, PT, R15, UR8, RZ ;  /* 0x000000080f257c10 */ /* 0x008fc6000fffe0ff */
[----:B------:R-:W3:Y:S02]  /*25b0*/  LDS.128 R12, [UR4+0x1c0] ;  /* 0x0001c004ff0c7984 */ /* 0x000ee40008000c00 */
[----:B------:R-:W-:-:S04]  /*25c0*/  IMAD.WIDE.U32 R8, R37, 0x4, R30 ;  /* 0x0000000425087825 */ /* 0x000fc800078e001e */
[----:B------:R-:W-:Y:S01]  /*25d0*/  FFMA R27, R27, R10, R24 ;  /* 0x0000000a1b1b7223 */ /* 0x000fe20000000018 */
[----:B------:R-:W-:-:S03]  /*25e0*/  IADD3 R37, PT, PT, R37, UR8, RZ ;  /* 0x0000000825257c10 */ /* 0x000fc6000fffe0ff */
[----:B------:R-:W-:Y:S01]  /*25f0*/  FFMA R11, R4, R11, R27 ;  /* 0x0000000b040b7223 */ /* 0x000fe2000000001b */
[----:B------:R1:W5:Y:S01]  /*2600*/  LDG.E R24, desc[UR6][R8.64] ;  /* 0x0000000608187981 */ /* 0x000362000c1e1900 */
[C---:B------:R-:W-:Y:S01]  /*2610*/  IMAD.WIDE.U32 R26, R37.reuse, 0x4, R30 ;  /* 0x00000004251a7825 */ /* 0x040fe200078e001e */
[----:B------:R-:W-:-:S05]  /*2620*/  IADD3 R37, PT, PT, R37, UR8, RZ ;  /* 0x0000000825257c10 */ /* 0x000fca000fffe0ff */
[C---:B0-----:R-:W-:Y:S01]  /*2630*/  IMAD.WIDE.U32 R34, R37.reuse, 0x4, R30 ;  /* 0x0000000425227825 */ /* 0x041fe200078e001e */
[----:B------:R-:W5:Y:S04]  /*2640*/  LDG.E R27, desc[UR6][R26.64] ;  /* 0x000000061a1b7981 */ /* 0x000f68000c1e1900 */
[----:B------:R0:W5:Y:S01]  /*2650*/  LDG.E R4, desc[UR6][R34.64] ;  /* 0x0000000622047981 */ /* 0x000162000c1e1900 */
[----:B---3--:R-:W-:Y:S01]  /*2660*/  FFMA R11, R12, R25, R11 ;  /* 0x000000190c0b7223 */ /* 0x008fe2000000000b */
[----:B-1----:R-:W-:-:S05]  /*2670*/  IADD3 R29, PT, PT, R37, UR8, RZ ;  /* 0x00000008251d7c10 */ /* 0x002fca000fffe0ff */
[C---:B------:R-:W-:Y:S01]  /*2680*/  IMAD.WIDE.U32 R32, R29.reuse, 0x4, R30 ;  /* 0x000000041d207825 */ /* 0x040fe200078e001e */
[----:B------:R-:W-:-:S04]  /*2690*/  IADD3 R29, PT, PT, R29, UR8, RZ ;  /* 0x000000081d1d7c10 */ /* 0x000fc8000fffe0ff */
[----:B------:R1:W3:Y:S01]  /*26a0*/  LDG.E R25, desc[UR6][R32.64] ;  /* 0x0000000620197981 */ /* 0x0002e2000c1e1900 */
[----:B------:R-:W-:-:S03]  /*26b0*/  FFMA R22, R22, R13, R11 ;  /* 0x0000000d16167223 */ /* 0x000fc6000000000b */
[----:B------:R-:W4:Y:S01]  /*26c0*/  LDS.128 R8, [UR4+0x1d0] ;  /* 0x0001d004ff087984 */ /* 0x000f220008000c00 */
[----:B------:R-:W-:-:S04]  /*26d0*/  FFMA R23, R23, R14, R22 ;  /* 0x0000000e17177223 */ /* 0x000fc80000000016 */
[----:B------:R-:W-:Y:S01]  /*26e0*/  FFMA R15, R20, R15, R23 ;  /* 0x0000000f140f7223 */ /* 0x000fe20000000017 */
[C---:B------:R-:W-:Y:S01]  /*26f0*/  IMAD.WIDE.U32 R22, R29.reuse, 0x4, R30 ;  /* 0x000000041d167825 */ /* 0x040fe200078e001e */
[----:B------:R-:W-:-:S05]  /*2700*/  IADD3 R29, PT, PT, R29, UR8, RZ ;  /* 0x000000081d1d7c10 */ /* 0x000fca000fffe0ff */
[C-C-:B0-----:R-:W-:Y:S01]  /*2710*/  IMAD.WIDE.U32 R34, R29.reuse, 0x4, R30.reuse ;  /* 0x000000041d227825 */ /* 0x141fe200078e001e */
[----:B------:R-:W-:Y:S01]  /*2720*/  IADD3 R29, PT, PT, R29, UR8, RZ ;  /* 0x000000081d1d7c10 */ /* 0x000fe2000fffe0ff */
[----:B------:R-:W3:Y:S04]  /*2730*/  LDG.E R22, desc[UR6][R22.64] ;  /* 0x0000000616167981 */ /* 0x000ee8000c1e1900 */
[----:B------:R-:W-:-:S05]  /*2740*/  IMAD.WIDE.U32 R36, R29, 0x4, R30 ;  /* 0x000000041d247825 */ /* 0x000fca00078e001e */
[----:B------:R-:W3:Y:S04]  /*2750*/  LDG.E R20, desc[UR6][R36.64] ;  /* 0x0000000624147981 */ /* 0x000ee8000c1e1900 */
[----:B------:R0:W3:Y:S01]  /*2760*/  LDG.E R23, desc[UR6][R34.64] ;  /* 0x0000000622177981 */ /* 0x0000e2000c1e1900 */
[----:B----4-:R-:W-:-:S04]  /*2770*/  FFMA R15, R8, R21, R15 ;  /* 0x00000015080f7223 */ /* 0x010fc8000000000f */
[----:B------:R-:W-:Y:S02]  /*2780*/  FFMA R18, R18, R9, R15 ;  /* 0x0000000912127223 */ /* 0x000fe4000000000f */
[----:B------:R-:W5:Y:S01]  /*2790*/  LDS.128 R12, [UR4+0x1e0] ;  /* 0x0001e004ff0c7984 */ /* 0x000f620008000c00 */
[----:B------:R-:W-:-:S04]  /*27a0*/  IADD3 R29, PT, PT, R29, UR8, RZ ;  /* 0x000000081d1d7c10 */ /* 0x000fc8000fffe0ff */
[C---:B------:R-:W-:Y:S01]  /*27b0*/  IADD3 R9, PT, PT, R29.reuse, UR8, RZ ;  /* 0x000000081d097c10 */ /* 0x040fe2000fffe0ff */
[----:B-1----:R-:W-:-:S04]  /*27c0*/  IMAD.WIDE.U32 R32, R29, 0x4, R30 ;  /* 0x000000041d207825 */ /* 0x002fc800078e001e */
[C---:B0-----:R-:W-:Y:S01]  /*27d0*/  IMAD.WIDE.U32 R34, R9.reuse, 0x4, R30 ;  /* 0x0000000409227825 */ /* 0x041fe200078e001e */
[----:B------:R0:W4:Y:S01]  /*27e0*/  LDG.E R21, desc[UR6][R32.64] ;  /* 0x0000000620157981 */ /* 0x000122000c1e1900 */
[----:B------:R-:W-:Y:S02]  /*27f0*/  IADD3 R29, PT, PT, R9, UR8, RZ ;  /* 0x00000008091d7c10 */ /* 0x000fe4000fffe0ff */
[----:B------:R-:W-:Y:S02]  /*2800*/  FFMA R19, R19, R10, R18 ;  /* 0x0000000a13137223 */ /* 0x000fe40000000012 */
[----:B------:R1:W4:Y:S02]  /*2810*/  LDG.E R18, desc[UR6][R34.64] ;  /* 0x0000000622127981 */ /* 0x000324000c1e1900 */
[----:B--2---:R-:W-:Y:S01]  /*2820*/  FFMA R11, R16, R11, R19 ;  /* 0x0000000b100b7223 */ /* 0x004fe20000000013 */
[----:B0-----:R-:W-:-:S05]  /*2830*/  IMAD.WIDE.U32 R32, R29, 0x4, R30 ;  /* 0x000000041d207825 */ /* 0x001fca00078e001e */
[----:B------:R0:W2:Y:S01]  /*2840*/  LDG.E R19, desc[UR6][R32.64] ;  /* 0x0000000620137981 */ /* 0x0000a2000c1e1900 */
[----:B------:R-:W-:Y:S01]  /*2850*/  IADD3 R29, PT, PT, R29, UR8, RZ ;  /* 0x000000081d1d7c10 */ /* 0x000fe2000fffe0ff */
[----:B-----5:R-:W-:-:S04]  /*2860*/  FFMA R11, R12, R17, R11 ;  /* 0x000000110c0b7223 */ /* 0x020fc8000000000b */
[----:B------:R-:W-:Y:S02]  /*2870*/  FFMA R6, R6, R13, R11 ;  /* 0x0000000d06067223 */ /* 0x000fe4000000000b */
[----:B------:R-:W5:Y:S01]  /*2880*/  LDS.128 R8, [UR4+0x1f0] ;  /* 0x0001f004ff087984 */ /* 0x000f620008000c00 */
[C---:B------:R-:W-:Y:S01]  /*2890*/  IMAD.WIDE.U32 R36, R29.reuse, 0x4, R30 ;  /* 0x000000041d247825 */ /* 0x040fe200078e001e */
[----:B------:R-:W-:-:S04]  /*28a0*/  IADD3 R29, PT, PT, R29, UR8, RZ ;  /* 0x000000081d1d7c10 */ /* 0x000fc8000fffe0ff */
[C---:B------:R-:W-:Y:S01]  /*28b0*/  IADD3 R13, PT, PT, R29.reuse, UR8, RZ ;  /* 0x000000081d0d7c10 */ /* 0x040fe2000fffe0ff */
[----:B-1----:R-:W-:Y:S01]  /*28c0*/  IMAD.WIDE.U32 R34, R29, 0x4, R30 ;  /* 0x000000041d227825 */ /* 0x002fe200078e001e */
[----:B------:R-:W2:Y:S02]  /*28d0*/  LDG.E R16, desc[UR6][R36.64] ;  /* 0x0000000624107981 */ /* 0x000ea4000c1e1900 */
[----:B0-----:R-:W-:Y:S01]  /*28e0*/  IADD3 R33, PT, PT, R13, UR8, RZ ;  /* 0x000000080d217c10 */ /* 0x001fe2000fffe0ff */
[----:B------:R-:W-:Y:S01]  /*28f0*/  FFMA R7, R7, R14, R6 ;  /* 0x0000000e07077223 */ /* 0x000fe20000000006 */
[----:B------:R-:W-:Y:S01]  /*2900*/  IMAD.WIDE.U32 R12, R13, 0x4, R30 ;  /* 0x000000040d0c7825 */ /* 0x000fe200078e001e */
[----:B------:R-:W2:Y:S03]  /*2910*/  LDG.E R17, desc[UR6][R34.64] ;  /* 0x0000000622117981 */ /* 0x000ea6000c1e1900 */
[----:B------:R-:W-:Y:S01]  /*2920*/  FFMA R15, R2, R15, R7 ;  /* 0x0000000f020f7223 */ /* 0x000fe20000000007 */
[C---:B------:R-:W-:Y:S01]  /*2930*/  IMAD.WIDE.U32 R28, R33.reuse, 0x4, R30 ;  /* 0x00000004211c7825 */ /* 0x040fe200078e001e */
[----:B------:R-:W-:Y:S01]  /*2940*/  IADD3 R33, PT, PT, R33, UR8, RZ ;  /* 0x0000000821217c10 */ /* 0x000fe2000fffe0ff */
[----:B------:R0:W2:Y:S04]  /*2950*/  LDG.E R6, desc[UR6][R12.64] ;  /* 0x000000060c067981 */ /* 0x0000a8000c1e1900 */
[----:B------:R1:W2:Y:S01]  /*2960*/  LDG.E R7, desc[UR6][R28.64] ;  /* 0x000000061c077981 */ /* 0x0002a2000c1e1900 */
[----:B-----5:R-:W-:Y:S01]  /*2970*/  FFMA R15, R8, R3, R15 ;  /* 0x00000003080f7223 */ /* 0x020fe2000000000f */
[----:B------:R-:W-:-:S06]  /*2980*/  IMAD.WIDE.U32 R2, R33, 0x4, R30 ;  /* 0x0000000421027825 */ /* 0x000fcc00078e001e */
[----:B------:R-:W5:Y:S01]  /*2990*/  LDG.E R2, desc[UR6][R2.64] ;  /* 0x0000000602027981 */ /* 0x000f62000c1e1900 */
[----:B------:R-:W-:Y:S01]  /*29a0*/  IADD3 R33, PT, PT, R33, UR8, RZ ;  /* 0x0000000821217c10 */ /* 0x000fe2000fffe0ff */
[----:B------:R-:W-:Y:S02]  /*29b0*/  FFMA R24, R24, R9, R15 ;  /* 0x0000000918187223 */ /* 0x000fe4000000000f */
[----:B0-----:R-:W3:Y:S02]  /*29c0*/  LDS.128 R12, [UR4+0x200] ;  /* 0x00020004ff0c7984 */ /* 0x001ee40008000c00 */
[----:B------:R-:W-:-:S04]  /*29d0*/  IMAD.WIDE.U32 R36, R33, 0x4, R30 ;  /* 0x0000000421247825 */ /* 0x000fc800078e001e */
[----:B------:R-:W-:Y:S01]  /*29e0*/  FFMA R9, R27, R10, R24 ;  /* 0x0000000a1b097223 */ /* 0x000fe20000000018 */
[----:B------:R-:W-:-:S03]  /*29f0*/  IADD3 R33, PT, PT, R33, UR8, RZ ;  /* 0x0000000821217c10 */ /* 0x000fc6000fffe0ff */
[----:B------:R-:W-:Y:S01]  /*2a00*/  FFMA R9, R4, R11, R9 ;  /* 0x0000000b04097223 */ /* 0x000fe20000000009 */
[----:B------:R-:W5:Y:S01]  /*2a10*/  LDG.E R3, desc[UR6][R36.64] ;  /* 0x0000000624037981 */ /* 0x000f62000c1e1900 */
[----:B------:R-:W-:-:S05]  /*2a20*/  IMAD.WIDE.U32 R10, R33, 0x4, R30 ;  /* 0x00000004210a7825 */ /* 0x000fca00078e001e */
[----:B------:R0:W5:Y:S01]  /*2a30*/  LDG.E R24, desc[UR6][R10.64] ;  /* 0x000000060a187981 */ /* 0x000162000c1e1900 */
[----:B------:R-:W-:-:S04]  /*2a40*/  IADD3 R27, PT, PT, R33, UR8, RZ ;  /* 0x00000008211b7c10 */ /* 0x000fc8000fffe0ff */
[C---:B-1----:R-:W-:Y:S01]  /*2a50*/  IADD3 R29, PT, PT, R27.reuse, UR8, RZ ;  /* 0x000000081b1d7c10 */ /* 0x042fe2000fffe0ff */
[----:B------:R-:W-:-:S04]  /*2a60*/  IMAD.WIDE.U32 R26, R27, 0x4, R30 ;  /* 0x000000041b1a7825 */ /* 0x000fc800078e001e */
[C---:B------:R-:W-:Y:S02]  /*2a70*/  IMAD.WIDE.U32 R34, R29.reuse, 0x4, R30 ;  /* 0x000000041d227825 */ /* 0x040fe400078e001e */
[----:B------:R-:W5:Y:S04]  /*2a80*/  LDG.E R27, desc[UR6][R26.64] ;  /* 0x000000061a1b7981 */ /* 0x000f68000c1e1900 */
[----:B------:R1:W5:Y:S01]  /*2a90*/  LDG.E R4, desc[UR6][R34.64] ;  /* 0x0000000622047981 */ /* 0x000362000c1e1900 */
[----:B------:R-:W-:Y:S01]  /*2aa0*/  IADD3 R29, PT, PT, R29, UR8, RZ ;  /* 0x000000081d1d7c10 */ /* 0x000fe2000fffe0ff */
[----:B---3--:R-:W-:-:S04]  /*2ab0*/  FFMA R9, R12, R25, R9 ;  /* 0x000000190c097223 */ /* 0x008fc80000000009 */
[C---:B------:R-:W-:Y:S01]  /*2ac0*/  IMAD.WIDE.U32 R32, R29.reuse, 0x4, R30 ;  /* 0x000000041d207825 */ /* 0x040fe200078e001e */
[----:B------:R-:W-:-:S04]  /*2ad0*/  IADD3 R29, PT, PT, R29, UR8, RZ ;  /* 0x000000081d1d7c10 */ /* 0x000fc8000fffe0ff */
[----:B------:R3:W5:Y:S01]  /*2ae0*/  LDG.E R25, desc[UR6][R32.64] ;  /* 0x0000000620197981 */ /* 0x000762000c1e1900 */
[----:B------:R-:W-:-:S03]  /*2af0*/  FFMA R22, R22, R13, R9 ;  /* 0x0000000d16167223 */ /* 0x000fc60000000009 */
[----:B0-----:R-:W4:Y:S01]  /*2b00*/  LDS.128 R8, [UR4+0x210] ;  /* 0x00021004ff087984 */ /* 0x001f220008000c00 */
[----:B------:R-:W-:-:S04]  /*2b10*/  FFMA R23, R23, R14, R22 ;  /* 0x0000000e17177223 */ /* 0x000fc80000000016 */
        /* <DEDUP_REMOVED lines=10> */
[----:B----4-:R-:W-:Y:S01]  /*2bc0*/  FFMA R15, R8, R21, R15 ;  /* 0x00000015080f7223 */ /* 0x010fe2000000000f */
[----:B---3--:R-:W-:-:S05]  /*2bd0*/  IMAD.WIDE.U32 R32, R29, 0x4, R30 ;  /* 0x000000041d207825 */ /* 0x008fca00078e001e */
[----:B------:R3:W4:Y:S01]  /*2be0*/  LDG.E R21, desc[UR6][R32.64] ;  /* 0x0000000620157981 */ /* 0x000722000c1e1900 */
[----:B------:R-:W-:-:S03]  /*2bf0*/  FFMA R18, R18, R9, R15 ;  /* 0x0000000912127223 */ /* 0x000fc6000000000f */
[----:B------:R-:W3:Y:S01]  /*2c00*/  LDS.128 R12, [UR4+0x220] ;  /* 0x00022004ff0c7984 */ /* 0x000ee20008000c00 */
[----:B------:R-:W-:-:S05]  /*2c10*/  IADD3 R9, PT, PT, R29, UR8, RZ ;  /* 0x000000081d097c10 */ /* 0x000fca000fffe0ff */
[----:B0-----:R-:W-:-:S04]  /*2c20*/  IMAD.WIDE.U32 R36, R9, 0x4, R30 ;  /* 0x0000000409247825 */ /* 0x001fc800078e001e */
[----:B--2---:R-:W-:Y:S02]  /*2c30*/  FFMA R19, R19, R10, R18 ;  /* 0x0000000a13137223 */ /* 0x004fe40000000012 */
[----:B------:R0:W2:Y:S01]  /*2c40*/  LDG.E R18, desc[UR6][R36.64] ;  /* 0x0000000624127981 */ /* 0x0000a2000c1e1900 */
[----:B------:R-:W-:-:S05]  /*2c50*/  IADD3 R29, PT, PT, R9, UR8, RZ ;  /* 0x00000008091d7c10 */ /* 0x000fca000fffe0ff */
[C---:B-1----:R-:W-:Y:S01]  /*2c60*/  IMAD.WIDE.U32 R34, R29.reuse, 0x4, R30 ;  /* 0x000000041d227825 */ /* 0x042fe200078e001e */
[----:B------:R-:W-:-:S05]  /*2c70*/  IADD3 R29, PT, PT, R29, UR8, RZ ;  /* 0x000000081d1d7c10 */ /* 0x000fca000fffe0ff */
[----:B---3--:R-:W-:-:S04]  /*2c80*/  IMAD.WIDE.U32 R32, R29, 0x4, R30 ;  /* 0x000000041d207825 */ /* 0x008fc800078e001e */
[----:B------:R-:W-:Y:S02]  /*2c90*/  FFMA R11, R16, R11, R19 ;  /* 0x0000000b100b7223 */ /* 0x000fe40000000013 */
[----:B------:R1:W3:Y:S02]  /*2ca0*/  LDG.E R19, desc[UR6][R34.64] ;  /* 0x0000000622137981 */ /* 0x0002e4000c1e1900 */
[----:B------:R-:W-:Y:S02]  /*2cb0*/  FFMA R11, R12, R17, R11 ;  /* 0x000000110c0b7223 */ /* 0x000fe4000000000b */
[----:B------:R1:W3:Y:S02]  /*2cc0*/  LDG.E R16, desc[UR6][R32.64] ;  /* 0x0000000620107981 */ /* 0x0002e4000c1e1900 */
[----:B------:R-:W-:Y:S01]  /*2cd0*/  FFMA R6, R6, R13, R11 ;  /* 0x0000000d06067223 */ /* 0x000fe2000000000b */
[----:B------:R-:W-:Y:S01]  /*2ce0*/  IADD3 R13, PT, PT, R29, UR8, RZ ;  /* 0x000000081d0d7c10 */ /* 0x000fe2000fffe0ff */
[----:B------:R-:W1:Y:S02]  /*2cf0*/  LDS.128 R8, [UR4+0x230] ;  /* 0x00023004ff087984 */ /* 0x000e640008000c00 */
[----:B------:R-:W-:Y:S01]  /*2d00*/  FFMA R7, R7, R14, R6 ;  /* 0x0000000e07077223 */ /* 0x000fe20000000006 */
[C---:B------:R-:W-:Y:S01]  /*2d10*/  IADD3 R17, PT, PT, R13.reuse, UR8, RZ ;  /* 0x000000080d117c10 */ /* 0x040fe2000fffe0ff */
[----:B0-----:R-:W-:-:S04]  /*2d20*/  IMAD.WIDE.U32 R36, R13, 0x4, R30 ;  /* 0x000000040d247825 */ /* 0x001fc800078e001e */
[----:B------:R-:W-:-:S05]  /*2d30*/  IMAD.WIDE.U32 R12, R17, 0x4, R30 ;  /* 0x00000004110c7825 */ /* 0x000fca00078e001e */
[----:B------:R-:W3:Y:S01]  /*2d40*/  LDG.E R6, desc[UR6][R12.64] ;  /* 0x000000060c067981 */ /* 0x000ee2000c1e1900 */
[----:B-----5:R-:W-:Y:S01]  /*2d50*/  FFMA R29, R2, R15, R7 ;  /* 0x0000000f021d7223 */ /* 0x020fe20000000007 */
[----:B------:R-:W-:Y:S02]  /*2d60*/  IADD3 R15, PT, PT, R17, UR8, RZ ;  /* 0x00000008110f7c10 */ /* 0x000fe4000fffe0ff */
[----:B------:R0:W5:Y:S03]  /*2d70*/  LDG.E R17, desc[UR6][R36.64] ;  /* 0x0000000624117981 */ /* 0x000166000c1e1900 */
[C---:B-1----:R-:W-:Y:S01]  /*2d80*/  IMAD.WIDE.U32 R34, R15.reuse, 0x4, R30 ;  /* 0x000000040f227825 */ /* 0x042fe200078e001e */
[----:B------:R-:W-:-:S04]  /*2d90*/  IADD3 R15, PT, PT, R15, UR8, RZ ;  /* 0x000000080f0f7c10 */ /* 0x000fc8000fffe0ff */
[----:B------:R1:W5:Y:S01]  /*2da0*/  LDG.E R7, desc[UR6][R34.64] ;  /* 0x0000000622077981 */ /* 0x000362000c1e1900 */
[C---:B------:R-:W-:Y:S01]  /*2db0*/  IMAD.WIDE.U32 R32, R15.reuse, 0x4, R30 ;  /* 0x000000040f207825 */ /* 0x040fe200078e001e */
[----:B------:R-:W-:-:S03]  /*2dc0*/  IADD3 R15, PT, PT, R15, UR8, RZ ;  /* 0x000000080f0f7c10 */ /* 0x000fc6000fffe0ff */
[----:B------:R-:W-:Y:S01]  /*2dd0*/  FFMA R3, R8, R3, R29 ;  /* 0x0000000308037223 */ /* 0x000fe2000000001d */
[----:B------:R-:W5:Y:S01]  /*2de0*/  LDG.E R2, desc[UR6][R32.64] ;  /* 0x0000000620027981 */ /* 0x000f62000c1e1900 */
[----:B------:R-:W-:-:S04]  /*2df0*/  IMAD.WIDE.U32 R28, R15, 0x4, R30 ;  /* 0x000000040f1c7825 */ /* 0x000fc800078e001e */
[----:B------:R-:W-:Y:S02]  /*2e00*/  FFMA R24, R24, R9, R3 ;  /* 0x0000000918187223 */ /* 0x000fe40000000003 */
[----:B------:R1:W5:Y:S01]  /*2e10*/  LDG.E R3, desc[UR6][R28.64] ;  /* 0x000000061c037981 */ /* 0x000362000c1e1900 */
[----:B0-----:R-:W-:-:S03]  /*2e20*/  IADD3 R37, PT, PT, R15, UR8, RZ ;  /* 0x000000080f257c10 */ /* 0x001fc6000fffe0ff */
[----:B------:R-:W0:Y:S02]  /*2e30*/  LDS.128 R12, [UR4+0x240] ;  /* 0x00024004ff0c7984 */ /* 0x000e240008000c00 */
[----:B------:R-:W-:-:S04]  /*2e40*/  IMAD.WIDE.U32 R8, R37, 0x4, R30 ;  /* 0x0000000425087825 */ /* 0x000fc800078e001e */
[----:B------:R-:W-:Y:S01]  /*2e50*/  FFMA R27, R27, R10, R24 ;  /* 0x0000000a1b1b7223 */ /* 0x000fe20000000018 */
[----:B------:R-:W-:-:S03]  /*2e60*/  IADD3 R37, PT, PT, R37, UR8, RZ ;  /* 0x0000000825257c10 */ /* 0x000fc6000fffe0ff */
[----:B------:R-:W-:Y:S01]  /*2e70*/  FFMA R11, R4, R11, R27 ;  /* 0x0000000b040b7223 */ /* 0x000fe2000000001b */
[----:B------:R0:W5:Y:S01]  /*2e80*/  LDG.E R24, desc[UR6][R8.64] ;  /* 0x0000000608187981 */ /* 0x000162000c1e1900 */
[C---:B------:R-:W-:Y:S01]  /*2e90*/  IMAD.WIDE.U32 R26, R37.reuse, 0x4, R30 ;  /* 0x00000004251a7825 */ /* 0x040fe200078e001e */
[----:B------:R-:W-:-:S05]  /*2ea0*/  IADD3 R37, PT, PT, R37, UR8, RZ ;  /* 0x0000000825257c10 */ /* 0x000fca000fffe0ff */
[C---:B-1----:R-:W-:Y:S01]  /*2eb0*/  IMAD.WIDE.U32 R34, R37.reuse, 0x4, R30 ;  /* 0x0000000425227825 */ /* 0x042fe200078e001e */
[----:B------:R-:W5:Y:S04]  /*2ec0*/  LDG.E R27, desc[UR6][R26.64] ;  /* 0x000000061a1b7981 */ /* 0x000f68000c1e1900 */
[----:B------:R1:W5:Y:S01]  /*2ed0*/  LDG.E R4, desc[UR6][R34.64] ;  /* 0x0000000622047981 */ /* 0x000362000c1e1900 */
[----:B0-----:R-:W-:Y:S01]  /*2ee0*/  FFMA R11, R12, R25, R11 ;  /* 0x000000190c0b7223 */ /* 0x001fe2000000000b */
[----:B------:R-:W-:-:S05]  /*2ef0*/  IADD3 R29, PT, PT, R37, UR8, RZ ;  /* 0x00000008251d7c10 */ /* 0x000fca000fffe0ff */
[C---:B------:R-:W-:Y:S01]  /*2f00*/  IMAD.WIDE.U32 R32, R29.reuse, 0x4, R30 ;  /* 0x000000041d207825 */ /* 0x040fe200078e001e */
[----:B------:R-:W-:-:S04]  /*2f10*/  IADD3 R29, PT, PT, R29, UR8, RZ ;  /* 0x000000081d1d7c10 */ /* 0x000fc8000fffe0ff */
[----:B------:R0:W5:Y:S01]  /*2f20*/  LDG.E R25, desc[UR6][R32.64] ;  /* 0x0000000620197981 */ /* 0x000162000c1e1900 */
[----:B------:R-:W-:-:S03]  /*2f30*/  FFMA R22, R22, R13, R11 ;  /* 0x0000000d16167223 */ /* 0x000fc6000000000b */
[----:B------:R-:W4:Y:S01]  /*2f40*/  LDS.128 R8, [UR4+0x250] ;  /* 0x00025004ff087984 */ /* 0x000f220008000c00 */
[----:B------:R-:W-:-:S04]  /*2f50*/  FFMA R23, R23, R14, R22 ;  /* 0x0000000e17177223 */ /* 0x000fc80000000016 */
[----:B------:R-:W-:Y:S01]  /*2f60*/  FFMA R15, R20, R15, R23 ;  /* 0x0000000f140f7223 */ /* 0x000fe20000000017 */
[C---:B------:R-:W-:Y:S01]  /*2f70*/  IMAD.WIDE.U32 R22, R29.reuse, 0x4, R30 ;  /* 0x000000041d167825 */ /* 0x040fe200078e001e */
[----:B------:R-:W-:-:S05]  /*2f80*/  IADD3 R29, PT, PT, R29, UR8, RZ ;  /* 0x000000081d1d7c10 */ /* 0x000fca000fffe0ff */
[C-C-:B-1----:R-:W-:Y:S01]  /*2f90*/  IMAD.WIDE.U32 R34, R29.reuse, 0x4, R30.reuse ;  /* 0x000000041d227825 */ /* 0x142fe200078e001e */
[----:B------:R-:W-:Y:S01]  /*2fa0*/  IADD3 R29, PT, PT, R29, UR8, RZ ;  /* 0x000000081d1d7c10 */ /* 0x000fe2000fffe0ff */
[----:B------:R-:W5:Y:S04]  /*2fb0*/  LDG.E R22, desc[UR6][R22.64] ;  /* 0x0000000616167981 */ /* 0x000f68000c1e1900 */
[----:B------:R-:W-:-:S05]  /*2fc0*/  IMAD.WIDE.U32 R36, R29, 0x4, R30 ;  /* 0x000000041d247825 */ /* 0x000fca00078e001e */
[----:B------:R-:W5:Y:S04]  /*2fd0*/  LDG.E R20, desc[UR6][R36.64] ;  /* 0x0000000624147981 */ /* 0x000f68000c1e1900 */
[----:B------:R1:W5:Y:S01]  /*2fe0*/  LDG.E R23, desc[UR6][R34.64] ;  /* 0x0000000622177981 */ /* 0x000362000c1e1900 */
[----:B----4-:R-:W-:-:S04]  /*2ff0*/  FFMA R15, R8, R21, R15 ;  /* 0x00000015080f7223 */ /* 0x010fc8000000000f */
[----:B--2---:R-:W-:Y:S02]  /*3000*/  FFMA R18, R18, R9, R15 ;  /* 0x0000000912127223 */ /* 0x004fe4000000000f */
[----:B------:R-:W5:Y:S01]  /*3010*/  LDS.128 R12, [UR4+0x260] ;  /* 0x00026004ff0c7984 */ /* 0x000f620008000c00 */
[----:B------:R-:W-:-:S04]  /*3020*/  IADD3 R29, PT, PT, R29, UR8, RZ ;  /* 0x000000081d1d7c10 */ /* 0x000fc8000fffe0ff */
[C---:B------:R-:W-:Y:S01]  /*3030*/  IADD3 R9, PT, PT, R29.reuse, UR8, RZ ;  /* 0x000000081d097c10 */ /* 0x040fe2000fffe0ff */
[----:B0-----:R-:W-:-:S04]  /*3040*/  IMAD.WIDE.U32 R32, R29, 0x4, R30 ;  /* 0x000000041d207825 */ /* 0x001fc800078e001e */
[C---:B-1----:R-:W-:Y:S01]  /*3050*/  IMAD.WIDE.U32 R34, R9.reuse, 0x4, R30 ;  /* 0x0000000409227825 */ /* 0x042fe200078e001e */
[----:B------:R0:W2:Y:S01]  /*3060*/  LDG.E R21, desc[UR6][R32.64] ;  /* 0x0000000620157981 */ /* 0x0000a2000c1e1900 */
[----:B------:R-:W-:Y:S02]  /*3070*/  IADD3 R29, PT, PT, R9, UR8, RZ ;  /* 0x00000008091d7c10 */ /* 0x000fe4000fffe0ff */
[----:B---3--:R-:W-:Y:S02]  /*3080*/  FFMA R19, R19, R10, R18 ;  /* 0x0000000a13137223 */ /* 0x008fe40000000012 */
[----:B------:R1:W3:Y:S02]  /*3090*/  LDG.E R18, desc[UR6][R34.64] ;  /* 0x0000000622127981 */ /* 0x0002e4000c1e1900 */
[----:B------:R-:W-:Y:S01]  /*30a0*/  FFMA R11, R16, R11, R19 ;  /* 0x0000000b100b7223 */ /* 0x000fe20000000013 */
[----:B0-----:R-:W-:-:S05]  /*30b0*/  IMAD.WIDE.U32 R32, R29, 0x4, R30 ;  /* 0x000000041d207825 */ /* 0x001fca00078e001e */
[----:B------:R0:W4:Y:S01]  /*30c0*/  LDG.E R19, desc[UR6][R32.64] ;  /* 0x0000000620137981 */ /* 0x000122000c1e1900 */
        /* <DEDUP_REMOVED lines=8> */
[----:B------:R-:W4:Y:S02]  /*3150*/  LDG.E R16, desc[UR6][R36.64] ;  /* 0x0000000624107981 */ /* 0x000f24000c1e1900 */
[----:B0-----:R-:W-:Y:S01]  /*3160*/  IADD3 R33, PT, PT, R13, UR8, RZ ;  /* 0x000000080d217c10 */ /* 0x001fe2000fffe0ff */
[----:B------:R-:W-:Y:S01]  /*3170*/  FFMA R7, R7, R14, R6 ;  /* 0x0000000e07077223 */ /* 0x000fe20000000006 */
[----:B------:R-:W-:Y:S01]  /*3180*/  IMAD.WIDE.U32 R12, R13, 0x4, R30 ;  /* 0x000000040d0c7825 */ /* 0x000fe200078e001e */
[----:B------:R-:W4:Y:S03]  /*3190*/  LDG.E R17, desc[UR6][R34.64] ;  /* 0x0000000622117981 */ /* 0x000f26000c1e1900 */
[----:B------:R-:W-:Y:S01]  /*31a0*/  FFMA R15, R2, R15, R7 ;  /* 0x0000000f020f7223 */ /* 0x000fe20000000007 */
[C---:B------:R-:W-:Y:S01]  /*31b0*/  IMAD.WIDE.U32 R28, R33.reuse, 0x4, R30 ;  /* 0x00000004211c7825 */ /* 0x040fe200078e001e */
[----:B------:R-:W-:Y:S01]  /*31c0*/  IADD3 R33, PT, PT, R33, UR8, RZ ;  /* 0x0000000821217c10 */ /* 0x000fe2000fffe0ff */
[----:B------:R0:W4:Y:S04]  /*31d0*/  LDG.E R6, desc[UR6][R12.64] ;  /* 0x000000060c067981 */ /* 0x000128000c1e1900 */
[----:B------:R1:W4:Y:S01]  /*31e0*/  LDG.E R7, desc[UR6][R28.64] ;  /* 0x000000061c077981 */ /* 0x000322000c1e1900 */
[----:B-----5:R-:W-:Y:S01]  /*31f0*/  FFMA R15, R8, R3, R15 ;  /* 0x00000003080f7223 */ /* 0x020fe2000000000f */
[----:B------:R-:W-:-:S06]  /*3200*/  IMAD.WIDE.U32 R2, R33, 0x4, R30 ;  /* 0x0000000421027825 */ /* 0x000fcc00078e001e */
[----:B------:R-:W5:Y:S01]  /*3210*/  LDG.E R2, desc[UR6][R2.64] ;  /* 0x0000000602027981 */ /* 0x000f62000c1e1900 */
[----:B------:R-:W-:Y:S01]  /*3220*/  IADD3 R33, PT, PT, R33, UR8, RZ ;  /* 0x0000000821217c10 */ /* 0x000fe2000fffe0ff */
[----:B------:R-:W-:Y:S02]  /*3230*/  FFMA R24, R24, R9, R15 ;  /* 0x0000000918187223 */ /* 0x000fe4000000000f */
[----:B0-----:R-:W0:Y:S02]  /*3240*/  LDS.128 R12, [UR4+0x280] ;  /* 0x00028004ff0c7984 */ /* 0x001e240008000c00 */
        /* <DEDUP_REMOVED lines=14> */
[----:B0-----:R-:W-:-:S04]  /*3330*/  FFMA R9, R12, R25, R9 ;  /* 0x000000190c097223 */ /* 0x001fc80000000009 */
[C---:B------:R-:W-:Y:S01]  /*3340*/  IMAD.WIDE.U32 R32, R29.reuse, 0x4, R30 ;  /* 0x000000041d207825 */ /* 0x040fe200078e001e */
[----:B------:R-:W-:-:S04]  /*3350*/  IADD3 R29, PT, PT, R29, UR8, RZ ;  /* 0x000000081d1d7c10 */ /* 0x000fc8000fffe0ff */
[----:B------:R0:W5:Y:S01]  /*3360*/  LDG.E R25, desc[UR6][R32.64] ;  /* 0x0000000620197981 */ /* 0x000162000c1e1900 */
[----:B------:R-:W-:-:S03]  /*3370*/  FFMA R22, R22, R13, R9 ;  /* 0x0000000d16167223 */ /* 0x000fc60000000009 */
[----:B------:R-:W2:Y:S01]  /*3380*/  LDS.128 R8, [UR4+0x290] ;  /* 0x00029004ff087984 */ /* 0x000ea20008000c00 */
        /* <DEDUP_REMOVED lines=11> */
[----:B--2---:R-:W-:Y:S01]  /*3440*/  FFMA R15, R8, R21, R15 ;  /* 0x00000015080f7223 */ /* 0x004fe2000000000f */
[----:B0-----:R-:W-:-:S05]  /*3450*/  IMAD.WIDE.U32 R32, R29, 0x4, R30 ;  /* 0x000000041d207825 */ /* 0x001fca00078e001e */
[----:B------:R0:W2:Y:S01]  /*3460*/  LDG.E R21, desc[UR6][R32.64] ;  /* 0x0000000620157981 */ /* 0x0000a2000c1e1900 */
[----:B---3--:R-:W-:-:S03]  /*3470*/  FFMA R18, R18, R9, R15 ;  /* 0x0000000912127223 */ /* 0x008fc6000000000f */
[----:B------:R-:W3:Y:S01]  /*3480*/  LDS.128 R12, [UR4+0x2a0] ;  /* 0x0002a004ff0c7984 */ /* 0x000ee20008000c00 */
[----:B------:R-:W-:-:S05]  /*3490*/  IADD3 R9, PT, PT, R29, UR8, RZ ;  /* 0x000000081d097c10 */ /* 0x000fca000fffe0ff */
[----:B------:R-:W-:-:S04]  /*34a0*/  IMAD.WIDE.U32 R36, R9, 0x4, R30 ;  /* 0x0000000409247825 */ /* 0x000fc800078e001e */
[----:B----4-:R-:W-:Y:S02]  /*34b0*/  FFMA R19, R19, R10, R18 ;  /* 0x0000000a13137223 */ /* 0x010fe40000000012 */
[----:B------:R4:W2:Y:S01]  /*34c0*/  LDG.E R18, desc[UR6][R36.64] ;  /* 0x0000000624127981 */ /* 0x0008a2000c1e1900 */
[----:B------:R-:W-:-:S05]  /*34d0*/  IADD3 R29, PT, PT, R9, UR8, RZ ;  /* 0x00000008091d7c10 */ /* 0x000fca000fffe0ff */
[C---:B-1----:R-:W-:Y:S01]  /*34e0*/  IMAD.WIDE.U32 R34, R29.reuse, 0x4, R30 ;  /* 0x000000041d227825 */ /* 0x042fe200078e001e */
[----:B------:R-:W-:-:S05]  /*34f0*/  IADD3 R29, PT, PT, R29, UR8, RZ ;  /* 0x000000081d1d7c10 */ /* 0x000fca000fffe0ff */
[----:B0-----:R-:W-:-:S04]  /*3500*/  IMAD.WIDE.U32 R32, R29, 0x4, R30 ;  /* 0x000000041d207825 */ /* 0x001fc800078e001e */
[----:B------:R-:W-:Y:S02]  /*3510*/  FFMA R11, R16, R11, R19 ;  /* 0x0000000b100b7223 */ /* 0x000fe40000000013 */
[----:B------:R0:W2:Y:S02]  /*3520*/  LDG.E R19, desc[UR6][R34.64] ;  /* 0x0000000622137981 */ /* 0x0000a4000c1e1900 */
[----:B---3--:R-:W-:Y:S02]  /*3530*/  FFMA R11, R12, R17, R11 ;  /* 0x000000110c0b7223 */ /* 0x008fe4000000000b */
[----:B------:R1:W3:Y:S02]  /*3540*/  LDG.E R16, desc[UR6][R32.64] ;  /* 0x0000000620107981 */ /* 0x0002e4000c1e1900 */
[----:B------:R-:W-:Y:S01]  /*3550*/  FFMA R6, R6, R13, R11 ;  /* 0x0000000d06067223 */ /* 0x000fe2000000000b */
[----:B------:R-:W-:Y:S01]  /*3560*/  IADD3 R13, PT, PT, R29, UR8, RZ ;  /* 0x000000081d0d7c10 */ /* 0x000fe2000fffe0ff */
[----:B------:R-:W1:Y:S02]  /*3570*/  LDS.128 R8, [UR4+0x2b0] ;  /* 0x0002b004ff087984 */ /* 0x000e640008000c00 */
[----:B------:R-:W-:Y:S01]  /*3580*/  FFMA R7, R7, R14, R6 ;  /* 0x0000000e07077223 */ /* 0x000fe20000000006 */
[C---:B------:R-:W-:Y:S01]  /*3590*/  IADD3 R17, PT, PT, R13.reuse, UR8, RZ ;  /* 0x000000080d117c10 */ /* 0x040fe2000fffe0ff */
[----:B----4-:R-:W-:-:S04]  /*35a0*/  IMAD.WIDE.U32 R36, R13, 0x4, R30 ;  /* 0x000000040d247825 */ /* 0x010fc800078e001e */
[----:B------:R-:W-:-:S05]  /*35b0*/  IMAD.WIDE.U32 R12, R17, 0x4, R30 ;  /* 0x00000004110c7825 */ /* 0x000fca00078e001e */
[----:B------:R-:W4:Y:S01]  /*35c0*/  LDG.E R6, desc[UR6][R12.64] ;  /* 0x000000060c067981 */ /* 0x000f22000c1e1900 */
[----:B-----5:R-:W-:Y:S01]  /*35d0*/  FFMA R29, R2, R15, R7 ;  /* 0x0000000f021d7223 */ /* 0x020fe20000000007 */
[----:B------:R-:W-:Y:S02]  /*35e0*/  IADD3 R15, PT, PT, R17, UR8, RZ ;  /* 0x00000008110f7c10 */ /* 0x000fe4000fffe0ff */
[----:B------:R5:W4:Y:S03]  /*35f0*/  LDG.E R17, desc[UR6][R36.64] ;  /* 0x0000000624117981 */ /* 0x000b26000c1e1900 */
[C---:B0-----:R-:W-:Y:S01]  /*3600*/  IMAD.WIDE.U32 R34, R15.reuse, 0x4, R30 ;  /* 0x000000040f227825 */ /* 0x041fe200078e001e */
[----:B------:R-:W-:-:S04]  /*3610*/  IADD3 R15, PT, PT, R15, UR8, RZ ;  /* 0x000000080f0f7c10 */ /* 0x000fc8000fffe0ff */
[----:B------:R0:W4:Y:S01]  /*3620*/  LDG.E R7, desc[UR6][R34.64] ;  /* 0x0000000622077981 */ /* 0x000122000c1e1900 */
[C---:B-1----:R-:W-:Y:S01]  /*3630*/  IMAD.WIDE.U32 R32, R15.reuse, 0x4, R30 ;  /* 0x000000040f207825 */ /* 0x042fe200078e001e */
[----:B------:R-:W-:-:S03]  /*3640*/  IADD3 R15, PT, PT, R15, UR8, RZ ;  /* 0x000000080f0f7c10 */ /* 0x000fc6000fffe0ff */
[----:B------:R-:W-:Y:S01]  /*3650*/  FFMA R3, R8, R3, R29 ;  /* 0x0000000308037223 */ /* 0x000fe2000000001d */
[----:B------:R-:W4:Y:S01]  /*3660*/  LDG.E R2, desc[UR6][R32.64] ;  /* 0x0000000620027981 */ /* 0x000f22000c1e1900 */
[----:B------:R-:W-:-:S04]  /*3670*/  IMAD.WIDE.U32 R28, R15, 0x4, R30 ;  /* 0x000000040f1c7825 */ /* 0x000fc800078e001e */
[----:B------:R-:W-:Y:S02]  /*3680*/  FFMA R24, R24, R9, R3 ;  /* 0x0000000918187223 */ /* 0x000fe40000000003 */
[----:B------:R1:W4:Y:S01]  /*3690*/  LDG.E R3, desc[UR6][R28.64] ;  /* 0x000000061c037981 */ /* 0x000322000c1e1900 */
[----:B-----5:R-:W-:-:S03]  /*36a0*/  IADD3 R37, PT, PT, R15, UR8, RZ ;  /* 0x000000080f257c10 */ /* 0x020fc6000fffe0ff */
[----:B------:R-:W5:Y:S02]  /*36b0*/  LDS.128 R12, [UR4+0x2c0] ;  /* 0x0002c004ff0c7984 */ /* 0x000f640008000c00 */
        /* <DEDUP_REMOVED lines=10> */
[----:B-----5:R-:W-:Y:S01]  /*3760*/  FFMA R11, R12, R25, R11 ;  /* 0x000000190c0b7223 */ /* 0x020fe2000000000b */
[----:B-1----:R-:W-:-:S05]  /*3770*/  IADD3 R29, PT, PT, R37, UR8, RZ ;  /* 0x00000008251d7c10 */ /* 0x002fca000fffe0ff */
[C---:B------:R-:W-:Y:S01]  /*3780*/  IMAD.WIDE.U32 R32, R29.reuse, 0x4, R30 ;  /* 0x000000041d207825 */ /* 0x040fe200078e001e */
[----:B------:R-:W-:-:S04]  /*3790*/  IADD3 R29, PT, PT, R29, UR8, RZ ;  /* 0x000000081d1d7c10 */ /* 0x000fc8000fffe0ff */
[----:B------:R1:W5:Y:S01]  /*37a0*/  LDG.E R25, desc[UR6][R32.64] ;  /* 0x0000000620197981 */ /* 0x000362000c1e1900 */
[----:B------:R-:W-:-:S03]  /*37b0*/  FFMA R22, R22, R13, R11 ;  /* 0x0000000d16167223 */ /* 0x000fc6000000000b */
[----:B------:R-:W2:Y:S01]  /*37c0*/  LDS.128 R8, [UR4+0x2d0] ;  /* 0x0002d004ff087984 */ /* 0x000ea20008000c00 */
[----:B------:R-:W-:-:S04]  /*37d0*/  FFMA R23, R23, R14, R22 ;  /* 0x0000000e17177223 */ /* 0x000fc80000000016 */
[----:B------:R-:W-:Y:S01]  /*37e0*/  FFMA R15, R20, R15, R23 ;  /* 0x0000000f140f7223 */ /* 0x000fe20000000017 */
[C---:B------:R-:W-:Y:S01]  /*37f0*/  IMAD.WIDE.U32 R22, R29.reuse, 0x4, R30 ;  /* 0x000000041d167825 */ /* 0x040fe200078e001e */
[----:B------:R-:W-:-:S05]  /*3800*/  IADD3 R29, PT, PT, R29, UR8, RZ ;  /* 0x000000081d1d7c10 */ /* 0x000fca000fffe0ff */
[C-C-:B0-----:R-:W-:Y:S01]  /*3810*/  IMAD.WIDE.U32 R34, R29.reuse, 0x4, R30.reuse ;  /* 0x000000041d227825 */ /* 0x141fe200078e001e */
[----:B------:R-:W-:Y:S01]  /*3820*/  IADD3 R29, PT, PT, R29, UR8, RZ ;  /* 0x000000081d1d7c10 */ /* 0x000fe2000fffe0ff */
[----:B------:R-:W5:Y:S04]  /*3830*/  LDG.E R22, desc[UR6][R22.64] ;  /* 0x0000000616167981 */ /* 0x000f68000c1e1900 */
[----:B------:R-:W-:-:S05]  /*3840*/  IMAD.WIDE.U32 R36, R29, 0x4, R30 ;  /* 0x000000041d247825 */ /* 0x000fca00078e001e */
[----:B------:R-:W5:Y:S04]  /*3850*/  LDG.E R20, desc[UR6][R36.64] ;  /* 0x0000000624147981 */ /* 0x000f68000c1e1900 */
[----:B------:R0:W5:Y:S01]  /*3860*/  LDG.E R23, desc[UR6][R34.64] ;  /* 0x0000000622177981 */ /* 0x000162000c1e1900 */
[----:B--2---:R-:W-:-:S04]  /*3870*/  FFMA R15, R8, R21, R15 ;  /* 0x00000015080f7223 */ /* 0x004fc8000000000f */
[----:B------:R-:W-:Y:S02]  /*3880*/  FFMA R18, R18, R9, R15 ;  /* 0x0000000912127223 */ /* 0x000fe4000000000f */
[----:B------:R-:W4:Y:S01]  /*3890*/  LDS.128 R12, [UR4+0x2e0] ;  /* 0x0002e004ff0c7984 */ /* 0x000f220008000c00 */
[----:B------:R-:W-:-:S04]  /*38a0*/  IADD3 R29, PT, PT, R29, UR8, RZ ;  /* 0x000000081d1d7c10 */ /* 0x000fc8000fffe0ff */
[C---:B------:R-:W-:Y:S01]  /*38b0*/  IADD3 R9, PT, PT, R29.reuse, UR8, RZ ;  /* 0x000000081d097c10 */ /* 0x040fe2000fffe0ff */
[----:B-1----:R-:W-:-:S04]  /*38c0*/  IMAD.WIDE.U32 R32, R29, 0x4, R30 ;  /* 0x000000041d207825 */ /* 0x002fc800078e001e */
[C---:B0-----:R-:W-:Y:S01]  /*38d0*/  IMAD.WIDE.U32 R34, R9.reuse, 0x4, R30 ;  /* 0x0000000409227825 */ /* 0x041fe200078e001e */
[----:B------:R0:W2:Y:S01]  /*38e0*/  LDG.E R21, desc[UR6][R32.64] ;  /* 0x0000000620157981 */ /* 0x0000a2000c1e1900 */
[----:B------:R-:W-:-:S05]  /*38f0*/  IADD3 R29, PT, PT, R9, UR8, RZ ;  /* 0x00000008091d7c10 */ /* 0x000fca000fffe0ff */
[----:B0-----:R-:W-:-:S04]  /*3900*/  IMAD.WIDE.U32 R32, R29, 0x4, R30 ;  /* 0x000000041d207825 */ /* 0x001fc800078e001e */
[----:B------:R-:W-:Y:S02]  /*3910*/  FFMA R19, R19, R10, R18 ;  /* 0x0000000a13137223 */ /* 0x000fe40000000012 */
[----:B------:R0:W2:Y:S02]  /*3920*/  LDG.E R18, desc[UR6][R34.64] ;  /* 0x0000000622127981 */ /* 0x0000a4000c1e1900 */
[----:B---3--:R-:W-:Y:S02]  /*3930*/  FFMA R11, R16, R11, R19 ;  /* 0x0000000b100b7223 */ /* 0x008fe40000000013 */
[----:B------:R1:W3:Y:S01]  /*3940*/  LDG.E R19, desc[UR6][R32.64] ;  /* 0x0000000620137981 */ /* 0x0002e2000c1e1900 */
[----:B------:R-:W-:-:S05]  /*3950*/  IADD3 R29, PT, PT, R29, UR8, RZ ;  /* 0x000000081d1d7c10 */ /* 0x000fca000fffe0ff */
[----:B------:R-:W-:-:S04]  /*3960*/  IMAD.WIDE.U32 R36, R29, 0x4, R30 ;  /* 0x000000041d247825 */ /* 0x000fc800078e001e */
[----:B----4-:R-:W-:Y:S01]  /*3970*/  FFMA R11, R12, R17, R11 ;  /* 0x000000110c0b7223 */ /* 0x010fe2000000000b */
[----:B------:R-:W-:Y:S01]  /*3980*/  IADD3 R29, PT, PT, R29, UR8, RZ ;  /* 0x000000081d1d7c10 */ /* 0x000fe2000fffe0ff */
[----:B------:R-:W4:Y:S02]  /*3990*/  LDG.E R16, desc[UR6][R36.64] ;  /* 0x0000000624107981 */ /* 0x000f24000c1e1900 */
[----:B------:R-:W-:Y:S02]  /*39a0*/  FFMA R6, R6, R13, R11 ;  /* 0x0000000d06067223 */ /* 0x000fe4000000000b */
[----:B------:R-:W1:Y:S01]  /*39b0*/  LDS.128 R8, [UR4+0x2f0] ;  /* 0x0002f004ff087984 */ /* 0x000e620008000c00 */
[C---:B------:R-:W-:Y:S01]  /*39c0*/  IADD3 R13, PT, PT, R29.reuse, UR8, RZ ;  /* 0x000000081d0d7c10 */ /* 0x040fe2000fffe0ff */
[----:B0-----:R-:W-:-:S04]  /*39d0*/  IMAD.WIDE.U32 R34, R29, 0x4, R30 ;  /* 0x000000041d227825 */ /* 0x001fc800078e001e */
[----:B------:R-:W-:Y:S01]  /*39e0*/  FFMA R7, R7, R14, R6 ;  /* 0x0000000e07077223 */ /* 0x000fe20000000006 */
[C---:B-1----:R-:W-:Y:S01]  /*39f0*/  IADD3 R33, PT, PT, R13.reuse, UR8, RZ ;  /* 0x000000080d217c10 */ /* 0x042fe2000fffe0ff */
[----:B------:R-:W-:Y:S01]  /*3a00*/  IMAD.WIDE.U32 R12, R13, 0x4, R30 ;  /* 0x000000040d0c7825 */ /* 0x000fe200078e001e */
[----:B------:R-:W4:Y:S03]  /*3a10*/  LDG.E R17, desc[UR6][R34.64] ;  /* 0x0000000622117981 */ /* 0x000f26000c1e1900 */
[----:B------:R-:W-:Y:S01]  /*3a20*/  FFMA R15, R2, R15, R7 ;  /* 0x0000000f020f7223 */ /* 0x000fe20000000007 */
[C---:B------:R-:W-:Y:S01]  /*3a30*/  IMAD.WIDE.U32 R28, R33.reuse, 0x4, R30 ;  /* 0x00000004211c7825 */ /* 0x040fe200078e001e */
[----:B------:R-:W-:Y:S01]  /*3a40*/  IADD3 R33, PT, PT, R33, UR8, RZ ;  /* 0x0000000821217c10 */ /* 0x000fe2000fffe0ff */
[----:B------:R0:W4:Y:S04]  /*3a50*/  LDG.E R6, desc[UR6][R12.64] ;  /* 0x000000060c067981 */ /* 0x000128000c1e1900 */
[----:B------:R1:W4:Y:S01]  /*3a60*/  LDG.E R7, desc[UR6][R28.64] ;  /* 0x000000061c077981 */ /* 0x000322000c1e1900 */
[----:B------:R-:W-:Y:S01]  /*3a70*/  FFMA R15, R8, R3, R15 ;  /* 0x00000003080f7223 */ /* 0x000fe2000000000f */
[----:B------:R-:W-:-:S06]  /*3a80*/  IMAD.WIDE.U32 R2, R33, 0x4, R30 ;  /* 0x0000000421027825 */ /* 0x000fcc00078e001e */
[----:B------:R-:W4:Y:S01]  /*3a90*/  LDG.E R2, desc[UR6][R2.64] ;  /* 0x0000000602027981 */ /* 0x000f22000c1e1900 */
[----:B------:R-:W-:Y:S01]  /*3aa0*/  IADD3 R33, PT, PT, R33, UR8, RZ ;  /* 0x0000000821217c10 */ /* 0x000fe2000fffe0ff */
[----:B------:R-:W-:Y:S02]  /*3ab0*/  FFMA R24, R24, R9, R15 ;  /* 0x0000000918187223 */ /* 0x000fe4000000000f */
[----:B0-----:R-:W5:Y:S02]  /*3ac0*/  LDS.128 R12, [UR4+0x300] ;  /* 0x00030004ff0c7984 */ /* 0x001f640008000c00 */
        /* <DEDUP_REMOVED lines=14> */
[----:B-----5:R-:W-:-:S04]  /*3bb0*/  FFMA R9, R12, R25, R9 ;  /* 0x000000190c097223 */ /* 0x020fc80000000009 */
[C---:B------:R-:W-:Y:S01]  /*3bc0*/  IMAD.WIDE.U32 R32, R29.reuse, 0x4, R30 ;  /* 0x000000041d207825 */ /* 0x040fe200078e001e */
[----:B------:R-:W-:-:S04]  /*3bd0*/  IADD3 R29, PT, PT, R29, UR8, RZ ;  /* 0x000000081d1d7c10 */ /* 0x000fc8000fffe0ff */
[----:B------:R5:W4:Y:S01]  /*3be0*/  LDG.E R25, desc[UR6][R32.64] ;  /* 0x0000000620197981 */ /* 0x000b22000c1e1900 */
[----:B------:R-:W-:-:S03]  /*3bf0*/  FFMA R22, R22, R13, R9 ;  /* 0x0000000d16167223 */ /* 0x000fc60000000009 */
[----:B0-----:R-:W2:Y:S01]  /*3c00*/  LDS.128 R8, [UR4+0x310] ;  /* 0x00031004ff087984 */ /* 0x001ea20008000c00 */
        /* <DEDUP_REMOVED lines=11> */
[----:B--2---:R-:W-:Y:S01]  /*3cc0*/  FFMA R15, R8, R21, R15 ;  /* 0x00000015080f7223 */ /* 0x004fe2000000000f */
[----:B-----5:R-:W-:-:S05]  /*3cd0*/  IMAD.WIDE.U32 R32, R29, 0x4, R30 ;  /* 0x000000041d207825 */ /* 0x020fca00078e001e */
[----:B------:R2:W5:Y:S01]  /*3ce0*/  LDG.E R21, desc[UR6][R32.64] ;  /* 0x0000000620157981 */ /* 0x000562000c1e1900 */
[----:B------:R-:W-:-:S03]  /*3cf0*/  FFMA R18, R18, R9, R15 ;  /* 0x0000000912127223 */ /* 0x000fc6000000000f */
[----:B------:R-:W4:Y:S01]  /*3d00*/  LDS.128 R12, [UR4+0x320] ;  /* 0x00032004ff0c7984 */ /* 0x000f220008000c00 */
[----:B------:R-:W-:Y:S01]  /*3d10*/  IADD3 R9, PT, PT, R29, UR8, RZ ;  /* 0x000000081d097c10 */ /* 0x000fe2000fffe0ff */
[----:B---3--:R-:W-:-:S04]  /*3d20*/  FFMA R19, R19, R10, R18 ;  /* 0x0000000a13137223 */ /* 0x008fc80000000012 */
[----:B0-----:R-:W-:-:S05]  /*3d30*/  IMAD.WIDE.U32 R36, R9, 0x4, R30 ;  /* 0x0000000409247825 */ /* 0x001fca00078e001e */
[----:B------:R0:W3:Y:S01]  /*3d40*/  LDG.E R18, desc[UR6][R36.64] ;  /* 0x0000000624127981 */ /* 0x0000e2000c1e1900 */
[----:B------:R-:W-:-:S05]  /*3d50*/  IADD3 R29, PT, PT, R9, UR8, RZ ;  /* 0x00000008091d7c10 */ /* 0x000fca000fffe0ff */
[C---:B-1----:R-:W-:Y:S01]  /*3d60*/  IMAD.WIDE.U32 R34, R29.reuse, 0x4, R30 ;  /* 0x000000041d227825 */ /* 0x042fe200078e001e */
[----:B------:R-:W-:-:S05]  /*3d70*/  IADD3 R29, PT, PT, R29, UR8, RZ ;  /* 0x000000081d1d7c10 */ /* 0x000fca000fffe0ff */
[----:B--2---:R-:W-:-:S04]  /*3d80*/  IMAD.WIDE.U32 R32, R29, 0x4, R30 ;  /* 0x000000041d207825 */ /* 0x004fc800078e001e */
[----:B----4-:R-:W-:Y:S02]  /*3d90*/  FFMA R11, R16, R11, R19 ;  /* 0x0000000b100b7223 */ /* 0x010fe40000000013 */
[----:B------:R1:W2:Y:S04]  /*3da0*/  LDG.E R19, desc[UR6][R34.64] ;  /* 0x0000000622137981 */ /* 0x0002a8000c1e1900 */
[----:B------:R4:W2:Y:S01]  /*3db0*/  LDG.E R16, desc[UR6][R32.64] ;  /* 0x0000000620107981 */ /* 0x0008a2000c1e1900 */
[----:B------:R-:W-:-:S04]  /*3dc0*/  FFMA R11, R12, R17, R11 ;  /* 0x000000110c0b7223 */ /* 0x000fc8000000000b */
[----:B------:R-:W-:Y:S01]  /*3dd0*/  FFMA R6, R6, R13, R11 ;  /* 0x0000000d06067223 */ /* 0x000fe2000000000b */
[----:B------:R-:W-:Y:S01]  /*3de0*/  IADD3 R13, PT, PT, R29, UR8, RZ ;  /* 0x000000081d0d7c10 */ /* 0x000fe2000fffe0ff */
[----:B------:R-:W4:Y:S02]  /*3df0*/  LDS.128 R8, [UR4+0x330] ;  /* 0x00033004ff087984 */ /* 0x000f240008000c00 */
[----:B------:R-:W-:Y:S01]  /*3e00*/  FFMA R7, R7, R14, R6 ;  /* 0x0000000e07077223 */ /* 0x000fe20000000006 */
[C---:B------:R-:W-:Y:S01]  /*3e10*/  IADD3 R17, PT, PT, R13.reuse, UR8, RZ ;  /* 0x000000080d117c10 */ /* 0x040fe2000fffe0ff */
[----:B0-----:R-:W-:-:S04]  /*3e20*/  IMAD.WIDE.U32 R36, R13, 0x4, R30 ;  /* 0x000000040d247825 */ /* 0x001fc800078e001e */
[----:B------:R-:W-:-:S05]  /*3e30*/  IMAD.WIDE.U32 R12, R17, 0x4, R30 ;  /* 0x00000004110c7825 */ /* 0x000fca00078e001e */
[----:B------:R-:W2:Y:S01]  /*3e40*/  LDG.E R6, desc[UR6][R12.64] ;  /* 0x000000060c067981 */ /* 0x000ea2000c1e1900 */
[----:B------:R-:W-:Y:S01]  /*3e50*/  FFMA R29, R2, R15, R7 ;  /* 0x0000000f021d7223 */ /* 0x000fe20000000007 */
[----:B------:R-:W-:Y:S02]  /*3e60*/  IADD3 R15, PT, PT, R17, UR8, RZ ;  /* 0x00000008110f7c10 */ /* 0x000fe4000fffe0ff */
[----:B------:R0:W2:Y:S03]  /*3e70*/  LDG.E R17, desc[UR6][R36.64] ;  /* 0x0000000624117981 */ /* 0x0000a6000c1e1900 */
[C---:B-1----:R-:W-:Y:S01]  /*3e80*/  IMAD.WIDE.U32 R34, R15.reuse, 0x4, R30 ;  /* 0x000000040f227825 */ /* 0x042fe200078e001e */
[----:B------:R-:W-:-:S04]  /*3e90*/  IADD3 R15, PT, PT, R15, UR8, RZ ;  /* 0x000000080f0f7c10 */ /* 0x000fc8000fffe0ff */
[----:B------:R1:W2:Y:S01]  /*3ea0*/  LDG.E R7, desc[UR6][R34.64] ;  /* 0x0000000622077981 */ /* 0x0002a2000c1e1900 */
[C---:B----4-:R-:W-:Y:S01]  /*3eb0*/  IMAD.WIDE.U32 R32, R15.reuse, 0x4, R30 ;  /* 0x000000040f207825 */ /* 0x050fe200078e001e */
[----:B------:R-:W-:-:S03]  /*3ec0*/  IADD3 R15, PT, PT, R15, UR8, RZ ;  /* 0x000000080f0f7c10 */ /* 0x000fc6000fffe0ff */
[----:B------:R-:W-:Y:S01]  /*3ed0*/  FFMA R3, R8, R3, R29 ;  /* 0x0000000308037223 */ /* 0x000fe2000000001d */
[----:B------:R-:W4:Y:S01]  /*3ee0*/  LDG.E R2, desc[UR6][R32.64] ;  /* 0x0000000620027981 */ /* 0x000f22000c1e1900 */
[----:B------:R-:W-:-:S04]  /*3ef0*/  IMAD.WIDE.U32 R28, R15, 0x4, R30 ;  /* 0x000000040f1c7825 */ /* 0x000fc800078e001e */
[----:B------:R-:W-:Y:S02]  /*3f00*/  FFMA R24, R24, R9, R3 ;  /* 0x0000000918187223 */ /* 0x000fe40000000003 */
[----:B------:R1:W4:Y:S01]  /*3f10*/  LDG.E R3, desc[UR6][R28.64] ;  /* 0x000000061c037981 */ /* 0x000322000c1e1900 */
[----:B0-----:R-:W-:-:S03]  /*3f20*/  IADD3 R37, PT, PT, R15, UR8, RZ ;  /* 0x000000080f257c10 */ /* 0x001fc6000fffe0ff */
[----:B------:R-:W0:Y:S02]  /*3f30*/  LDS.128 R12, [UR4+0x340] ;  /* 0x00034004ff0c7984 */ /* 0x000e240008000c00 */
[----:B------:R-:W-:-:S04]  /*3f40*/  IMAD.WIDE.U32 R8, R37, 0x4, R30 ;  /* 0x0000000425087825 */ /* 0x000fc800078e001e */
[----:B------:R-:W-:Y:S01]  /*3f50*/  FFMA R27, R27, R10, R24 ;  /* 0x0000000a1b1b7223 */ /* 0x000fe20000000018 */
[----:B------:R-:W-:-:S03]  /*3f60*/  IADD3 R37, PT, PT, R37, UR8, RZ ;  /* 0x0000000825257c10 */ /* 0x000fc6000fffe0ff */
[----:B------:R-:W-:Y:S01]  /*3f70*/  FFMA R11, R4, R11, R27 ;  /* 0x0000000b040b7223 */ /* 0x000fe2000000001b */
[----:B------:R0:W4:Y:S01]  /*3f80*/  LDG.E R24, desc[UR6][R8.64] ;  /* 0x0000000608187981 */ /* 0x000122000c1e1900 */
[C---:B------:R-:W-:Y:S01]  /*3f90*/  IMAD.WIDE.U32 R26, R37.reuse, 0x4, R30 ;  /* 0x00000004251a7825 */ /* 0x040fe200078e001e */
[----:B------:R-:W-:-:S05]  /*3fa0*/  IADD3 R37, PT, PT, R37, UR8, RZ ;  /* 0x0000000825257c10 */ /* 0x000fca000fffe0ff */
[C---:B-1----:R-:W-:Y:S01]  /*3fb0*/  IMAD.WIDE.U32 R34, R37.reuse, 0x4, R30 ;  /* 0x0000000425227825 */ /* 0x042fe200078e001e */
[----:B------:R-:W4:Y:S04]  /*3fc0*/  LDG.E R27, desc[UR6][R26.64] ;  /* 0x000000061a1b7981 */ /* 0x000f28000c1e1900 */
[----:B------:R1:W4:Y:S01]  /*3fd0*/  LDG.E R4, desc[UR6][R34.64] ;  /* 0x0000000622047981 */ /* 0x000322000c1e1900 */
[----:B0-----:R-:W-:Y:S01]  /*3fe0*/  FFMA R11, R12, R25, R11 ;  /* 0x000000190c0b7223 */ /* 0x001fe2000000000b */
[----:B------:R-:W-:-:S05]  /*3ff0*/  IADD3 R29, PT, PT, R37, UR8, RZ ;  /* 0x00000008251d7c10 */ /* 0x000fca000fffe0ff */
[C---:B------:R-:W-:Y:S01]  /*4000*/  IMAD.WIDE.U32 R32, R29.reuse, 0x4, R30 ;  /* 0x000000041d207825 */ /* 0x040fe200078e001e */
[----:B------:R-:W-:-:S04]  /*4010*/  IADD3 R29, PT, PT, R29, UR8, RZ ;  /* 0x000000081d1d7c10 */ /* 0x000fc8000fffe0ff */
[----:B------:R0:W4:Y:S01]  /*4020*/  LDG.E R25, desc[UR6][R32.64] ;  /* 0x0000000620197981 */ /* 0x000122000c1e1900 */
[----:B------:R-:W-:-:S03]  /*4030*/  FFMA R22, R22, R13, R11 ;  /* 0x0000000d16167223 */ /* 0x000fc6000000000b */
[----:B------:R-:W5:Y:S01]  /*4040*/  LDS.128 R8, [UR4+0x350] ;  /* 0x00035004ff087984 */ /* 0x000f620008000c00 */
        /* <DEDUP_REMOVED lines=10> */
[----:B-----5:R-:W-:-:S04]  /*40f0*/  FFMA R15, R8, R21, R15 ;  /* 0x00000015080f7223 */ /* 0x020fc8000000000f */
[----:B---3--:R-:W-:Y:S02]  /*4100*/  FFMA R18, R18, R9, R15 ;  /* 0x0000000912127223 */ /* 0x008fe4000000000f */
[----:B------:R-:W3:Y:S01]  /*4110*/  LDS.128 R12, [UR4+0x360] ;  /* 0x00036004ff0c7984 */ /* 0x000ee20008000c00 */
[----:B------:R-:W-:-:S04]  /*4120*/  IADD3 R29, PT, PT, R29, UR8, RZ ;  /* 0x000000081d1d7c10 */ /* 0x000fc8000fffe0ff */
[C---:B------:R-:W-:Y:S01]  /*4130*/  IADD3 R9, PT, PT, R29.reuse, UR8, RZ ;  /* 0x000000081d097c10 */ /* 0x040fe2000fffe0ff */
[----:B0-----:R-:W-:-:S04]  /*4140*/  IMAD.WIDE.U32 R32, R29, 0x4, R30 ;  /* 0x000000041d207825 */ /* 0x001fc800078e001e */
[C---:B-1----:R-:W-:Y:S01]  /*4150*/  IMAD.WIDE.U32 R34, R9.reuse, 0x4, R30 ;  /* 0x0000000409227825 */ /* 0x042fe200078e001e */
[----:B------:R0:W5:Y:S01]  /*4160*/  LDG.E R21, desc[UR6][R32.64] ;  /* 0x0000000620157981 */ /* 0x000162000c1e1900 */
[----:B------:R-:W-:Y:S02]  /*4170*/  IADD3 R29, PT, PT, R9, UR8, RZ ;  /* 0x00000008091d7c10 */ /* 0x000fe4000fffe0ff */
[----:B--2---:R-:W-:Y:S02]  /*4180*/  FFMA R19, R19, R10, R18 ;  /* 0x0000000a13137223 */ /* 0x004fe40000000012 */
[----:B------:R1:W2:Y:S02]  /*4190*/  LDG.E R18, desc[UR6][R34.64] ;  /* 0x0000000622127981 */ /* 0x0002a4000c1e1900 */
[----:B------:R-:W-:Y:S01]  /*41a0*/  FFMA R11, R16, R11, R19 ;  /* 0x0000000b100b7223 */ /* 0x000fe20000000013 */
[----:B0-----:R-:W-:-:S05]  /*41b0*/  IMAD.WIDE.U32 R32, R29, 0x4, R30 ;  /* 0x000000041d207825 */ /* 0x001fca00078e001e */
[----:B------:R0:W2:Y:S01]  /*41c0*/  LDG.E R19, desc[UR6][R32.64] ;  /* 0x0000000620137981 */ /* 0x0000a2000c1e1900 */
[----:B------:R-:W-:-:S05]  /*41d0*/  IADD3 R29, PT, PT, R29, UR8, RZ ;  /* 0x000000081d1d7c10 */ /* 0x000fca000fffe0ff */
[C---:B------:R-:W-:Y:S01]  /*41e0*/  IMAD.WIDE.U32 R36, R29.reuse, 0x4, R30 ;  /* 0x000000041d247825 */ /* 0x040fe200078e001e */
[----:B------:R-:W-:-:S04]  /*41f0*/  IADD3 R29, PT, PT, R29, UR8, RZ ;  /* 0x000000081d1d7c10 */ /* 0x000fc8000fffe0ff */
[----:B------:R-:W2:Y:S01]  /*4200*/  LDG.E R16, desc[UR6][R36.64] ;  /* 0x0000000624107981 */ /* 0x000ea2000c1e1900 */
[----:B---3--:R-:W-:-:S04]  /*4210*/  FFMA R11, R12, R17, R11 ;  /* 0x000000110c0b7223 */ /* 0x008fc8000000000b */
[----:B------:R-:W-:Y:S02]  /*4220*/  FFMA R6, R6, R13, R11 ;  /* 0x0000000d06067223 */ /* 0x000fe4000000000b */
[----:B------:R-:W3:Y:S01]  /*4230*/  LDS.128 R8, [UR4+0x370] ;  /* 0x00037004ff087984 */ /* 0x000ee20008000c00 */
[C---:B------:R-:W-:Y:S01]  /*4240*/  IADD3 R13, PT, PT, R29.reuse, UR8, RZ ;  /* 0x000000081d0d7c10 */ /* 0x040fe2000fffe0ff */
[----:B-1----:R-:W-:-:S04]  /*4250*/  IMAD.WIDE.U32 R34, R29, 0x4, R30 ;  /* 0x000000041d227825 */ /* 0x002fc800078e001e */
[----:B------:R-:W-:Y:S01]  /*4260*/  FFMA R7, R7, R14, R6 ;  /* 0x0000000e07077223 */ /* 0x000fe20000000006 */
[C---:B0-----:R-:W-:Y:S01]  /*4270*/  IADD3 R33, PT, PT, R13.reuse, UR8, RZ ;  /* 0x000000080d217c10 */ /* 0x041fe2000fffe0ff */
[----:B------:R-:W-:Y:S01]  /*4280*/  IMAD.WIDE.U32 R12, R13, 0x4, R30 ;  /* 0x000000040d0c7825 */ /* 0x000fe200078e001e */
[----:B------:R-:W2:Y:S03]  /*4290*/  LDG.E R17, desc[UR6][R34.64] ;  /* 0x0000000622117981 */ /* 0x000ea6000c1e1900 */
[----:B----4-:R-:W-:Y:S01]  /*42a0*/  FFMA R15, R2, R15, R7 ;  /* 0x0000000f020f7223 */ /* 0x010fe20000000007 */
[C---:B------:R-:W-:Y:S01]  /*42b0*/  IMAD.WIDE.U32 R28, R33.reuse, 0x4, R30 ;  /* 0x00000004211c7825 */ /* 0x040fe200078e001e */
[----:B------:R-:W-:Y:S01]  /*42c0*/  IADD3 R33, PT, PT, R33, UR8, RZ ;  /* 0x0000000821217c10 */ /* 0x000fe2000fffe0ff */
[----:B------:R0:W4:Y:S04]  /*42d0*/  LDG.E R6, desc[UR6][R12.64] ;  /* 0x000000060c067981 */ /* 0x000128000c1e1900 */
[----:B------:R1:W4:Y:S01]  /*42e0*/  LDG.E R7, desc[UR6][R28.64] ;  /* 0x000000061c077981 */ /* 0x000322000c1e1900 */
[----:B---3--:R-:W-:Y:S01]  /*42f0*/  FFMA R15, R8, R3, R15 ;  /* 0x00000003080f7223 */ /* 0x008fe2000000000f */
[----:B------:R-:W-:-:S06]  /*4300*/  IMAD.WIDE.U32 R2, R33, 0x4, R30 ;  /* 0x0000000421027825 */ /* 0x000fcc00078e001e */
[----:B------:R-:W3:Y:S01]  /*4310*/  LDG.E R2, desc[UR6][R2.64] ;  /* 0x0000000602027981 */ /* 0x000ee2000c1e1900 */
[----:B------:R-:W-:Y:S01]  /*4320*/  IADD3 R33, PT, PT, R33, UR8, RZ ;  /* 0x0000000821217c10 */ /* 0x000fe2000fffe0ff */
[----:B------:R-:W-:Y:S02]  /*4330*/  FFMA R24, R24, R9, R15 ;  /* 0x0000000918187223 */ /* 0x000fe4000000000f */
[----:B0-----:R-:W0:Y:S02]  /*4340*/  LDS.128 R12, [UR4+0x380] ;  /* 0x00038004ff0c7984 */ /* 0x001e240008000c00 */
        /* <DEDUP_REMOVED lines=14> */
[----:B0-----:R-:W-:-:S04]  /*4430*/  FFMA R9, R12, R25, R9 ;  /* 0x000000190c097223 */ /* 0x001fc80000000009 */
[C---:B------:R-:W-:Y:S01]  /*4440*/  IMAD.WIDE.U32 R32, R29.reuse, 0x4, R30 ;  /* 0x000000041d207825 */ /* 0x040fe200078e001e */
[----:B------:R-:W-:-:S04]  /*4450*/  IADD3 R29, PT, PT, R29, UR8, RZ ;  /* 0x000000081d1d7c10 */ /* 0x000fc8000fffe0ff */
[----:B------:R0:W3:Y:S01]  /*4460*/  LDG.E R25, desc[UR6][R32.64] ;  /* 0x0000000620197981 */ /* 0x0000e2000c1e1900 */
[----:B------:R-:W-:-:S03]  /*4470*/  FFMA R22, R22, R13, R9 ;  /* 0x0000000d16167223 */ /* 0x000fc60000000009 */
[----:B------:R-:W5:Y:S01]  /*4480*/  LDS.128 R8, [UR4+0x390] ;  /* 0x00039004ff087984 */ /* 0x000f620008000c00 */
        /* <DEDUP_REMOVED lines=11> */
[----:B-----5:R-:W-:Y:S01]  /*4540*/  FFMA R15, R8, R21, R15 ;  /* 0x00000015080f7223 */ /* 0x020fe2000000000f */
[----:B0-----:R-:W-:-:S05]  /*4550*/  IMAD.WIDE.U32 R32, R29, 0x4, R30 ;  /* 0x000000041d207825 */ /* 0x001fca00078e001e */
[----:B------:R0:W5:Y:S01]  /*4560*/  LDG.E R21, desc[UR6][R32.64] ;  /* 0x0000000620157981 */ /* 0x000162000c1e1900 */
[----:B--2---:R-:W-:-:S03]  /*4570*/  FFMA R18, R18, R9, R15 ;  /* 0x0000000912127223 */ /* 0x004fc6000000000f */
[----:B------:R-:W2:Y:S01]  /*4580*/  LDS.128 R12, [UR4+0x3a0] ;  /* 0x0003a004ff0c7984 */ /* 0x000ea20008000c00 */
[----:B------:R-:W-:-:S05]  /*4590*/  IADD3 R9, PT, PT, R29, UR8, RZ ;  /* 0x000000081d097c10 */ /* 0x000fca000fffe0ff */
[----:B------:R-:W-:-:S04]  /*45a0*/  IMAD.WIDE.U32 R36, R9, 0x4, R30 ;  /* 0x0000000409247825 */ /* 0x000fc800078e001e */
[----:B------:R-:W-:Y:S02]  /*45b0*/  FFMA R19, R19, R10, R18 ;  /* 0x0000000a13137223 */ /* 0x000fe40000000012 */
[----:B------:R4:W5:Y:S01]  /*45c0*/  LDG.E R18, desc[UR6][R36.64] ;  /* 0x0000000624127981 */ /* 0x000962000c1e1900 */
[----:B------:R-:W-:Y:S01]  /*45d0*/  IADD3 R29, PT, PT, R9, UR8, RZ ;  /* 0x00000008091d7c10 */ /* 0x000fe2000fffe0ff */
[----:B------:R-:W-:-:S04]  /*45e0*/  FFMA R11, R16, R11, R19 ;  /* 0x0000000b100b7223 */ /* 0x000fc80000000013 */
[C---:B-1----:R-:W-:Y:S01]  /*45f0*/  IMAD.WIDE.U32 R34, R29.reuse, 0x4, R30 ;  /* 0x000000041d227825 */ /* 0x042fe200078e001e */
[----:B------:R-:W-:-:S04]  /*4600*/  IADD3 R29, PT, PT, R29, UR8, RZ ;  /* 0x000000081d1d7c10 */ /* 0x000fc8000fffe0ff */
[----:B------:R1:W5:Y:S01]  /*4610*/  LDG.E R19, desc[UR6][R34.64] ;  /* 0x0000000622137981 */ /* 0x000362000c1e1900 */
[----:B0-----:R-:W-:-:S05]  /*4620*/  IMAD.WIDE.U32 R32, R29, 0x4, R30 ;  /* 0x000000041d207825 */ /* 0x001fca00078e001e */
[----:B------:R0:W5:Y:S01]  /*4630*/  LDG.E R16, desc[UR6][R32.64] ;  /* 0x0000000620107981 */ /* 0x000162000c1e1900 */
[----:B--2---:R-:W-:-:S04]  /*4640*/  FFMA R11, R12, R17, R11 ;  /* 0x000000110c0b7223 */ /* 0x004fc8000000000b */
[----:B----4-:R-:W-:Y:S01]  /*4650*/  FFMA R6, R6, R13, R11 ;  /* 0x0000000d06067223 */ /* 0x010fe2000000000b */
[----:B------:R-:W-:Y:S01]  /*4660*/  IADD3 R13, PT, PT, R29, UR8, RZ ;  /* 0x000000081d0d7c10 */ /* 0x000fe2000fffe0ff */
[----:B------:R-:W2:Y:S02]  /*4670*/  LDS.128 R8, [UR4+0x3b0] ;  /* 0x0003b004ff087984 */ /* 0x000ea40008000c00 */
[----:B------:R-:W-:Y:S01]  /*4680*/  FFMA R7, R7, R14, R6 ;  /* 0x0000000e07077223 */ /* 0x000fe20000000006 */
[C---:B------:R-:W-:Y:S01]  /*4690*/  IADD3 R17, PT, PT, R13.reuse, UR8, RZ ;  /* 0x000000080d117c10 */ /* 0x040fe2000fffe0ff */
[----:B------:R-:W-:-:S04]  /*46a0*/  IMAD.WIDE.U32 R36, R13, 0x4, R30 ;  /* 0x000000040d247825 */ /* 0x000fc800078e001e */
[----:B------:R-:W-:-:S05]  /*46b0*/  IMAD.WIDE.U32 R12, R17, 0x4, R30 ;  /* 0x00000004110c7825 */ /* 0x000fca00078e001e */
[----:B------:R-:W4:Y:S01]  /*46c0*/  LDG.E R6, desc[UR6][R12.64] ;  /* 0x000000060c067981 */ /* 0x000f22000c1e1900 */
[----:B---3--:R-:W-:Y:S01]  /*46d0*/  FFMA R29, R2, R15, R7 ;  /* 0x0000000f021d7223 */ /* 0x008fe20000000007 */
[----:B------:R-:W-:Y:S02]  /*46e0*/  IADD3 R15, PT, PT, R17, UR8, RZ ;  /* 0x00000008110f7c10 */ /* 0x000fe4000fffe0ff */
[----:B------:R3:W4:Y:S03]  /*46f0*/  LDG.E R17, desc[UR6][R36.64] ;  /* 0x0000000624117981 */ /* 0x000726000c1e1900 */
[C---:B-1----:R-:W-:Y:S01]  /*4700*/  IMAD.WIDE.U32 R34, R15.reuse, 0x4, R30 ;  /* 0x000000040f227825 */ /* 0x042fe200078e001e */
[----:B------:R-:W-:-:S04]  /*4710*/  IADD3 R15, PT, PT, R15, UR8, RZ ;  /* 0x000000080f0f7c10 */ /* 0x000fc8000fffe0ff */
[----:B------:R1:W4:Y:S01]  /*4720*/  LDG.E R7, desc[UR6][R34.64] ;  /* 0x0000000622077981 */ /* 0x000322000c1e1900 */
[C---:B0-----:R-:W-:Y:S01]  /*4730*/  IMAD.WIDE.U32 R32, R15.reuse, 0x4, R30 ;  /* 0x000000040f207825 */ /* 0x041fe200078e001e */
[----:B------:R-:W-:-:S03]  /*4740*/  IADD3 R15, PT, PT, R15, UR8, RZ ;  /* 0x000000080f0f7c10 */ /* 0x000fc6000fffe0ff */
[----:B--2---:R-:W-:Y:S01]  /*4750*/  FFMA R3, R8, R3, R29 ;  /* 0x0000000308037223 */ /* 0x004fe2000000001d */
[----:B------:R-:W2:Y:S01]  /*4760*/  LDG.E R2, desc[UR6][R32.64] ;  /* 0x0000000620027981 */ /* 0x000ea2000c1e1900 */
[----:B------:R-:W-:-:S04]  /*4770*/  IMAD.WIDE.U32 R28, R15, 0x4, R30 ;  /* 0x000000040f1c7825 */ /* 0x000fc800078e001e */
[----:B------:R-:W-:Y:S02]  /*4780*/  FFMA R24, R24, R9, R3 ;  /* 0x0000000918187223 */ /* 0x000fe40000000003 */
[----:B------:R0:W2:Y:S01]  /*4790*/  LDG.E R3, desc[UR6][R28.64] ;  /* 0x000000061c037981 */ /* 0x0000a2000c1e1900 */
[----:B---3--:R-:W-:-:S03]  /*47a0*/  IADD3 R37, PT, PT, R15, UR8, RZ ;  /* 0x000000080f257c10 */ /* 0x008fc6000fffe0ff */
[----:B------:R-:W3:Y:S02]  /*47b0*/  LDS.128 R12, [UR4+0x3c0] ;  /* 0x0003c004ff0c7984 */ /* 0x000ee40008000c00 */
[----:B------:R-:W-:-:S04]  /*47c0*/  IMAD.WIDE.U32 R8, R37, 0x4, R30 ;  /* 0x0000000425087825 */ /* 0x000fc800078e001e */
[----:B------:R-:W-:Y:S01]  /*47d0*/  FFMA R27, R27, R10, R24 ;  /* 0x0000000a1b1b7223 */ /* 0x000fe20000000018 */
[----:B------:R-:W-:-:S03]  /*47e0*/  IADD3 R37, PT, PT, R37, UR8, RZ ;  /* 0x0000000825257c10 */ /* 0x000fc6000fffe0ff */
[----:B------:R-:W-:Y:S01]  /*47f0*/  FFMA R11, R4, R11, R27 ;  /* 0x0000000b040b7223 */ /* 0x000fe2000000001b */
[----:B------:R0:W2:Y:S01]  /*4800*/  LDG.E R24, desc[UR6][R8.64] ;  /* 0x0000000608187981 */ /* 0x0000a2000c1e1900 */
[C---:B------:R-:W-:Y:S01]  /*4810*/  IMAD.WIDE.U32 R26, R37.reuse, 0x4, R30 ;  /* 0x00000004251a7825 */ /* 0x040fe200078e001e */
[----:B------:R-:W-:-:S05]  /*4820*/  IADD3 R37, PT, PT, R37, UR8, RZ ;  /* 0x0000000825257c10 */ /* 0x000fca000fffe0ff */
[C---:B-1----:R-:W-:Y:S01]  /*4830*/  IMAD.WIDE.U32 R34, R37.reuse, 0x4, R30 ;  /* 0x0000000425227825 */ /* 0x042fe200078e001e */
[----:B------:R-:W2:Y:S04]  /*4840*/  LDG.E R27, desc[UR6][R26.64] ;  /* 0x000000061a1b7981 */ /* 0x000ea8000c1e1900 */
[----:B------:R1:W2:Y:S01]  /*4850*/  LDG.E R4, desc[UR6][R34.64] ;  /* 0x0000000622047981 */ /* 0x0002a2000c1e1900 */
[----:B---3--:R-:W-:Y:S01]  /*4860*/  FFMA R11, R12, R25, R11 ;  /* 0x000000190c0b7223 */ /* 0x008fe2000000000b */
[----:B0-----:R-:W-:-:S05]  /*4870*/  IADD3 R29, PT, PT, R37, UR8, RZ ;  /* 0x00000008251d7c10 */ /* 0x001fca000fffe0ff */
[C---:B------:R-:W-:Y:S01]  /*4880*/  IMAD.WIDE.U32 R32, R29.reuse, 0x4, R30 ;  /* 0x000000041d207825 */ /* 0x040fe200078e001e */
[----:B------:R-:W-:-:S04]  /*4890*/  IADD3 R29, PT, PT, R29, UR8, RZ ;  /* 0x000000081d1d7c10 */ /* 0x000fc8000fffe0ff */
[----:B------:R0:W3:Y:S01]  /*48a0*/  LDG.E R25, desc[UR6][R32.64] ;  /* 0x0000000620197981 */ /* 0x0000e2000c1e1900 */
        /* <DEDUP_REMOVED lines=8> */
[----:B------:R-:W3:Y:S04]  /*4930*/  LDG.E R22, desc[UR6][R22.64] ;  /* 0x0000000616167981 */ /* 0x000ee8000c1e1900 */
[----:B------:R-:W-:-:S05]  /*4940*/  IMAD.WIDE.U32 R36, R29, 0x4, R30 ;  /* 0x000000041d247825 */ /* 0x000fca00078e001e */
[----:B------:R-:W3:Y:S04]  /*4950*/  LDG.E R20, desc[UR6][R36.64] ;  /* 0x0000000624147981 */ /* 0x000ee8000c1e1900 */
[----:B------:R1:W3:Y:S01]  /*4960*/  LDG.E R23, desc[UR6][R34.64] ;  /* 0x0000000622177981 */ /* 0x0002e2000c1e1900 */
[----:B-----5:R-:W-:-:S04]  /*4970*/  FFMA R15, R8, R21, R15 ;  /* 0x00000015080f7223 */ /* 0x020fc8000000000f */
[----:B------:R-:W-:Y:S02]  /*4980*/  FFMA R18, R18, R9, R15 ;  /* 0x0000000912127223 */ /* 0x000fe4000000000f */
[----:B------:R-:W4:Y:S01]  /*4990*/  LDS.128 R12, [UR4+0x3e0] ;  /* 0x0003e004ff0c7984 */ /* 0x000f220008000c00 */
        /* <DEDUP_REMOVED lines=11> */
[----:B------:R-:W-:-:S05]  /*4a50*/  IADD3 R29, PT, PT, R29, UR8, RZ ;  /* 0x000000081d1d7c10 */ /* 0x000fca000fffe0ff */
[C---:B------:R-:W-:Y:S01]  /*4a60*/  IMAD.WIDE.U32 R36, R29.reuse, 0x4, R30 ;  /* 0x000000041d247825 */ /* 0x040fe200078e001e */
[----:B------:R-:W-:-:S04]  /*4a70*/  IADD3 R29, PT, PT, R29, UR8, RZ ;  /* 0x000000081d1d7c10 */ /* 0x000fc8000fffe0ff */
[----:B------:R-:W5:Y:S01]  /*4a80*/  LDG.E R16, desc[UR6][R36.64] ;  /* 0x0000000624107981 */ /* 0x000f62000c1e1900 */
[----:B-1----:R-:W-:-:S04]  /*4a90*/  IMAD.WIDE.U32 R34, R29, 0x4, R30 ;  /* 0x000000041d227825 */ /* 0x002fc800078e001e */
[----:B----4-:R-:W-:Y:S02]  /*4aa0*/  FFMA R11, R12, R17, R11 ;  /* 0x000000110c0b7223 */ /* 0x010fe4000000000b */
[----:B------:R-:W4:Y:S02]  /*4ab0*/  LDG.E R17, desc[UR6][R34.64] ;  /* 0x0000000622117981 */ /* 0x000f24000c1e1900 */
[----:B------:R-:W-:Y:S02]  /*4ac0*/  FFMA R6, R6, R13, R11 ;  /* 0x0000000d06067223 */ /* 0x000fe4000000000b */
[----:B------:R-:W1:Y:S01]  /*4ad0*/  LDS.128 R8, [UR4+0x3f0] ;  /* 0x0003f004ff087984 */ /* 0x000e620008000c00 */
[----:B------:R-:W-:Y:S01]  /*4ae0*/  IADD3 R13, PT, PT, R29, UR8, RZ ;  /* 0x000000081d0d7c10 */ /* 0x000fe2000fffe0ff */
[----:B------:R-:W-:-:S03]  /*4af0*/  FFMA R7, R7, R14, R6 ;  /* 0x0000000e07077223 */ /* 0x000fc60000000006 */
[C---:B0-----:R-:W-:Y:S01]  /*4b00*/  IADD3 R33, PT, PT, R13.reuse, UR8, RZ ;  /* 0x000000080d217c10 */ /* 0x041fe2000fffe0ff */
[----:B------:R-:W-:-:S04]  /*4b10*/  IMAD.WIDE.U32 R12, R13, 0x4, R30 ;  /* 0x000000040d0c7825 */ /* 0x000fc800078e001e */
[----:B--2---:R-:W-:Y:S01]  /*4b20*/  FFMA R15, R2, R15, R7 ;  /* 0x0000000f020f7223 */ /* 0x004fe20000000007 */
[C---:B------:R-:W-:Y:S01]  /*4b30*/  IMAD.WIDE.U32 R28, R33.reuse, 0x4, R30 ;  /* 0x00000004211c7825 */ /* 0x040fe200078e001e */
[----:B------:R-:W-:Y:S01]  /*4b40*/  IADD3 R33, PT, PT, R33, UR8, RZ ;  /* 0x0000000821217c10 */ /* 0x000fe2000fffe0ff */
[----:B------:R0:W2:Y:S04]  /*4b50*/  LDG.E R6, desc[UR6][R12.64] ;  /* 0x000000060c067981 */ /* 0x0000a8000c1e1900 */
[----:B------:R0:W2:Y:S01]  /*4b60*/  LDG.E R7, desc[UR6][R28.64] ;  /* 0x000000061c077981 */ /* 0x0000a2000c1e1900 */
[----:B-1----:R-:W-:Y:S01]  /*4b70*/  FFMA R15, R8, R3, R15 ;  /* 0x00000003080f7223 */ /* 0x002fe2000000000f */
[----:B------:R-:W-:-:S06]  /*4b80*/  IMAD.WIDE.U32 R2, R33, 0x4, R30 ;  /* 0x0000000421027825 */ /* 0x000fcc00078e001e */
[----:B------:R-:W2:Y:S01]  /*4b90*/  LDG.E R2, desc[UR6][R2.64] ;  /* 0x0000000602027981 */ /* 0x000ea2000c1e1900 */
[----:B------:R-:W-:Y:S01]  /*4ba0*/  IADD3 R33, PT, PT, R33, UR8, RZ ;  /* 0x0000000821217c10 */ /* 0x000fe2000fffe0ff */
[----:B------:R-:W-:Y:S02]  /*4bb0*/  FFMA R24, R24, R9, R15 ;  /* 0x0000000918187223 */ /* 0x000fe4000000000f */
[----:B0-----:R-:W3:Y:S02]  /*4bc0*/  LDS.128 R12, [UR4+0x400] ;  /* 0x00040004ff0c7984 */ /* 0x001ee40008000c00 */
[----:B------:R-:W-:-:S04]  /*4bd0*/  IMAD.WIDE.U32 R36, R33, 0x4, R30 ;  /* 0x0000000421247825 */ /* 0x000fc800078e001e */
[----:B------:R-:W-:Y:S01]  /*4be0*/  FFMA R9, R27, R10, R24 ;  /* 0x0000000a1b097223 */ /* 0x000fe20000000018 */
[----:B------:R-:W-:-:S03]  /*4bf0*/  IADD3 R33, PT, PT, R33, UR8, RZ ;  /* 0x0000000821217c10 */ /* 0x000fc6000fffe0ff */
[----:B------:R-:W-:Y:S01]  /*4c00*/  FFMA R9, R4, R11, R9 ;  /* 0x0000000b04097223 */ /* 0x000fe20000000009 */
[----:B------:R-:W2:Y:S01]  /*4c10*/  LDG.E R3, desc[UR6][R36.64] ;  /* 0x0000000624037981 */ /* 0x000ea2000c1e1900 */
[----:B------:R-:W-:-:S05]  /*4c20*/  IMAD.WIDE.U32 R10, R33, 0x4, R30 ;  /* 0x00000004210a7825 */ /* 0x000fca00078e001e */
[----:B------:R0:W2:Y:S01]  /*4c30*/  LDG.E R24, desc[UR6][R10.64] ;  /* 0x000000060a187981 */ /* 0x0000a2000c1e1900 */
[----:B------:R-:W-:-:S04]  /*4c40*/  IADD3 R27, PT, PT, R33, UR8, RZ ;  /* 0x00000008211b7c10 */ /* 0x000fc8000fffe0ff */
[C---:B------:R-:W-:Y:S01]  /*4c50*/  IADD3 R29, PT, PT, R27.reuse, UR8, RZ ;  /* 0x000000081b1d7c10 */ /* 0x040fe2000fffe0ff */
[----:B------:R-:W-:-:S04]  /*4c60*/  IMAD.WIDE.U32 R26, R27, 0x4, R30 ;  /* 0x000000041b1a7825 */ /* 0x000fc800078e001e */
[C---:B------:R-:W-:Y:S02]  /*4c70*/  IMAD.WIDE.U32 R34, R29.reuse, 0x4, R30 ;  /* 0x000000041d227825 */ /* 0x040fe400078e001e */
[----:B------:R-:W2:Y:S04]  /*4c80*/  LDG.E R27, desc[UR6][R26.64] ;  /* 0x000000061a1b7981 */ /* 0x000ea8000c1e1900 */
[----:B------:R1:W2:Y:S01]  /*4c90*/  LDG.E R4, desc[UR6][R34.64] ;  /* 0x0000000622047981 */ /* 0x0002a2000c1e1900 */
[----:B------:R-:W-:Y:S01]  /*4ca0*/  IADD3 R29, PT, PT, R29, UR8, RZ ;  /* 0x000000081d1d7c10 */ /* 0x000fe2000fffe0ff */
[----:B---3--:R-:W-:-:S04]  /*4cb0*/  FFMA R9, R12, R25, R9 ;  /* 0x000000190c097223 */ /* 0x008fc80000000009 */
[C---:B------:R-:W-:Y:S01]  /*4cc0*/  IMAD.WIDE.U32 R32, R29.reuse, 0x4, R30 ;  /* 0x000000041d207825 */ /* 0x040fe200078e001e */
[----:B------:R-:W-:-:S04]  /*4cd0*/  IADD3 R29, PT, PT, R29, UR8, RZ ;  /* 0x000000081d1d7c10 */ /* 0x000fc8000fffe0ff */
[----:B------:R3:W2:Y:S01]  /*4ce0*/  LDG.E R25, desc[UR6][R32.64] ;  /* 0x0000000620197981 */ /* 0x0006a2000c1e1900 */
[----:B------:R-:W-:-:S03]  /*4cf0*/  FFMA R22, R22, R13, R9 ;  /* 0x0000000d16167223 */ /* 0x000fc60000000009 */
[----:B0-----:R-:W5:Y:S01]  /*4d00*/  LDS.128 R8, [UR4+0x410] ;  /* 0x00041004ff087984 */ /* 0x001f620008000c00 */
[----:B------:R-:W-:-:S04]  /*4d10*/  FFMA R23, R23, R14, R22 ;  /* 0x0000000e17177223 */ /* 0x000fc80000000016 */
[----:B------:R-:W-:Y:S01]  /*4d20*/  FFMA R15, R20, R15, R23 ;  /* 0x0000000f140f7223 */ /* 0x000fe20000000017 */
[----:B------:R-:W-:-:S06]  /*4d30*/  IMAD.WIDE.U32 R22, R29, 0x4, R30 ;  /* 0x000000041d167825 */ /* 0x000fcc00078e001e */
[----:B------:R-:W2:Y:S01]  /*4d40*/  LDG.E R22, desc[UR6][R22.64] ;  /* 0x0000000616167981 */ /* 0x000ea2000c1e1900 */
[----:B------:R-:W-:-:S05]  /*4d50*/  IADD3 R29, PT, PT, R29, UR8, RZ ;  /* 0x000000081d1d7c10 */ /* 0x000fca000fffe0ff */
[C---:B------:R-:W-:Y:S01]  /*4d60*/  IMAD.WIDE.U32 R36, R29.reuse, 0x4, R30 ;  /* 0x000000041d247825 */ /* 0x040fe200078e001e */
[----:B------:R-:W-:-:S04]  /*4d70*/  IADD3 R29, PT, PT, R29, UR8, RZ ;  /* 0x000000081d1d7c10 */ /* 0x000fc8000fffe0ff */
[----:B------:R0:W2:Y:S01]  /*4d80*/  LDG.E R23, desc[UR6][R36.64] ;  /* 0x0000000624177981 */ /* 0x0000a2000c1e1900 */
[C---:B-1----:R-:W-:Y:S01]  /*4d90*/  IMAD.WIDE.U32 R34, R29.reuse, 0x4, R30 ;  /* 0x000000041d227825 */ /* 0x042fe200078e001e */
[----:B------:R-:W-:-:S04]  /*4da0*/  IADD3 R29, PT, PT, R29, UR8, RZ ;  /* 0x000000081d1d7c10 */ /* 0x000fc8000fffe0ff */
[----:B------:R1:W2:Y:S01]  /*4db0*/  LDG.E R20, desc[UR6][R34.64] ;  /* 0x0000000622147981 */ /* 0x0002a2000c1e1900 */
[----:B-----5:R-:W-:-:S04]  /*4dc0*/  FFMA R15, R8, R21, R15 ;  /* 0x00000015080f7223 */ /* 0x020fc8000000000f */
[----:B------:R-:W-:Y:S02]  /*4dd0*/  FFMA R18, R18, R9, R15 ;  /* 0x0000000912127223 */ /* 0x000fe4000000000f */
[----:B------:R-:W4:Y:S01]  /*4de0*/  LDS.128 R12, [UR4+0x420] ;  /* 0x00042004ff0c7984 */ /* 0x000f220008000c00 */
[C---:B------:R-:W-:Y:S01]  /*4df0*/  IADD3 R9, PT, PT, R29.reuse, UR8, RZ ;  /* 0x000000081d097c10 */ /* 0x040fe2000fffe0ff */
[----:B---3--:R-:W-:-:S04]  /*4e00*/  IMAD.WIDE.U32 R32, R29, 0x4, R30 ;  /* 0x000000041d207825 */ /* 0x008fc800078e001e */
[----:B0-----:R-:W-:Y:S01]  /*4e10*/  IMAD.WIDE.U32 R36, R9, 0x4, R30 ;  /* 0x0000000409247825 */ /* 0x001fe200078e001e */
[----:B------:R0:W3:Y:S03]  /*4e20*/  LDG.E R21, desc[UR6][R32.64] ;  /* 0x0000000620157981 */ /* 0x0000e6000c1e1900 */
[----:B------:R-:W-:Y:S02]  /*4e30*/  FFMA R19, R19, R10, R18 ;  /* 0x0000000a13137223 */ /* 0x000fe40000000012 */
[----:B------:R5:W3:Y:S01]  /*4e40*/  LDG.E R18, desc[UR6][R36.64] ;  /* 0x0000000624127981 */ /* 0x000ae2000c1e1900 */
[----:B------:R-:W-:Y:S01]  /*4e50*/  IADD3 R29, PT, PT, R9, UR8, RZ ;  /* 0x00000008091d7c10 */ /* 0x000fe2000fffe0ff */
[----:B------:R-:W-:-:S04]  /*4e60*/  FFMA R11, R16, R11, R19 ;  /* 0x0000000b100b7223 */ /* 0x000fc80000000013 */
[C---:B-1----:R-:W-:Y:S01]  /*4e70*/  IMAD.WIDE.U32 R34, R29.reuse, 0x4, R30 ;  /* 0x000000041d227825 */ /* 0x042fe200078e001e */
[----:B------:R-:W-:-:S04]  /*4e80*/  IADD3 R29, PT, PT, R29, UR8, RZ ;  /* 0x000000081d1d7c10 */ /* 0x000fc8000fffe0ff */
[----:B------:R1:W3:Y:S01]  /*4e90*/  LDG.E R19, desc[UR6][R34.64] ;  /* 0x0000000622137981 */ /* 0x0002e2000c1e1900 */
[----:B0-----:R-:W-:-:S05]  /*4ea0*/  IMAD.WIDE.U32 R32, R29, 0x4, R30 ;  /* 0x000000041d207825 */ /* 0x001fca00078e001e */
[----:B------:R0:W3:Y:S01]  /*4eb0*/  LDG.E R16, desc[UR6][R32.64] ;  /* 0x0000000620107981 */ /* 0x0000e2000c1e1900 */
[----:B----4-:R-:W-:-:S04]  /*4ec0*/  FFMA R11, R12, R17, R11 ;  /* 0x000000110c0b7223 */ /* 0x010fc8000000000b */
[----:B--2---:R-:W-:Y:S01]  /*4ed0*/  FFMA R6, R6, R13, R11 ;  /* 0x0000000d06067223 */ /* 0x004fe2000000000b */
[----:B------:R-:W-:Y:S01]  /*4ee0*/  IADD3 R13, PT, PT, R29, UR8, RZ ;  /* 0x000000081d0d7c10 */ /* 0x000fe2000fffe0ff */
[----:B------:R-:W2:Y:S02]  /*4ef0*/  LDS.128 R8, [UR4+0x430] ;  /* 0x00043004ff087984 */ /* 0x000ea40008000c00 */
[----:B------:R-:W-:Y:S01]  /*4f00*/  FFMA R7, R7, R14, R6 ;  /* 0x0000000e07077223 */ /* 0x000fe20000000006 */
[C---:B------:R-:W-:Y:S01]  /*4f10*/  IADD3 R17, PT, PT, R13.reuse, UR8, RZ ;  /* 0x000000080d117c10 */ /* 0x040fe2000fffe0ff */
[----:B-----5:R-:W-:-:S04]  /*4f20*/  IMAD.WIDE.U32 R36, R13, 0x4, R30 ;  /* 0x000000040d247825 */ /* 0x020fc800078e001e */
[----:B------:R-:W-:-:S05]  /*4f30*/  IMAD.WIDE.U32 R12, R17, 0x4, R30 ;  /* 0x00000004110c7825 */ /* 0x000fca00078e001e */
[----:B------:R-:W4:Y:S01]  /*4f40*/  LDG.E R6, desc[UR6][R12.64] ;  /* 0x000000060c067981 */ /* 0x000f22000c1e1900 */
[----:B------:R-:W-:Y:S01]  /*4f50*/  FFMA R29, R2, R15, R7 ;  /* 0x0000000f021d7223 */ /* 0x000fe20000000007 */
        /* <DEDUP_REMOVED lines=12> */
[----:B-----5:R-:W-:-:S03]  /*5020*/  IADD3 R37, PT, PT, R15, UR8, RZ ;  /* 0x000000080f257c10 */ /* 0x020fc6000fffe0ff */
[----:B------:R-:W5:Y:S02]  /*5030*/  LDS.128 R12, [UR4+0x440] ;  /* 0x00044004ff0c7984 */ /* 0x000f640008000c00 */
        /* <DEDUP_REMOVED lines=10> */
[----:B-----5:R-:W-:Y:S01]  /*50e0*/  FFMA R11, R12, R25, R11 ;  /* 0x000000190c0b7223 */ /* 0x020fe2000000000b */
[----:B0-----:R-:W-:-:S05]  /*50f0*/  IADD3 R29, PT, PT, R37, UR8, RZ ;  /* 0x00000008251d7c10 */ /* 0x001fca000fffe0ff */
[C---:B------:R-:W-:Y:S01]  /*5100*/  IMAD.WIDE.U32 R32, R29.reuse, 0x4, R30 ;  /* 0x000000041d207825 */ /* 0x040fe200078e001e */
[----:B------:R-:W-:-:S04]  /*5110*/  IADD3 R29, PT, PT, R29, UR8, RZ ;  /* 0x000000081d1d7c10 */ /* 0x000fc8000fffe0ff */
[----:B------:R0:W5:Y:S01]  /*5120*/  LDG.E R25, desc[UR6][R32.64] ;  /* 0x0000000620197981 */ /* 0x000162000c1e1900 */
[----:B------:R-:W-:-:S03]  /*5130*/  FFMA R22, R22, R13, R11 ;  /* 0x0000000d16167223 */ /* 0x000fc6000000000b */
[----:B------:R-:W3:Y:S01]  /*5140*/  LDS.128 R8, [UR4+0x450] ;  /* 0x00045004ff087984 */ /* 0x000ee20008000c00 */
        /* <DEDUP_REMOVED lines=10> */
[----:B---3--:R-:W-:-:S04]  /*51f0*/  FFMA R15, R8, R21, R15 ;  /* 0x00000015080f7223 */ /* 0x008fc8000000000f */
[----:B------:R-:W-:Y:S02]  /*5200*/  FFMA R18, R18, R9, R15 ;  /* 0x0000000912127223 */ /* 0x000fe4000000000f */
[----:B------:R-:W4:Y:S01]  /*5210*/  LDS.128 R12, [UR4+0x460] ;  /* 0x00046004ff0c7984 */ /* 0x000f220008000c00 */
[----:B------:R-:W-:Y:S01]  /*5220*/  IADD3 R29, PT, PT, R29, UR8, RZ ;  /* 0x000000081d1d7c10 */ /* 0x000fe2000fffe0ff */
[----:B------:R-:W-:-:S03]  /*5230*/  FFMA R19, R19, R10, R18 ;  /* 0x0000000a13137223 */ /* 0x000fc60000000012 */
[C---:B------:R-:W-:Y:S01]  /*5240*/  IADD3 R9, PT, PT, R29.reuse, UR8, RZ ;  /* 0x000000081d097c10 */ /* 0x040fe2000fffe0ff */
[----:B0-----:R-:W-:-:S04]  /*5250*/  IMAD.WIDE.U32 R32, R29, 0x4, R30 ;  /* 0x000000041d207825 */ /* 0x001fc800078e001e */
[----:B------:R-:W-:Y:S01]  /*5260*/  FFMA R11, R16, R11, R19 ;  /* 0x0000000b100b7223 */ /* 0x000fe20000000013 */
[C---:B-1----:R-:W-:Y:S01]  /*5270*/  IMAD.WIDE.U32 R34, R9.reuse, 0x4, R30 ;  /* 0x0000000409227825 */ /* 0x042fe200078e001e */
[----:B------:R0:W3:Y:S04]  /*5280*/  LDG.E R21, desc[UR6][R32.64] ;  /* 0x0000000620157981 */ /* 0x0000e8000c1e1900 */
[----:B------:R1:W3:Y:S01]  /*5290*/  LDG.E R18, desc[UR6][R34.64] ;  /* 0x0000000622127981 */ /* 0x0002e2000c1e1900 */
[----:B------:R-:W-:-:S05]  /*52a0*/  IADD3 R29, PT, PT, R9, UR8, RZ ;  /* 0x00000008091d7c10 */ /* 0x000fca000fffe0ff */
[----:B0-----:R-:W-:-:S05]  /*52b0*/  IMAD.WIDE.U32 R32, R29, 0x4, R30 ;  /* 0x000000041d207825 */ /* 0x001fca00078e001e */
[----:B------:R0:W3:Y:S01]  /*52c0*/  LDG.E R19, desc[UR6][R32.64] ;  /* 0x0000000620137981 */ /* 0x0000e2000c1e1900 */
[----:B------:R-:W-:-:S05]  /*52d0*/  IADD3 R29, PT, PT, R29, UR8, RZ ;  /* 0x000000081d1d7c10 */ /* 0x000fca000fffe0ff */
[C---:B------:R-:W-:Y:S01]  /*52e0*/  IMAD.WIDE.U32 R36, R29.reuse, 0x4, R30 ;  /* 0x000000041d247825 */ /* 0x040fe200078e001e */
[----:B------:R-:W-:-:S04]  /*52f0*/  IADD3 R29, PT, PT, R29, UR8, RZ ;  /* 0x000000081d1d7c10 */ /* 0x000fc8000fffe0ff */
[----:B------:R-:W3:Y:S01]  /*5300*/  LDG.E R16, desc[UR6][R36.64] ;  /* 0x0000000624107981 */ /* 0x000ee2000c1e1900 */
        /* <DEDUP_REMOVED lines=19> */
[----:B0-----:R-:W5:Y:S02]  /*5440*/  LDS.128 R12, [UR4+0x480] ;  /* 0x00048004ff0c7984 */ /* 0x001f640008000c00 */
        /* <DEDUP_REMOVED lines=14> */
[----:B-----5:R-:W-:-:S04]  /*5530*/  FFMA R9, R12, R25, R9 ;  /* 0x000000190c097223 */ /* 0x020fc80000000009 */
[C---:B------:R-:W-:Y:S01]  /*5540*/  IMAD.WIDE.U32 R32, R29.reuse, 0x4, R30 ;  /* 0x000000041d207825 */ /* 0x040fe200078e001e */
[----:B------:R-:W-:-:S04]  /*5550*/  IADD3 R29, PT, PT, R29, UR8, RZ ;  /* 0x000000081d1d7c10 */ /* 0x000fc8000fffe0ff */
[----:B------:R5:W2:Y:S01]  /*5560*/  LDG.E R25, desc[UR6][R32.64] ;  /* 0x0000000620197981 */ /* 0x000aa2000c1e1900 */
[----:B------:R-:W-:-:S03]  /*5570*/  FFMA R22, R22, R13, R9 ;  /* 0x0000000d16167223 */ /* 0x000fc60000000009 */
[----:B0-----:R-:W3:Y:S01]  /*5580*/  LDS.128 R8, [UR4+0x490] ;  /* 0x00049004ff087984 */ /* 0x001ee20008000c00 */
        /* <DEDUP_REMOVED lines=11> */
[----:B---3--:R-:W-:-:S04]  /*5640*/  FFMA R15, R8, R21, R15 ;  /* 0x00000015080f7223 */ /* 0x008fc8000000000f */
[----:B------:R-:W-:Y:S02]  /*5650*/  FFMA R18, R18, R9, R15 ;  /* 0x0000000912127223 */ /* 0x000fe4000000000f */
[----:B------:R-:W4:Y:S01]  /*5660*/  LDS.128 R12, [UR4+0x4a0] ;  /* 0x0004a004ff0c7984 */ /* 0x000f220008000c00 */
[C---:B------:R-:W-:Y:S01]  /*5670*/  IADD3 R9, PT, PT, R29.reuse, UR8, RZ ;  /* 0x000000081d097c10 */ /* 0x040fe2000fffe0ff */
[----:B-----5:R-:W-:-:S04]  /*5680*/  IMAD.WIDE.U32 R32, R29, 0x4, R30 ;  /* 0x000000041d207825 */ /* 0x020fc800078e001e */
        /* <DEDUP_REMOVED lines=1159> */
[----:B------:R0:W3:Y:S01]  /*9f00*/  LDG.E R21, desc[UR6][R32.64] ;  /* 0x0000000620157981 */ /* 0x0000e2000c1e1900 */
[----:B------:R-:W-:-:S03]  /*9f10*/  IADD3 R29, PT, PT, R9, UR8, RZ ;  /* 0x00000008091d7c10 */ /* 0x000fc6000fffe0ff */
[----:B------:R1:W3:Y:S02]  /*9f20*/  LDG.E R18, desc[UR6][R34.64] ;  /* 0x0000000622127981 */ /* 0x0002e4000c1e1900 */
        /* <DEDUP_REMOVED lines=28> */
[----:B------:R-:W-:Y:S01]  /*a0f0*/  IADD3 R33, PT, PT, R33, UR8, RZ ;  /* 0x0000000821217c10 */ /* 0x000fe2000fffe0ff */
[----:B------:R-:W2:Y:S02]  /*a100*/  LDG.E R3, desc[UR6][R36.64] ;  /* 0x0000000624037981 */ /* 0x000ea4000c1e1900 */
[----:B------:R-:W-:Y:S02]  /*a110*/  FFMA R9, R4, R11, R9 ;  /* 0x0000000b04097223 */ /* 0x000fe40000000009 */
[----:B------:R-:W-:-:S05]  /*a120*/  IMAD.WIDE.U32 R10, R33, 0x4, R30 ;  /* 0x00000004210a7825 */ /* 0x000fca00078e001e */
[----:B------:R0:W2:Y:S01]  /*a130*/  LDG.E R24, desc[UR6][R10.64] ;  /* 0x000000060a187981 */ /* 0x0000a2000c1e1900 */
[----:B------:R-:W-:-:S04]  /*a140*/  IADD3 R27, PT, PT, R33, UR8, RZ ;  /* 0x00000008211b7c10 */ /* 0x000fc8000fffe0ff */
[C---:B------:R-:W-:Y:S01]  /*a150*/  IADD3 R29, PT, PT, R27.reuse, UR8, RZ ;  /* 0x000000081b1d7c10 */ /* 0x040fe2000fffe0ff */
[----:B------:R-:W-:-:S06]  /*a160*/  IMAD.WIDE.U32 R26, R27, 0x4, R30 ;  /* 0x000000041b1a7825 */ /* 0x000fcc00078e001e */
[----:B------:R-:W2:Y:S01]  /*a170*/  LDG.E R27, desc[UR6][R26.64] ;  /* 0x000000061a1b7981 */ /* 0x000ea2000c1e1900 */
[C---:B------:R-:W-:Y:S01]  /*a180*/  IMAD.WIDE.U32 R34, R29.reuse, 0x4, R30 ;  /* 0x000000041d227825 */ /* 0x040fe200078e001e */
[----:B------:R-:W-:-:S04]  /*a190*/  IADD3 R29, PT, PT, R29, UR8, RZ ;  /* 0x000000081d1d7c10 */ /* 0x000fc8000fffe0ff */
[----:B------:R1:W2:Y:S01]  /*a1a0*/  LDG.E R4, desc[UR6][R34.64] ;  /* 0x0000000622047981 */ /* 0x0002a2000c1e1900 */
[----:B------:R-:W-:-:S04]  /*a1b0*/  IMAD.WIDE.U32 R32, R29, 0x4, R30 ;  /* 0x000000041d207825 */ /* 0x000fc800078e001e */
[----:B-----5:R-:W-:Y:S01]  /*a1c0*/  FFMA R9, R12, R25, R9 ;  /* 0x000000190c097223 */ /* 0x020fe20000000009 */
[----:B------:R-:W-:Y:S01]  /*a1d0*/  IADD3 R29, PT, PT, R29, UR8, RZ ;  /* 0x000000081d1d7c10 */ /* 0x000fe2000fffe0ff */
[----:B------:R5:W2:Y:S02]  /*a1e0*/  LDG.E R25, desc[UR6][R32.64] ;  /* 0x0000000620197981 */ /* 0x000aa4000c1e1900 */
[----:B------:R-:W-:Y:S02]  /*a1f0*/  FFMA R22, R22, R13, R9 ;  /* 0x0000000d16167223 */ /* 0x000fe40000000009 */
[----:B0-----:R-:W3:Y:S02]  /*a200*/  LDS.128 R8, [UR4+0x910] ;  /* 0x00091004ff087984 */ /* 0x001ee40008000c00 */
[----:B------:R-:W-:-:S04]  /*a210*/  FFMA R23, R23, R14, R22 ;  /* 0x0000000e17177223 */ /* 0x000fc80000000016 */
[----:B------:R-:W-:Y:S01]  /*a220*/  FFMA R15, R20, R15, R23 ;  /* 0x0000000f140f7223 */ /* 0x000fe20000000017 */
[----:B------:R-:W-:-:S06]  /*a230*/  IMAD.WIDE.U32 R22, R29, 0x4, R30 ;  /* 0x000000041d167825 */ /* 0x000fcc00078e001e */
[----:B------:R-:W2:Y:S01]  /*a240*/  LDG.E R22, desc[UR6][R22.64] ;  /* 0x0000000616167981 */ /* 0x000ea2000c1e1900 */
[----:B------:R-:W-:-:S05]  /*a250*/  IADD3 R29, PT, PT, R29, UR8, RZ ;  /* 0x000000081d1d7c10 */ /* 0x000fca000fffe0ff */
[C---:B-1----:R-:W-:Y:S01]  /*a260*/  IMAD.WIDE.U32 R34, R29.reuse, 0x4, R30 ;  /* 0x000000041d227825 */ /* 0x042fe200078e001e */
[----:B------:R-:W-:-:S04]  /*a270*/  IADD3 R29, PT, PT, R29, UR8, RZ ;  /* 0x000000081d1d7c10 */ /* 0x000fc8000fffe0ff */
[----:B------:R0:W2:Y:S01]  /*a280*/  LDG.E R23, desc[UR6][R34.64] ;  /* 0x0000000622177981 */ /* 0x0000a2000c1e1900 */
[C---:B------:R-:W-:Y:S01]  /*a290*/  IMAD.WIDE.U32 R36, R29.reuse, 0x4, R30 ;  /* 0x000000041d247825 */ /* 0x040fe200078e001e */
[----:B------:R-:W-:-:S04]  /*a2a0*/  IADD3 R29, PT, PT, R29, UR8, RZ ;  /* 0x000000081d1d7c10 */ /* 0x000fc8000fffe0ff */
[----:B------:R-:W2:Y:S01]  /*a2b0*/  LDG.E R20, desc[UR6][R36.64] ;  /* 0x0000000624147981 */ /* 0x000ea2000c1e1900 */
[----:B---3--:R-:W-:Y:S01]  /*a2c0*/  FFMA R15, R8, R21, R15 ;  /* 0x00000015080f7223 */ /* 0x008fe2000000000f */
[----:B-----5:R-:W-:-:S04]  /*a2d0*/  IMAD.WIDE.U32 R32, R29, 0x4, R30 ;  /* 0x000000041d207825 */ /* 0x020fc800078e001e */
[----:B------:R-:W-:Y:S02]  /*a2e0*/  FFMA R18, R18, R9, R15 ;  /* 0x0000000912127223 */ /* 0x000fe4000000000f */
[----:B------:R-:W4:Y:S01]  /*a2f0*/  LDS.128 R12, [UR4+0x920] ;  /* 0x00092004ff0c7984 */ /* 0x000f220008000c00 */
[----:B------:R-:W-:-:S03]  /*a300*/  IADD3 R9, PT, PT, R29, UR8, RZ ;  /* 0x000000081d097c10 */ /* 0x000fc6000fffe0ff */
[----:B------:R1:W3:Y:S02]  /*a310*/  LDG.E R21, desc[UR6][R32.64] ;  /* 0x0000000620157981 */ /* 0x0002e4000c1e1900 */
[----:B0-----:R-:W-:-:S04]  /*a320*/  IMAD.WIDE.U32 R34, R9, 0x4, R30 ;  /* 0x0000000409227825 */ /* 0x001fc800078e001e */
[----:B------:R-:W-:Y:S02]  /*a330*/  FFMA R19, R19, R10, R18 ;  /* 0x0000000a13137223 */ /* 0x000fe40000000012 */
[----:B------:R0:W5:Y:S01]  /*a340*/  LDG.E R18, desc[UR6][R34.64] ;  /* 0x0000000622127981 */ /* 0x000162000c1e1900 */
[----:B------:R-:W-:Y:S01]  /*a350*/  IADD3 R29, PT, PT, R9, UR8, RZ ;  /* 0x00000008091d7c10 */ /* 0x000fe2000fffe0ff */
[----:B------:R-:W-:-:S04]  /*a360*/  FFMA R11, R16, R11, R19 ;  /* 0x0000000b100b7223 */ /* 0x000fc80000000013 */
[C---:B-1----:R-:W-:Y:S01]  /*a370*/  IMAD.WIDE.U32 R32, R29.reuse, 0x4, R30 ;  /* 0x000000041d207825 */ /* 0x042fe200078e001e */
[----:B------:R-:W-:-:S04]  /*a380*/  IADD3 R29, PT, PT, R29, UR8, RZ ;  /* 0x000000081d1d7c10 */ /* 0x000fc8000fffe0ff */
[----:B------:R1:W5:Y:S01]  /*a390*/  LDG.E R19, desc[UR6][R32.64] ;  /* 0x0000000620137981 */ /* 0x000362000c1e1900 */
[C---:B------:R-:W-:Y:S01]  /*a3a0*/  IMAD.WIDE.U32 R36, R29.reuse, 0x4, R30 ;  /* 0x000000041d247825 */ /* 0x040fe200078e001e */
[----:B------:R-:W-:-:S04]  /*a3b0*/  IADD3 R29, PT, PT, R29, UR8, RZ ;  /* 0x000000081d1d7c10 */ /* 0x000fc8000fffe0ff */
[----:B------:R1:W5:Y:S01]  /*a3c0*/  LDG.E R16, desc[UR6][R36.64] ;  /* 0x0000000624107981 */ /* 0x000362000c1e1900 */
[----:B0-----:R-:W-:-:S04]  /*a3d0*/  IMAD.WIDE.U32 R34, R29, 0x4, R30 ;  /* 0x000000041d227825 */ /* 0x001fc800078e001e */
[----:B----4-:R-:W-:Y:S02]  /*a3e0*/  FFMA R11, R12, R17, R11 ;  /* 0x000000110c0b7223 */ /* 0x010fe4000000000b */
[----:B------:R-:W4:Y:S02]  /*a3f0*/  LDG.E R17, desc[UR6][R34.64] ;  /* 0x0000000622117981 */ /* 0x000f24000c1e1900 */
[----:B--2---:R-:W-:Y:S01]  /*a400*/  FFMA R6, R6, R13, R11 ;  /* 0x0000000d06067223 */ /* 0x004fe2000000000b */
[----:B------:R-:W-:Y:S01]  /*a410*/  IADD3 R13, PT, PT, R29, UR8, RZ ;  /* 0x000000081d0d7c10 */ /* 0x000fe2000fffe0ff */
[----:B------:R-:W0:Y:S02]  /*a420*/  LDS.128 R8, [UR4+0x930] ;  /* 0x00093004ff087984 */ /* 0x000e240008000c00 */
[----:B------:R-:W-:Y:S01]  /*a430*/  FFMA R7, R7, R14, R6 ;  /* 0x0000000e07077223 */ /* 0x000fe20000000006 */
[----:B------:R-:W-:-:S03]  /*a440*/  IADD3 R29, PT, PT, R13, UR8, RZ ;  /* 0x000000080d1d7c10 */ /* 0x000fc6000fffe0ff */
[----:B-1----:R-:W-:Y:S01]  /*a450*/  FFMA R33, R2, R15, R7 ;  /* 0x0000000f02217223 */ /* 0x002fe20000000007 */
[----:B------:R-:W-:-:S05]  /*a460*/  IMAD.WIDE.U32 R14, R13, 0x4, R30 ;  /* 0x000000040d0e7825 */ /* 0x000fca00078e001e */
[----:B------:R-:W2:Y:S01]  /*a470*/  LDG.E R6, desc[UR6][R14.64] ;  /* 0x000000060e067981 */ /* 0x000ea2000c1e1900 */
[C---:B------:R-:W-:Y:S01]  /*a480*/  IMAD.WIDE.U32 R12, R29.reuse, 0x4, R30 ;  /* 0x000000041d0c7825 */ /* 0x040fe200078e001e */
[----:B------:R-:W-:-:S03]  /*a490*/  IADD3 R29, PT, PT, R29, UR8, RZ ;  /* 0x000000081d1d7c10 */ /* 0x000fc6000fffe0ff */
[----:B0-----:R-:W-:Y:S01]  /*a4a0*/  FFMA R3, R8, R3, R33 ;  /* 0x0000000308037223 */ /* 0x001fe20000000021 */
[C---:B------:R-:W-:Y:S01]  /*a4b0*/  IADD3 R37, PT, PT, R29.reuse, UR8, RZ ;  /* 0x000000081d257c10 */ /* 0x040fe2000fffe0ff */
[--C-:B------:R-:W-:Y:S01]  /*a4c0*/  IMAD.WIDE.U32 R32, R29, 0x4, R30.reuse ;  /* 0x000000041d207825 */ /* 0x100fe200078e001e */
[----:B------:R0:W2:Y:S03]  /*a4d0*/  LDG.E R7, desc[UR6][R12.64] ;  /* 0x000000060c077981 */ /* 0x0000a6000c1e1900 */
[----:B------:R-:W-:Y:S01]  /*a4e0*/  IMAD.WIDE.U32 R28, R37, 0x4, R30 ;  /* 0x00000004251c7825 */ /* 0x000fe200078e001e */
[----:B------:R-:W2:Y:S03]  /*a4f0*/  LDG.E R2, desc[UR6][R32.64] ;  /* 0x0000000620027981 */ /* 0x000ea6000c1e1900 */
[----:B------:R-:W-:-:S02]  /*a500*/  FFMA R24, R24, R9, R3 ;  /* 0x0000000918187223 */ /* 0x000fc40000000003 */
[----:B------:R1:W2:Y:S01]  /*a510*/  LDG.E R3, desc[UR6][R28.64] ;  /* 0x000000061c037981 */ /* 0x0002a2000c1e1900 */
[----:B------:R-:W-:-:S03]  /*a520*/  IADD3 R37, PT, PT, R37, UR8, RZ ;  /* 0x0000000825257c10 */ /* 0x000fc6000fffe0ff */
[----:B0-----:R-:W0:Y:S02]  /*a530*/  LDS.128 R12, [UR4+0x940] ;  /* 0x00094004ff0c7984 */ /* 0x001e240008000c00 */
[----:B------:R-:W-:-:S04]  /*a540*/  IMAD.WIDE.U32 R8, R37, 0x4, R30 ;  /* 0x0000000425087825 */ /* 0x000fc800078e001e */
[----:B------:R-:W-:Y:S02]  /*a550*/  FFMA R27, R27, R10, R24 ;  /* 0x0000000a1b1b7223 */ /* 0x000fe40000000018 */
[----:B------:R1:W2:Y:S02]  /*a560*/  LDG.E R24, desc[UR6][R8.64] ;  /* 0x0000000608187981 */ /* 0x0002a4000c1e1900 */
[----:B------:R-:W-:Y:S01]  /*a570*/  FFMA R11, R4, R11, R27 ;  /* 0x0000000b040b7223 */ /* 0x000fe2000000001b */
[----:B------:R-:W-:-:S05]  /*a580*/  IADD3 R37, PT, PT, R37, UR8, RZ ;  /* 0x0000000825257c10 */ /* 0x000fca000fffe0ff */
[C---:B------:R-:W-:Y:S01]  /*a590*/  IMAD.WIDE.U32 R26, R37.reuse, 0x4, R30 ;  /* 0x00000004251a7825 */ /* 0x040fe200078e001e */
[----:B------:R-:W-:-:S03]  /*a5a0*/  IADD3 R37, PT, PT, R37, UR8, RZ ;  /* 0x0000000825257c10 */ /* 0x000fc6000fffe0ff */
[----:B0-----:R-:W-:Y:S01]  /*a5b0*/  FFMA R11, R12, R25, R11 ;  /* 0x000000190c0b7223 */ /* 0x001fe2000000000b */
[C---:B-1----:R-:W-:Y:S01]  /*a5c0*/  IADD3 R29, PT, PT, R37.reuse, UR8, RZ ;  /* 0x00000008251d7c10 */ /* 0x042fe2000fffe0ff */
[--C-:B------:R-:W-:Y:S01]  /*a5d0*/  IMAD.WIDE.U32 R34, R37, 0x4, R30.reuse ;  /* 0x0000000425227825 */ /* 0x100fe200078e001e */
[----:B------:R-:W2:Y:S03]  /*a5e0*/  LDG.E R27, desc[UR6][R26.64] ;  /* 0x000000061a1b7981 */ /* 0x000ea6000c1e1900 */
[C---:B------:R-:W-:Y:S01]  /*a5f0*/  IMAD.WIDE.U32 R32, R29.reuse, 0x4, R30 ;  /* 0x000000041d207825 */ /* 0x040fe200078e001e */
[----:B------:R-:W-:Y:S01]  /*a600*/  IADD3 R29, PT, PT, R29, UR8, RZ ;  /* 0x000000081d1d7c10 */ /* 0x000fe2000fffe0ff */
[----:B------:R0:W2:Y:S04]  /*a610*/  LDG.E R4, desc[UR6][R34.64] ;  /* 0x0000000622047981 */ /* 0x0000a8000c1e1900 */
[----:B------:R1:W2:Y:S01]  /*a620*/  LDG.E R25, desc[UR6][R32.64] ;  /* 0x0000000620197981 */ /* 0x0002a2000c1e1900 */
[----:B------:R-:W-:-:S03]  /*a630*/  FFMA R22, R22, R13, R11 ;  /* 0x0000000d16167223 */ /* 0x000fc6000000000b */
[----:B------:R-:W3:Y:S01]  /*a640*/  LDS.128 R8, [UR4+0x950] ;  /* 0x00095004ff087984 */ /* 0x000ee20008000c00 */
        /* <DEDUP_REMOVED lines=10> */
[----:B---3--:R-:W-:-:S04]  /*a6f0*/  FFMA R15, R8, R21, R15 ;  /* 0x00000015080f7223 */ /* 0x008fc8000000000f */
[----:B-----5:R-:W-:Y:S02]  /*a700*/  FFMA R18, R18, R9, R15 ;  /* 0x0000000912127223 */ /* 0x020fe4000000000f */
[----:B------:R-:W4:Y:S01]  /*a710*/  LDS.128 R12, [UR4+0x960] ;  /* 0x00096004ff0c7984 */ /* 0x000f220008000c00 */
[----:B------:R-:W-:Y:S01]  /*a720*/  IADD3 R29, PT, PT, R29, UR8, RZ ;  /* 0x000000081d1d7c10 */ /* 0x000fe2000fffe0ff */
[----:B------:R-:W-:-:S03]  /*a730*/  FFMA R19, R19, R10, R18 ;  /* 0x0000000a13137223 */ /* 0x000fc60000000012 */
[C---:B------:R-:W-:Y:S01]  /*a740*/  IADD3 R9, PT, PT, R29.reuse, UR8, RZ ;  /* 0x000000081d097c10 */ /* 0x040fe2000fffe0ff */
[----:B-1----:R-:W-:-:S04]  /*a750*/  IMAD.WIDE.U32 R32, R29, 0x4, R30 ;  /* 0x000000041d207825 */ /* 0x002fc800078e001e */
[----:B------:R-:W-:Y:S01]  /*a760*/  FFMA R11, R16, R11, R19 ;  /* 0x0000000b100b7223 */ /* 0x000fe20000000013 */
[C---:B0-----:R-:W-:Y:S01]  /*a770*/  IMAD.WIDE.U32 R34, R9.reuse, 0x4, R30 ;  /* 0x0000000409227825 */ /* 0x041fe200078e001e */
[----:B------:R0:W3:Y:S01]  /*a780*/  LDG.E R21, desc[UR6][R32.64] ;  /* 0x0000000620157981 */ /* 0x0000e2000c1e1900 */
[----:B------:R-:W-:-:S03]  /*a790*/  IADD3 R29, PT, PT, R9, UR8, RZ ;  /* 0x00000008091d7c10 */ /* 0x000fc6000fffe0ff */
[----:B------:R1:W5:Y:S02]  /*a7a0*/  LDG.E R18, desc[UR6][R34.64] ;  /* 0x0000000622127981 */ /* 0x000364000c1e1900 */
        /* <DEDUP_REMOVED lines=9> */
[----:B--2---:R-:W-:Y:S02]  /*a840*/  FFMA R6, R6, R13, R11 ;  /* 0x0000000d06067223 */ /* 0x004fe4000000000b */
[----:B------:R-:W1:Y:S01]  /*a850*/  LDS.128 R8, [UR4+0x970] ;  /* 0x00097004ff087984 */ /* 0x000e620008000c00 */
[----:B------:R-:W-:-:S04]  /*a860*/  IADD3 R13, PT, PT, R29, UR8, RZ ;  /* 0x000000081d0d7c10 */ /* 0x000fc8000fffe0ff */
[----:B0-----:R-:W-:Y:S01]  /*a870*/  IADD3 R33, PT, PT, R13, UR8, RZ ;  /* 0x000000080d217c10 */ /* 0x001fe2000fffe0ff */
[----:B------:R-:W-:Y:S01]  /*a880*/  FFMA R7, R7, R14, R6 ;  /* 0x0000000e07077223 */ /* 0x000fe20000000006 */
[----:B------:R-:W-:-:S04]  /*a890*/  IMAD.WIDE.U32 R12, R13, 0x4, R30 ;  /* 0x000000040d0c7825 */ /* 0x000fc800078e001e */
[----:B------:R-:W-:Y:S01]  /*a8a0*/  FFMA R15, R2, R15, R7 ;  /* 0x0000000f020f7223 */ /* 0x000fe20000000007 */
        /* <DEDUP_REMOVED lines=9> */
[----:B0-----:R-:W0:Y:S02]  /*a940*/  LDS.128 R12, [UR4+0x980] ;  /* 0x00098004ff0c7984 */ /* 0x001e240008000c00 */
[----:B------:R-:W-:-:S05]  /*a950*/  IMAD.WIDE.U32 R8, R33, 0x4, R30 ;  /* 0x0000000421087825 */ /* 0x000fca00078e001e */
[----:B------:R0:W2:Y:S01]  /*a960*/  LDG.E R3, desc[UR6][R8.64] ;  /* 0x0000000608037981 */ /* 0x0000a2000c1e1900 */
[----:B------:R-:W-:Y:S01]  /*a970*/  IADD3 R33, PT, PT, R33, UR8, RZ ;  /* 0x0000000821217c10 */ /* 0x000fe2000fffe0ff */
[----:B------:R-:W-:-:S03]  /*a980*/  FFMA R27, R27, R10, R24 ;  /* 0x0000000a1b1b7223 */ /* 0x000fc60000000018 */
[----:B------:R-:W-:Y:S01]  /*a990*/  IADD3 R29, PT, PT, R33, UR8, RZ ;  /* 0x00000008211d7c10 */ /* 0x000fe2000fffe0ff */
[----:B------:R-:W-:-:S04]  /*a9a0*/  FFMA R11, R4, R11, R27 ;  /* 0x0000000b040b7223 */ /* 0x000fc8000000001b */
[C---:B------:R-:W-:Y:S01]  /*a9b0*/  IMAD.WIDE.U32 R26, R29.reuse, 0x4, R30 ;  /* 0x000000041d1a7825 */ /* 0x040fe200078e001e */
[----:B------:R-:W-:-:S03]  /*a9c0*/  IADD3 R29, PT, PT, R29, UR8, RZ ;  /* 0x000000081d1d7c10 */ /* 0x000fc6000fffe0ff */
[--C-:B------:R-:W-:Y:S02]  /*a9d0*/  IMAD.WIDE.U32 R36, R33, 0x4, R30.reuse ;  /* 0x0000000421247825 */ /* 0x100fe400078e001e */
[----:B------:R-:W2:Y:S02]  /*a9e0*/  LDG.E R27, desc[UR6][R26.64] ;  /* 0x000000061a1b7981 */ /* 0x000ea4000c1e1900 */
[C-C-:B------:R-:W-:Y:S01]  /*a9f0*/  IMAD.WIDE.U32 R34, R29.reuse, 0x4, R30.reuse ;  /* 0x000000041d227825 */ /* 0x140fe200078e001e */
[----:B------:R-:W-:Y:S01]  /*aa00*/  IADD3 R29, PT, PT, R29, UR8, RZ ;  /* 0x000000081d1d7c10 */ /* 0x000fe2000fffe0ff */
[----:B------:R-:W2:Y:S04]  /*aa10*/  LDG.E R24, desc[UR6][R36.64] ;  /* 0x0000000624187981 */ /* 0x000ea8000c1e1900 */
[C---:B------:R-:W-:Y:S01]  /*aa20*/  IMAD.WIDE.U32 R32, R29.reuse, 0x4, R30 ;  /* 0x000000041d207825 */ /* 0x040fe200078e001e */
[----:B------:R-:W-:Y:S01]  /*aa30*/  IADD3 R29, PT, PT, R29, UR8, RZ ;  /* 0x000000081d1d7c10 */ /* 0x000fe2000fffe0ff */
[----:B------:R1:W2:Y:S02]  /*aa40*/  LDG.E R4, desc[UR6][R34.64] ;  /* 0x0000000622047981 */ /* 0x0002a4000c1e1900 */
[----:B0-----:R-:W-:-:S02]  /*aa50*/  FFMA R9, R12, R25, R11 ;  /* 0x000000190c097223 */ /* 0x001fc4000000000b */
[----:B------:R0:W2:Y:S02]  /*aa60*/  LDG.E R25, desc[UR6][R32.64] ;  /* 0x0000000620197981 */ /* 0x0000a4000c1e1900 */
[----:B------:R-:W-:Y:S02]  /*aa70*/  FFMA R22, R22, R13, R9 ;  /* 0x0000000d16167223 */ /* 0x000fe40000000009 */
[----:B------:R-:W3:Y:S02]  /*aa80*/  LDS.128 R8, [UR4+0x990] ;  /* 0x00099004ff087984 */ /* 0x000ee40008000c00 */
        /* <DEDUP_REMOVED lines=12> */
[----:B0-----:R-:W-:-:S04]  /*ab50*/  IMAD.WIDE.U32 R32, R29, 0x4, R30 ;  /* 0x000000041d207825 */ /* 0x001fc800078e001e */
[----:B-----5:R-:W-:Y:S02]  /*ab60*/  FFMA R18, R18, R9, R15 ;  /* 0x0000000912127223 */ /* 0x020fe4000000000f */
[----:B------:R-:W4:Y:S01]  /*ab70*/  LDS.128 R12, [UR4+0x9a0] ;  /* 0x0009a004ff0c7984 */ /* 0x000f220008000c00 */
[----:B------:R-:W-:-:S03]  /*ab80*/  IADD3 R9, PT, PT, R29, UR8, RZ ;  /* 0x000000081d097c10 */ /* 0x000fc6000fffe0ff */
[----:B------:R0:W3:Y:S02]  /*ab90*/  LDG.E R21, desc[UR6][R32.64] ;  /* 0x0000000620157981 */ /* 0x0000e4000c1e1900 */
[----:B-1----:R-:W-:-:S04]  /*aba0*/  IMAD.WIDE.U32 R34, R9, 0x4, R30 ;  /* 0x0000000409227825 */ /* 0x002fc800078e001e */
[----:B------:R-:W-:Y:S02]  /*abb0*/  FFMA R19, R19, R10, R18 ;  /* 0x0000000a13137223 */ /* 0x000fe40000000012 */
[----:B------:R1:W5:Y:S01]  /*abc0*/  LDG.E R18, desc[UR6][R34.64] ;  /* 0x0000000622127981 */ /* 0x000362000c1e1900 */
[----:B------:R-:W-:Y:S01]  /*abd0*/  IADD3 R29, PT, PT, R9, UR8, RZ ;  /* 0x00000008091d7c10 */ /* 0x000fe2000fffe0ff */
[----:B------:R-:W-:-:S04]  /*abe0*/  FFMA R11, R16, R11, R19 ;  /* 0x0000000b100b7223 */ /* 0x000fc80000000013 */
[C---:B0-----:R-:W-:Y:S01]  /*abf0*/  IMAD.WIDE.U32 R32, R29.reuse, 0x4, R30 ;  /* 0x000000041d207825 */ /* 0x041fe200078e001e */
[----:B------:R-:W-:-:S04]  /*ac00*/  IADD3 R29, PT, PT, R29, UR8, RZ ;  /* 0x000000081d1d7c10 */ /* 0x000fc8000fffe0ff */
[----:B------:R0:W5:Y:S01]  /*ac10*/  LDG.E R19, desc[UR6][R32.64] ;  /* 0x0000000620137981 */ /* 0x000162000c1e1900 */
[C---:B------:R-:W-:Y:S01]  /*ac20*/  IMAD.WIDE.U32 R36, R29.reuse, 0x4, R30 ;  /* 0x000000041d247825 */ /* 0x040fe200078e001e */
[----:B------:R-:W-:-:S04]  /*ac30*/  IADD3 R29, PT, PT, R29, UR8, RZ ;  /* 0x000000081d1d7c10 */ /* 0x000fc8000fffe0ff */
[----:B------:R0:W5:Y:S01]  /*ac40*/  LDG.E R16, desc[UR6][R36.64] ;  /* 0x0000000624107981 */ /* 0x000162000c1e1900 */
[----:B-1----:R-:W-:-:S04]  /*ac50*/  IMAD.WIDE.U32 R34, R29, 0x4, R30 ;  /* 0x000000041d227825 */ /* 0x002fc800078e001e */
[----:B----4-:R-:W-:Y:S02]  /*ac60*/  FFMA R11, R12, R17, R11 ;  /* 0x000000110c0b7223 */ /* 0x010fe4000000000b */
[----:B------:R-:W4:Y:S02]  /*ac70*/  LDG.E R17, desc[UR6][R34.64] ;  /* 0x0000000622117981 */ /* 0x000f24000c1e1900 */
[----:B--2---:R-:W-:Y:S01]  /*ac80*/  FFMA R6, R6, R13, R11 ;  /* 0x0000000d06067223 */ /* 0x004fe2000000000b */
[----:B------:R-:W-:Y:S01]  /*ac90*/  IADD3 R13, PT, PT, R29, UR8, RZ ;  /* 0x000000081d0d7c10 */ /* 0x000fe2000fffe0ff */
[----:B------:R-:W1:Y:S02]  /*aca0*/  LDS.128 R8, [UR4+0x9b0] ;  /* 0x0009b004ff087984 */ /* 0x000e640008000c00 */
[----:B------:R-:W-:Y:S01]  /*acb0*/  FFMA R7, R7, R14, R6 ;  /* 0x0000000e07077223 */ /* 0x000fe20000000006 */
[----:B------:R-:W-:-:S03]  /*acc0*/  IADD3 R29, PT, PT, R13, UR8, RZ ;  /* 0x000000080d1d7c10 */ /* 0x000fc6000fffe0ff */
[----:B0-----:R-:W-:Y:S01]  /*acd0*/  FFMA R33, R2, R15, R7 ;  /* 0x0000000f02217223 */ /* 0x001fe20000000007 */
[----:B------:R-:W-:-:S05]  /*ace0*/  IMAD.WIDE.U32 R14, R13, 0x4, R30 ;  /* 0x000000040d0e7825 */ /* 0x000fca00078e001e */
[----:B------:R-:W2:Y:S01]  /*acf0*/  LDG.E R6, desc[UR6][R14.64] ;  /* 0x000000060e067981 */ /* 0x000ea2000c1e1900 */
[C---:B------:R-:W-:Y:S01]  /*ad00*/  IMAD.WIDE.U32 R12, R29.reuse, 0x4, R30 ;  /* 0x000000041d0c7825 */ /* 0x040fe200078e001e */
[----:B------:R-:W-:-:S03]  /*ad10*/  IADD3 R29, PT, PT, R29, UR8, RZ ;  /* 0x000000081d1d7c10 */ /* 0x000fc6000fffe0ff */
[----:B-1----:R-:W-:Y:S01]  /*ad20*/  FFMA R37, R8, R3, R33 ;  /* 0x0000000308257223 */ /* 0x002fe20000000021 */
[C---:B------:R-:W-:Y:S01]  /*ad30*/  IADD3 R8, PT, PT, R29.reuse, UR8, RZ ;  /* 0x000000081d087c10 */ /* 0x040fe2000fffe0ff */
[--C-:B------:R-:W-:Y:S01]  /*ad40*/  IMAD.WIDE.U32 R32, R29, 0x4, R30.reuse ;  /* 0x000000041d207825 */ /* 0x100fe200078e001e */
[----:B------:R0:W2:Y:S03]  /*ad50*/  LDG.E R7, desc[UR6][R12.64] ;  /* 0x000000060c077981 */ /* 0x0000a6000c1e1900 */
[C---:B------:R-:W-:Y:S01]  /*ad60*/  IMAD.WIDE.U32 R28, R8.reuse, 0x4, R30 ;  /* 0x00000004081c7825 */ /* 0x040fe200078e001e */
[----:B------:R-:W2:Y:S04]  /*ad70*/  LDG.E R2, desc[UR6][R32.64] ;  /* 0x0000000620027981 */ /* 0x000ea8000c1e1900 */
[----:B------:R1:W2:Y:S04]  /*ad80*/  LDG.E R3, desc[UR6][R28.64] ;  /* 0x000000061c037981 */ /* 0x0002a8000c1e1900 */
[----:B0-----:R-:W0:Y:S01]  /*ad90*/  LDS.128 R12, [UR4+0x9c0] ;  /* 0x0009c004ff0c7984 */ /* 0x001e220008000c00 */
[----:B------:R-:W-:Y:S01]  /*ada0*/  IADD3 R35, PT, PT, R8, UR8, RZ ;  /* 0x0000000808237c10 */ /* 0x000fe2000fffe0ff */
[----:B------:R-:W-:-:S04]  /*adb0*/  FFMA R24, R24, R9, R37 ;  /* 0x0000000918187223 */ /* 0x000fc80000000025 */
[----:B------:R-:W-:-:S04]  /*adc0*/  IMAD.WIDE.U32 R8, R35, 0x4, R30 ;  /* 0x0000000423087825 */ /* 0x000fc800078e001e */
[----:B------:R-:W-:Y:S02]  /*add0*/  FFMA R27, R27, R10, R24 ;  /* 0x0000000a1b1b7223 */ /* 0x000fe40000000018 */
[----:B------:R0:W2:Y:S02]  /*ade0*/  LDG.E R24, desc[UR6][R8.64] ;  /* 0x0000000608187981 */ /* 0x0000a4000c1e1900 */
[----:B------:R-:W-:Y:S01]  /*adf0*/  FFMA R11, R4, R11, R27 ;  /* 0x0000000b040b7223 */ /* 0x000fe2000000001b */
[----:B------:R-:W-:-:S04]  /*ae00*/  IADD3 R35, PT, PT, R35, UR8, RZ ;  /* 0x0000000823237c10 */ /* 0x000fc8000fffe0ff */
[C---:B-1----:R-:W-:Y:S01]  /*ae10*/  IADD3 R29, PT, PT, R35.reuse, UR8, RZ ;  /* 0x00000008231d7c10 */ /* 0x042fe2000fffe0ff */
[----:B------:R-:W-:-:S04]  /*ae20*/  IMAD.WIDE.U32 R26, R35, 0x4, R30 ;  /* 0x00000004231a7825 */ /* 0x000fc800078e001e */
[----:B0-----:R-:W-:Y:S01]  /*ae30*/  FFMA R11, R12, R25, R11 ;  /* 0x000000190c0b7223 */ /* 0x001fe2000000000b */
[C---:B------:R-:W-:Y:S01]  /*ae40*/  IMAD.WIDE.U32 R34, R29.reuse, 0x4, R30 ;  /* 0x000000041d227825 */ /* 0x040fe200078e001e */
[----:B------:R-:W-:Y:S01]  /*ae50*/  IADD3 R29, PT, PT, R29, UR8, RZ ;  /* 0x000000081d1d7c10 */ /* 0x000fe2000fffe0ff */
[----:B------:R-:W2:Y:S02]  /*ae60*/  LDG.E R27, desc[UR6][R26.64] ;  /* 0x000000061a1b7981 */ /* 0x000ea4000c1e1900 */
[----:B------:R-:W-:Y:S02]  /*ae70*/  FFMA R22, R22, R13, R11 ;  /* 0x0000000d16167223 */ /* 0x000fe4000000000b */
[----:B------:R0:W2:Y:S04]  /*ae80*/  LDG.E R4, desc[UR6][R34.64] ;  /* 0x0000000622047981 */ /* 0x0000a8000c1e1900 */
[----:B------:R-:W3:Y:S01]  /*ae90*/  LDS.128 R8, [UR4+0x9d0] ;  /* 0x0009d004ff087984 */ /* 0x000ee20008000c00 */
[C---:B------:R-:W-:Y:S01]  /*aea0*/  IMAD.WIDE.U32 R32, R29.reuse, 0x4, R30 ;  /* 0x000000041d207825 */ /* 0x040fe200078e001e */
[----:B------:R-:W-:-:S03]  /*aeb0*/  IADD3 R29, PT, PT, R29, UR8, RZ ;  /* 0x000000081d1d7c10 */ /* 0x000fc6000fffe0ff */
[----:B------:R-:W-:Y:S01]  /*aec0*/  FFMA R23, R23, R14, R22 ;  /* 0x0000000e17177223 */ /* 0x000fe20000000016 */
[----:B------:R1:W2:Y:S03]  /*aed0*/  LDG.E R25, desc[UR6][R32.64] ;  /* 0x0000000620197981 */ /* 0x0002a6000c1e1900 */
[----:B------:R-:W-:Y:S01]  /*aee0*/  FFMA R15, R20, R15, R23 ;  /* 0x0000000f140f7223 */ /* 0x000fe20000000017 */
[C---:B------:R-:W-:Y:S01]  /*aef0*/  IMAD.WIDE.U32 R22, R29.reuse, 0x4, R30 ;  /* 0x000000041d167825 */ /* 0x040fe200078e001e */
[----:B------:R-:W-:-:S05]  /*af00*/  IADD3 R29, PT, PT, R29, UR8, RZ ;  /* 0x000000081d1d7c10 */ /* 0x000fca000fffe0ff */
[C-C-:B------:R-:W-:Y:S01]  /*af10*/  IMAD.WIDE.U32 R36, R29.reuse, 0x4, R30.reuse ;  /* 0x000000041d247825 */ /* 0x140fe200078e001e */
[----:B------:R-:W-:Y:S01]  /*af20*/  IADD3 R29, PT, PT, R29, UR8, RZ ;  /* 0x000000081d1d7c10 */ /* 0x000fe2000fffe0ff */
[----:B------:R-:W2:Y:S04]  /*af30*/  LDG.E R22, desc[UR6][R22.64] ;  /* 0x0000000616167981 */ /* 0x000ea8000c1e1900 */
[----:B0-----:R-:W-:-:S05]  /*af40*/  IMAD.WIDE.U32 R34, R29, 0x4, R30 ;  /* 0x000000041d227825 */ /* 0x001fca00078e001e */
        /* <DEDUP_REMOVED lines=14> */
[----:B------:R-:W-:-:S05]  /*b030*/  IMAD.WIDE.U32 R34, R29, 0x4, R30 ;  /* 0x000000041d227825 */ /* 0x000fca00078e001e */
[----:B------:R2:W5:Y:S01]  /*b040*/  LDG.E R19, desc[UR6][R34.64] ;  /* 0x0000000622137981 */ /* 0x000562000c1e1900 */
[----:B------:R-:W-:-:S05]  /*b050*/  IADD3 R29, PT, PT, R29, UR8, RZ ;  /* 0x000000081d1d7c10 */ /* 0x000fca000fffe0ff */
[----:B0-----:R-:W-:-:S04]  /*b060*/  IMAD.WIDE.U32 R32, R29, 0x4, R30 ;  /* 0x000000041d207825 */ /* 0x001fc800078e001e */
[----:B----4-:R-:W-:Y:S01]  /*b070*/  FFMA R11, R12, R17, R11 ;  /* 0x000000110c0b7223 */ /* 0x010fe2000000000b */
[----:B------:R-:W-:Y:S01]  /*b080*/  IADD3 R29, PT, PT, R29, UR8, RZ ;  /* 0x000000081d1d7c10 */ /* 0x000fe2000fffe0ff */
[----:B------:R0:W4:Y:S04]  /*b090*/  LDG.E R16, desc[UR6][R32.64] ;  /* 0x0000000620107981 */ /* 0x000128000c1e1900 */
[----:B-1----:R-:W-:-:S05]  /*b0a0*/  IMAD.WIDE.U32 R36, R29, 0x4, R30 ;  /* 0x000000041d247825 */ /* 0x002fca00078e001e */
[----:B------:R-:W4:Y:S01]  /*b0b0*/  LDG.E R17, desc[UR6][R36.64] ;  /* 0x0000000624117981 */ /* 0x000f22000c1e1900 */
[----:B--2---:R-:W-:-:S03]  /*b0c0*/  FFMA R6, R6, R13, R11 ;  /* 0x0000000d06067223 */ /* 0x004fc6000000000b */
[----:B------:R-:W1:Y:S01]  /*b0d0*/  LDS.128 R8, [UR4+0x9f0] ;  /* 0x0009f004ff087984 */ /* 0x000e620008000c00 */
[----:B------:R-:W-:-:S04]  /*b0e0*/  IADD3 R13, PT, PT, R29, UR8, RZ ;  /* 0x000000081d0d7c10 */ /* 0x000fc8000fffe0ff */
[----:B------:R-:W-:Y:S01]  /*b0f0*/  IADD3 R29, PT, PT, R13, UR8, RZ ;  /* 0x000000080d1d7c10 */ /* 0x000fe2000fffe0ff */
[----:B------:R-:W-:Y:S01]  /*b100*/  FFMA R7, R7, R14, R6 ;  /* 0x0000000e07077223 */ /* 0x000fe20000000006 */
[----:B------:R-:W-:-:S04]  /*b110*/  IMAD.WIDE.U32 R12, R13, 0x4, R30 ;  /* 0x000000040d0c7825 */ /* 0x000fc800078e001e */
[----:B------:R-:W-:Y:S01]  /*b120*/  FFMA R15, R2, R15, R7 ;  /* 0x0000000f020f7223 */ /* 0x000fe20000000007 */
[C---:B------:R-:W-:Y:S01]  /*b130*/  IMAD.WIDE.U32 R34, R29.reuse, 0x4, R30 ;  /* 0x000000041d227825 */ /* 0x040fe200078e001e */
[----:B------:R-:W-:Y:S01]  /*b140*/  IADD3 R29, PT, PT, R29, UR8, RZ ;  /* 0x000000081d1d7c10 */ /* 0x000fe2000fffe0ff */
[----:B------:R2:W4:Y:S04]  /*b150*/  LDG.E R6, desc[UR6][R12.64] ;  /* 0x000000060c067981 */ /* 0x000528000c1e1900 */
[----:B------:R2:W4:Y:S01]  /*b160*/  LDG.E R7, desc[UR6][R34.64] ;  /* 0x0000000622077981 */ /* 0x000522000c1e1900 */
[----:B-1----:R-:W-:Y:S01]  /*b170*/  FFMA R15, R8, R3, R15 ;  /* 0x00000003080f7223 */ /* 0x002fe2000000000f */
[----:B------:R-:W-:-:S06]  /*b180*/  IMAD.WIDE.U32 R2, R29, 0x4, R30 ;  /* 0x000000041d027825 */ /* 0x000fcc00078e001e */
[----:B------:R-:W4:Y:S01]  /*b190*/  LDG.E R2, desc[UR6][R2.64] ;  /* 0x0000000602027981 */ /* 0x000f22000c1e1900 */
[----:B------:R-:W-:-:S05]  /*b1a0*/  IADD3 R29, PT, PT, R29, UR8, RZ ;  /* 0x000000081d1d7c10 */ /* 0x000fca000fffe0ff */
[----:B0-----:R-:W-:-:S05]  /*b1b0*/  IMAD.WIDE.U32 R32, R29, 0x4, R30 ;  /* 0x000000041d207825 */ /* 0x001fca00078e001e */
[----:B------:R0:W4:Y:S01]  /*b1c0*/  LDG.E R3, desc[UR6][R32.64] ;  /* 0x0000000620037981 */ /* 0x000122000c1e1900 */
[----:B------:R-:W-:-:S03]  /*b1d0*/  FFMA R24, R24, R9, R15 ;  /* 0x0000000918187223 */ /* 0x000fc6000000000f */
[----:B--2---:R-:W1:Y:S01]  /*b1e0*/  LDS.128 R12, [UR4+0xa00] ;  /* 0x000a0004ff0c7984 */ /* 0x004e620008000c00 */
[----:B------:R-:W-:Y:S01]  /*b1f0*/  FFMA R27, R27, R10, R24 ;  /* 0x0000000a1b1b7223 */ /* 0x000fe20000000018 */
[----:B------:R-:W-:-:S05]  /*b200*/  IADD3 R29, PT, PT, R29, UR8, RZ ;  /* 0x000000081d1d7c10 */ /* 0x000fca000fffe0ff */
[----:B------:R-:W-:-:S05]  /*b210*/  IMAD.WIDE.U32 R36, R29, 0x4, R30 ;  /* 0x000000041d247825 */ /* 0x000fca00078e001e */
[----:B------:R-:W2:Y:S01]  /*b220*/  LDG.E R24, desc[UR6][R36.64] ;  /* 0x0000000624187981 */ /* 0x000ea2000c1e1900 */
[----:B------:R-:W-:Y:S01]  /*b230*/  FFMA R9, R4, R11, R27 ;  /* 0x0000000b04097223 */ /* 0x000fe2000000001b */
[----:B------:R-:W-:-:S04]  /*b240*/  IADD3 R11, PT, PT, R29, UR8, RZ ;  /* 0x000000081d0b7c10 */ /* 0x000fc8000fffe0ff */
[C---:B------:R-:W-:Y:S01]  /*b250*/  IADD3 R29, PT, PT, R11.reuse, UR8, RZ ;  /* 0x000000080b1d7c10 */ /* 0x040fe2000fffe0ff */
[----:B------:R-:W-:-:S04]  /*b260*/  IMAD.WIDE.U32 R26, R11, 0x4, R30 ;  /* 0x000000040b1a7825 */ /* 0x000fc800078e001e */
[C---:B------:R-:W-:Y:S01]  /*b270*/  IMAD.WIDE.U32 R34, R29.reuse, 0x4, R30 ;  /* 0x000000041d227825 */ /* 0x040fe200078e001e */
[----:B------:R-:W-:Y:S01]  /*b280*/  IADD3 R29, PT, PT, R29, UR8, RZ ;  /* 0x000000081d1d7c10 */ /* 0x000fe2000fffe0ff */
[----:B------:R-:W2:Y:S02]  /*b290*/  LDG.E R27, desc[UR6][R26.64] ;  /* 0x000000061a1b7981 */ /* 0x000ea4000c1e1900 */
[----:B-1----:R-:W-:Y:S02]  /*b2a0*/  FFMA R9, R12, R25, R9 ;  /* 0x000000190c097223 */ /* 0x002fe40000000009 */
[C---:B0-----:R-:W-:Y:S01]  /*b2b0*/  IMAD.WIDE.U32 R32, R29.reuse, 0x4, R30 ;  /* 0x000000041d207825 */ /* 0x041fe200078e001e */
[----:B------:R-:W-:Y:S01]  /*b2c0*/  IADD3 R29, PT, PT, R29, UR8, RZ ;  /* 0x000000081d1d7c10 */ /* 0x000fe2000fffe0ff */
[----:B------:R0:W2:Y:S04]  /*b2d0*/  LDG.E R4, desc[UR6][R34.64] ;  /* 0x0000000622047981 */ /* 0x0000a8000c1e1900 */
[----:B------:R1:W2:Y:S01]  /*b2e0*/  LDG.E R25, desc[UR6][R32.64] ;  /* 0x0000000620197981 */ /* 0x0002a2000c1e1900 */
[----:B------:R-:W-:-:S03]  /*b2f0*/  FFMA R22, R22, R13, R9 ;  /* 0x0000000d16167223 */ /* 0x000fc60000000009 */
[----:B------:R-:W3:Y:S01]  /*b300*/  LDS.128 R8, [UR4+0xa10] ;  /* 0x000a1004ff087984 */ /* 0x000ee20008000c00 */
[----:B------:R-:W-:-:S04]  /*b310*/  FFMA R23, R23, R14, R22 ;  /* 0x0000000e17177223 */ /* 0x000fc80000000016 */
[----:B------:R-:W-:Y:S01]  /*b320*/  FFMA R15, R20, R15, R23 ;  /* 0x0000000f140f7223 */ /* 0x000fe20000000017 */
[----:B------:R-:W-:-:S06]  /*b330*/  IMAD.WIDE.U32 R22, R29, 0x4, R30 ;  /* 0x000000041d167825 */ /* 0x000fcc00078e001e */
[----:B------:R-:W2:Y:S01]  /*b340*/  LDG.E R22, desc[UR6][R22.64] ;  /* 0x0000000616167981 */ /* 0x000ea2000c1e1900 */
[----:B------:R-:W-:-:S05]  /*b350*/  IADD3 R29, PT, PT, R29, UR8, RZ ;  /* 0x000000081d1d7c10 */ /* 0x000fca000fffe0ff */
[C---:B0-----:R-:W-:Y:S01]  /*b360*/  IMAD.WIDE.U32 R34, R29.reuse, 0x4, R30 ;  /* 0x000000041d227825 */ /* 0x041fe200078e001e */
[----:B------:R-:W-:-:S04]  /*b370*/  IADD3 R29, PT, PT, R29, UR8, RZ ;  /* 0x000000081d1d7c10 */ /* 0x000fc8000fffe0ff */
[----:B------:R0:W2:Y:S01]  /*b380*/  LDG.E R23, desc[UR6][R34.64] ;  /* 0x0000000622177981 */ /* 0x0000a2000c1e1900 */
[C---:B------:R-:W-:Y:S01]  /*b390*/  IMAD.WIDE.U32 R36, R29.reuse, 0x4, R30 ;  /* 0x000000041d247825 */ /* 0x040fe200078e001e */
[----:B------:R-:W-:-:S04]  /*b3a0*/  IADD3 R29, PT, PT, R29, UR8, RZ ;  /* 0x000000081d1d7c10 */ /* 0x000fc8000fffe0ff */
[----:B------:R-:W2:Y:S01]  /*b3b0*/  LDG.E R20, desc[UR6][R36.64] ;  /* 0x0000000624147981 */ /* 0x000ea2000c1e1900 */
[----:B---3--:R-:W-:Y:S01]  /*b3c0*/  FFMA R15, R8, R21, R15 ;  /* 0x00000015080f7223 */ /* 0x008fe2000000000f */
[----:B-1----:R-:W-:-:S04]  /*b3d0*/  IMAD.WIDE.U32 R32, R29, 0x4, R30 ;  /* 0x000000041d207825 */ /* 0x002fc800078e001e */
[----:B-----5:R-:W-:Y:S02]  /*b3e0*/  FFMA R18, R18, R9, R15 ;  /* 0x0000000912127223 */ /* 0x020fe4000000000f */
[----:B------:R-:W1:Y:S01]  /*b3f0*/  LDS.128 R12, [UR4+0xa20] ;  /* 0x000a2004ff0c7984 */ /* 0x000e620008000c00 */
[----:B------:R-:W-:-:S03]  /*b400*/  IADD3 R9, PT, PT, R29, UR8, RZ ;  /* 0x000000081d097c10 */ /* 0x000fc6000fffe0ff */
[----:B------:R3:W5:Y:S02]  /*b410*/  LDG.E R21, desc[UR6][R32.64] ;  /* 0x0000000620157981 */ /* 0x000764000c1e1900 */
[----:B0-----:R-:W-:-:S04]  /*b420*/  IMAD.WIDE.U32 R34, R9, 0x4, R30 ;  /* 0x0000000409227825 */ /* 0x001fc800078e001e */
[----:B------:R-:W-:Y:S02]  /*b430*/  FFMA R19, R19, R10, R18 ;  /* 0x0000000a13137223 */ /* 0x000fe40000000012 */
[----:B------:R0:W5:Y:S01]  /*b440*/  LDG.E R18, desc[UR6][R34.64] ;  /* 0x0000000622127981 */ /* 0x000162000c1e1900 */
[----:B------:R-:W-:-:S05]  /*b450*/  IADD3 R29, PT, PT, R9, UR8, RZ ;  /* 0x00000008091d7c10 */ /* 0x000fca000fffe0ff */
[C---:B---3--:R-:W-:Y:S01]  /*b460*/  IMAD.WIDE.U32 R32, R29.reuse, 0x4, R30 ;  /* 0x000000041d207825 */ /* 0x048fe200078e001e */
[----:B------:R-:W-:-:S05]  /*b470*/  IADD3 R29, PT, PT, R29, UR8, RZ ;  /* 0x000000081d1d7c10 */ /* 0x000fca000fffe0ff */
[C---:B------:R-:W-:Y:S01]  /*b480*/  IMAD.WIDE.U32 R36, R29.reuse, 0x4, R30 ;  /* 0x000000041d247825 */ /* 0x040fe200078e001e */
[----:B------:R-:W-:-:S03]  /*b490*/  IADD3 R29, PT, PT, R29, UR8, RZ ;  /* 0x000000081d1d7c10 */ /* 0x000fc6000fffe0ff */
[----:B----4-:R-:W-:Y:S02]  /*b4a0*/  FFMA R11, R16, R11, R19 ;  /* 0x0000000b100b7223 */ /* 0x010fe40000000013 */
[----:B------:R3:W4:Y:S01]  /*b4b0*/  LDG.E R19, desc[UR6][R32.64] ;  /* 0x0000000620137981 */ /* 0x000722000c1e1900 */
[----:B0-----:R-:W-:-:S03]  /*b4c0*/  IMAD.WIDE.U32 R34, R29, 0x4, R30 ;  /* 0x000000041d227825 */ /* 0x001fc600078e001e */
[----:B------:R0:W4:Y:S01]  /*b4d0*/  LDG.E R16, desc[UR6][R36.64] ;  /* 0x0000000624107981 */ /* 0x000122000c1e1900 */
[----:B-1----:R-:W-:-:S03]  /*b4e0*/  FFMA R11, R12, R17, R11 ;  /* 0x000000110c0b7223 */ /* 0x002fc6000000000b */
[----:B------:R-:W4:Y:S01]  /*b4f0*/  LDG.E R17, desc[UR6][R34.64] ;  /* 0x0000000622117981 */ /* 0x000f22000c1e1900 */
[----:B------:R-:W-:Y:S01]  /*b500*/  FFMA R6, R6, R13, R11 ;  /* 0x0000000d06067223 */ /* 0x000fe2000000000b */
[----:B------:R-:W-:Y:S02]  /*b510*/  IADD3 R13, PT, PT, R29, UR8, RZ ;  /* 0x000000081d0d7c10 */ /* 0x000fe4000fffe0ff */
[----:B------:R-:W0:Y:S01]  /*b520*/  LDS.128 R8, [UR4+0xa30] ;  /* 0x000a3004ff087984 */ /* 0x000e220008000c00 */
[----:B------:R-:W-:Y:S01]  /*b530*/  FFMA R7, R7, R14, R6 ;  /* 0x0000000e07077223 */ /* 0x000fe20000000006 */
[----:B------:R-:W-:-:S03]  /*b540*/  IADD3 R29, PT, PT, R13, UR8, RZ ;  /* 0x000000080d1d7c10 */ /* 0x000fc6000fffe0ff */
[----:B---3--:R-:W-:Y:S01]  /*b550*/  FFMA R33, R2, R15, R7 ;  /* 0x0000000f02217223 */ /* 0x008fe20000000007 */
[----:B------:R-:W-:-:S05]  /*b560*/  IMAD.WIDE.U32 R14, R13, 0x4, R30 ;  /* 0x000000040d0e7825 */ /* 0x000fca00078e001e */
[----:B------:R-:W3:Y:S01]  /*b570*/  LDG.E R6, desc[UR6][R14.64] ;  /* 0x000000060e067981 */ /* 0x000ee2000c1e1900 */
[C---:B------:R-:W-:Y:S01]  /*b580*/  IMAD.WIDE.U32 R12, R29.reuse, 0x4, R30 ;  /* 0x000000041d0c7825 */ /* 0x040fe200078e001e */
[----:B------:R-:W-:-:S03]  /*b590*/  IADD3 R29, PT, PT, R29, UR8, RZ ;  /* 0x000000081d1d7c10 */ /* 0x000fc6000fffe0ff */
[----:B0-----:R-:W-:Y:S01]  /*b5a0*/  FFMA R37, R8, R3, R33 ;  /* 0x0000000308257223 */ /* 0x001fe20000000021 */
[C---:B------:R-:W-:Y:S01]  /*b5b0*/  IADD3 R8, PT, PT, R29.reuse, UR8, RZ ;  /* 0x000000081d087c10 */ /* 0x040fe2000fffe0ff */
[--C-:B------:R-:W-:Y:S01]  /*b5c0*/  IMAD.WIDE.U32 R32, R29, 0x4, R30.reuse ;  /* 0x000000041d207825 */ /* 0x100fe200078e001e */
[----:B------:R0:W3:Y:S03]  /*b5d0*/  LDG.E R7, desc[UR6][R12.64] ;  /* 0x000000060c077981 */ /* 0x0000e6000c1e1900 */
[----:B------:R-:W-:Y:S01]  /*b5e0*/  IMAD.WIDE.U32 R28, R8, 0x4, R30 ;  /* 0x00000004081c7825 */ /* 0x000fe200078e001e */
[----:B------:R-:W3:Y:S04]  /*b5f0*/  LDG.E R2, desc[UR6][R32.64] ;  /* 0x0000000620027981 */ /* 0x000ee8000c1e1900 */
[----:B------:R1:W3:Y:S04]  /*b600*/  LDG.E R3, desc[UR6][R28.64] ;  /* 0x000000061c037981 */ /* 0x0002e8000c1e1900 */
[----:B0-----:R-:W0:Y:S01]  /*b610*/  LDS.128 R12, [UR4+0xa40] ;  /* 0x000a4004ff0c7984 */ /* 0x001e220008000c00 */
[----:B--2---:R-:W-:Y:S01]  /*b620*/  FFMA R24, R24, R9, R37 ;  /* 0x0000000918187223 */ /* 0x004fe20000000025 */
[----:B------:R-:W-:-:S05]  /*b630*/  IADD3 R35, PT, PT, R8, UR8, RZ ;  /* 0x0000000808237c10 */ /* 0x000fca000fffe0ff */
[----:B------:R-:W-:-:S04]  /*b640*/  IMAD.WIDE.U32 R8, R35, 0x4, R30 ;  /* 0x0000000423087825 */ /* 0x000fc800078e001e */
[----:B------:R-:W-:Y:S02]  /*b650*/  FFMA R27, R27, R10, R24 ;  /* 0x0000000a1b1b7223 */ /* 0x000fe40000000018 */
[----:B------:R2:W3:Y:S02]  /*b660*/  LDG.E R24, desc[UR6][R8.64] ;  /* 0x0000000608187981 */ /* 0x0004e4000c1e1900 */
[----:B------:R-:W-:-:S04]  /*b670*/  FFMA R11, R4, R11, R27 ;  /* 0x0000000b040b7223 */ /* 0x000fc8000000001b */
[----:B0-----:R-:W-:Y:S01]  /*b680*/  FFMA R11, R12, R25, R11 ;  /* 0x000000190c0b7223 */ /* 0x001fe2000000000b */
[----:B------:R-:W-:-:S04]  /*b690*/  IADD3 R35, PT, PT, R35, UR8, RZ ;  /* 0x0000000823237c10 */ /* 0x000fc8000fffe0ff */
[C---:B-1----:R-:W-:Y:S01]  /*b6a0*/  IADD3 R29, PT, PT, R35.reuse, UR8, RZ ;  /* 0x00000008231d7c10 */ /* 0x042fe2000fffe0ff */
[----:B------:R-:W-:-:S04]  /*b6b0*/  IMAD.WIDE.U32 R26, R35, 0x4, R30 ;  /* 0x00000004231a7825 */ /* 0x000fc800078e001e */
[----:B------:R-:W-:Y:S01]  /*b6c0*/  FFMA R22, R22, R13, R11 ;  /* 0x0000000d16167223 */ /* 0x000fe2000000000b */
[C---:B------:R-:W-:Y:S01]  /*b6d0*/  IMAD.WIDE.U32 R34, R29.reuse, 0x4, R30 ;  /* 0x000000041d227825 */ /* 0x040fe200078e001e */
[----:B--2---:R-:W5:Y:S01]  /*b6e0*/  LDS.128 R8, [UR4+0xa50] ;  /* 0x000a5004ff087984 */ /* 0x004f620008000c00 */
[----:B------:R-:W-:-:S03]  /*b6f0*/  IADD3 R29, PT, PT, R29, UR8, RZ ;  /* 0x000000081d1d7c10 */ /* 0x000fc6000fffe0ff */
[----:B------:R-:W2:Y:S02]  /*b700*/  LDG.E R27, desc[UR6][R26.64] ;  /* 0x000000061a1b7981 */ /* 0x000ea4000c1e1900 */
[C---:B------:R-:W-:Y:S01]  /*b710*/  IMAD.WIDE.U32 R32, R29.reuse, 0x4, R30 ;  /* 0x000000041d207825 */ /* 0x040fe200078e001e */
[----:B------:R-:W-:Y:S01]  /*b720*/  IADD3 R29, PT, PT, R29, UR8, RZ ;  /* 0x000000081d1d7c10 */ /* 0x000fe2000fffe0ff */
[----:B------:R0:W2:Y:S02]  /*b730*/  LDG.E R4, desc[UR6][R34.64] ;  /* 0x0000000622047981 */ /* 0x0000a4000c1e1900 */
[----:B------:R-:W-:Y:S02]  /*b740*/  FFMA R23, R23, R14, R22 ;  /* 0x0000000e17177223 */ /* 0x000fe40000000016 */
[----:B------:R1:W2:Y:S02]  /*b750*/  LDG.E R25, desc[UR6][R32.64] ;  /* 0x0000000620197981 */ /* 0x0002a4000c1e1900 */
        /* <DEDUP_REMOVED lines=15> */
[----:B----4-:R-:W-:Y:S01]  /*b850*/  FFMA R19, R19, R10, R18 ;  /* 0x0000000a13137223 */ /* 0x010fe20000000012 */
[C---:B0-----:R-:W-:Y:S01]  /*b860*/  IMAD.WIDE.U32 R36, R9.reuse, 0x4, R30 ;  /* 0x0000000409247825 */ /* 0x041fe200078e001e */
[----:B------:R0:W4:Y:S03]  /*b870*/  LDG.E R21, desc[UR6][R32.64] ;  /* 0x0000000620157981 */ /* 0x000126000c1e1900 */
[----:B------:R-:W-:Y:S01]  /*b880*/  FFMA R11, R16, R11, R19 ;  /* 0x0000000b100b7223 */ /* 0x000fe20000000013 */
[----:B------:R1:W4:Y:S01]  /*b890*/  LDG.E R18, desc[UR6][R36.64] ;  /* 0x0000000624127981 */ /* 0x000322000c1e1900 */
[----:B------:R-:W-:-:S05]  /*b8a0*/  IADD3 R29, PT, PT, R9, UR8, RZ ;  /* 0x00000008091d7c10 */ /* 0x000fca000fffe0ff */
[----:B------:R-:W-:-:S05]  /*b8b0*/  IMAD.WIDE.U32 R34, R29, 0x4, R30 ;  /* 0x000000041d227825 */ /* 0x000fca00078e001e */
[----:B------:R3:W4:Y:S01]  /*b8c0*/  LDG.E R19, desc[UR6][R34.64] ;  /* 0x0000000622137981 */ /* 0x000722000c1e1900 */
[----:B-----5:R-:W-:Y:S01]  /*b8d0*/  FFMA R11, R12, R17, R11 ;  /* 0x000000110c0b7223 */ /* 0x020fe2000000000b */
[----:B------:R-:W-:-:S05]  /*b8e0*/  IADD3 R29, PT, PT, R29, UR8, RZ ;  /* 0x000000081d1d7c10 */ /* 0x000fca000fffe0ff */
[C---:B0-----:R-:W-:Y:S01]  /*b8f0*/  IMAD.WIDE.U32 R32, R29.reuse, 0x4, R30 ;  /* 0x000000041d207825 */ /* 0x041fe200078e001e */
[----:B------:R-:W-:-:S04]  /*b900*/  IADD3 R29, PT, PT, R29, UR8, RZ ;  /* 0x000000081d1d7c10 */ /* 0x000fc8000fffe0ff */
[----:B------:R0:W5:Y:S01]  /*b910*/  LDG.E R16, desc[UR6][R32.64] ;  /* 0x0000000620107981 */ /* 0x000162000c1e1900 */
[----:B-1----:R-:W-:-:S05]  /*b920*/  IMAD.WIDE.U32 R36, R29, 0x4, R30 ;  /* 0x000000041d247825 */ /* 0x002fca00078e001e */
[----:B------:R-:W5:Y:S01]  /*b930*/  LDG.E R17, desc[UR6][R36.64] ;  /* 0x0000000624117981 */ /* 0x000f62000c1e1900 */
[----:B---3--:R-:W-:-:S03]  /*b940*/  FFMA R6, R6, R13, R11 ;  /* 0x0000000d06067223 */ /* 0x008fc6000000000b */
        /* <DEDUP_REMOVED lines=8> */
[----:B------:R3:W5:Y:S04]  /*b9d0*/  LDG.E R6, desc[UR6][R12.64] ;  /* 0x000000060c067981 */ /* 0x000768000c1e1900 */
[----:B------:R2:W5:Y:S01]  /*b9e0*/  LDG.E R7, desc[UR6][R34.64] ;  /* 0x0000000622077981 */ /* 0x000562000c1e1900 */
[----:B-1----:R-:W-:Y:S01]  /*b9f0*/  FFMA R15, R8, R3, R15 ;  /* 0x00000003080f7223 */ /* 0x002fe2000000000f */
[----:B------:R-:W-:-:S06]  /*ba00*/  IMAD.WIDE.U32 R2, R29, 0x4, R30 ;  /* 0x000000041d027825 */ /* 0x000fcc00078e001e */
[----:B------:R-:W5:Y:S01]  /*ba10*/  LDG.E R2, desc[UR6][R2.64] ;  /* 0x0000000602027981 */ /* 0x000f62000c1e1900 */
[----:B------:R-:W-:-:S05]  /*ba20*/  IADD3 R29, PT, PT, R29, UR8, RZ ;  /* 0x000000081d1d7c10 */ /* 0x000fca000fffe0ff */
[----:B0-----:R-:W-:-:S05]  /*ba30*/  IMAD.WIDE.U32 R32, R29, 0x4, R30 ;  /* 0x000000041d207825 */ /* 0x001fca00078e001e */
[----:B------:R0:W5:Y:S01]  /*ba40*/  LDG.E R3, desc[UR6][R32.64] ;  /* 0x0000000620037981 */ /* 0x000162000c1e1900 */
[----:B------:R-:W-:-:S03]  /*ba50*/  FFMA R24, R24, R9, R15 ;  /* 0x0000000918187223 */ /* 0x000fc6000000000f */
[----:B---3--:R-:W1:Y:S01]  /*ba60*/  LDS.128 R12, [UR4+0xa80] ;  /* 0x000a8004ff0c7984 */ /* 0x008e620008000c00 */
[----:B------:R-:W-:-:S05]  /*ba70*/  IADD3 R29, PT, PT, R29, UR8, RZ ;  /* 0x000000081d1d7c10 */ /* 0x000fca000fffe0ff */
[----:B------:R-:W-:-:S04]  /*ba80*/  IMAD.WIDE.U32 R36, R29, 0x4, R30 ;  /* 0x000000041d247825 */ /* 0x000fc800078e001e */
[----:B--2---:R-:W-:Y:S02]  /*ba90*/  FFMA R27, R27, R10, R24 ;  /* 0x0000000a1b1b7223 */ /* 0x004fe40000000018 */
[----:B------:R-:W2:Y:S02]  /*baa0*/  LDG.E R24, desc[UR6][R36.64] ;  /* 0x0000000624187981 */ /* 0x000ea4000c1e1900 */
[----:B------:R-:W-:Y:S01]  /*bab0*/  FFMA R9, R4, R11, R27 ;  /* 0x0000000b04097223 */ /* 0x000fe2000000001b */
[----:B------:R-:W-:-:S04]  /*bac0*/  IADD3 R11, PT, PT, R29, UR8, RZ ;  /* 0x000000081d0b7c10 */ /* 0x000fc8000fffe0ff */
[C---:B------:R-:W-:Y:S01]  /*bad0*/  IADD3 R29, PT, PT, R11.reuse, UR8, RZ ;  /* 0x000000080b1d7c10 */ /* 0x040fe2000fffe0ff */
[----:B------:R-:W-:-:S04]  /*bae0*/  IMAD.WIDE.U32 R26, R11, 0x4, R30 ;  /* 0x000000040b1a7825 */ /* 0x000fc800078e001e */
[----:B------:R-:W-:-:S04]  /*baf0*/  IMAD.WIDE.U32 R34, R29, 0x4, R30 ;  /* 0x000000041d227825 */ /* 0x000fc800078e001e */
[----:B-1----:R-:W-:Y:S01]  /*bb00*/  FFMA R9, R12, R25, R9 ;  /* 0x000000190c097223 */ /* 0x002fe20000000009 */
[----:B------:R-:W-:Y:S01]  /*bb10*/  IADD3 R29, PT, PT, R29, UR8, RZ ;  /* 0x000000081d1d7c10 */ /* 0x000fe2000fffe0ff */
[----:B------:R-:W3:Y:S02]  /*bb20*/  LDG.E R27, desc[UR6][R26.64] ;  /* 0x000000061a1b7981 */ /* 0x000ee4000c1e1900 */
[----:B------:R-:W-:Y:S02]  /*bb30*/  FFMA R22, R22, R13, R9 ;  /* 0x0000000d16167223 */ /* 0x000fe40000000009 */
[C---:B0-----:R-:W-:Y:S01]  /*bb40*/  IMAD.WIDE.U32 R32, R29.reuse, 0x4, R30 ;  /* 0x000000041d207825 */ /* 0x041fe200078e001e */
[----:B------:R-:W4:Y:S01]  /*bb50*/  LDS.128 R8, [UR4+0xa90] ;  /* 0x000a9004ff087984 */ /* 0x000f220008000c00 */
[----:B------:R-:W-:-:S03]  /*bb60*/  IADD3 R29, PT, PT, R29, UR8, RZ ;  /* 0x000000081d1d7c10 */ /* 0x000fc6000fffe0ff */
[----:B------:R0:W3:Y:S04]  /*bb70*/  LDG.E R4, desc[UR6][R34.64] ;  /* 0x0000000622047981 */ /* 0x0000e8000c1e1900 */
[----:B------:R1:W3:Y:S01]  /*bb80*/  LDG.E R25, desc[UR6][R32.64] ;  /* 0x0000000620197981 */ /* 0x0002e2000c1e1900 */
[----:B------:R-:W-:-:S04]  /*bb90*/  FFMA R23, R23, R14, R22 ;  /* 0x0000000e17177223 */ /* 0x000fc80000000016 */
[----:B------:R-:W-:Y:S01]  /*bba0*/  FFMA R15, R20, R15, R23 ;  /* 0x0000000f140f7223 */ /* 0x000fe20000000017 */
[----:B------:R-:W-:-:S06]  /*bbb0*/  IMAD.WIDE.U32 R22, R29, 0x4, R30 ;  /* 0x000000041d167825 */ /* 0x000fcc00078e001e */
[----:B------:R-:W3:Y:S01]  /*bbc0*/  LDG.E R22, desc[UR6][R22.64] ;  /* 0x0000000616167981 */ /* 0x000ee2000c1e1900 */
[----:B------:R-:W-:-:S05]  /*bbd0*/  IADD3 R29, PT, PT, R29, UR8, RZ ;  /* 0x000000081d1d7c10 */ /* 0x000fca000fffe0ff */
[C---:B0-----:R-:W-:Y:S01]  /*bbe0*/  IMAD.WIDE.U32 R34, R29.reuse, 0x4, R30 ;  /* 0x000000041d227825 */ /* 0x041fe200078e001e */
[----:B------:R-:W-:-:S04]  /*bbf0*/  IADD3 R29, PT, PT, R29, UR8, RZ ;  /* 0x000000081d1d7c10 */ /* 0x000fc8000fffe0ff */
[----:B------:R0:W3:Y:S01]  /*bc00*/  LDG.E R23, desc[UR6][R34.64] ;  /* 0x0000000622177981 */ /* 0x0000e2000c1e1900 */
[C---:B------:R-:W-:Y:S01]  /*bc10*/  IMAD.WIDE.U32 R36, R29.reuse, 0x4, R30 ;  /* 0x000000041d247825 */ /* 0x040fe200078e001e */
[----:B------:R-:W-:-:S04]  /*bc20*/  IADD3 R29, PT, PT, R29, UR8, RZ ;  /* 0x000000081d1d7c10 */ /* 0x000fc8000fffe0ff */
[----:B------:R-:W3:Y:S01]  /*bc30*/  LDG.E R20, desc[UR6][R36.64] ;  /* 0x0000000624147981 */ /* 0x000ee2000c1e1900 */
[----:B----4-:R-:W-:Y:S01]  /*bc40*/  FFMA R15, R8, R21, R15 ;  /* 0x00000015080f7223 */ /* 0x010fe2000000000f */
[----:B-1----:R-:W-:-:S04]  /*bc50*/  IMAD.WIDE.U32 R32, R29, 0x4, R30 ;  /* 0x000000041d207825 */ /* 0x002fc800078e001e */
[----:B------:R-:W-:Y:S02]  /*bc60*/  FFMA R18, R18, R9, R15 ;  /* 0x0000000912127223 */ /* 0x000fe4000000000f */
[----:B------:R-:W1:Y:S01]  /*bc70*/  LDS.128 R12, [UR4+0xaa0] ;  /* 0x000aa004ff0c7984 */ /* 0x000e620008000c00 */
[----:B------:R-:W-:-:S03]  /*bc80*/  IADD3 R9, PT, PT, R29, UR8, RZ ;  /* 0x000000081d097c10 */ /* 0x000fc6000fffe0ff */
[----:B------:R4:W3:Y:S02]  /*bc90*/  LDG.E R21, desc[UR6][R32.64] ;  /* 0x0000000620157981 */ /* 0x0008e4000c1e1900 */
[----:B0-----:R-:W-:-:S04]  /*bca0*/  IMAD.WIDE.U32 R34, R9, 0x4, R30 ;  /* 0x0000000409227825 */ /* 0x001fc800078e001e */
[----:B------:R-:W-:Y:S02]  /*bcb0*/  FFMA R19, R19, R10, R18 ;  /* 0x0000000a13137223 */ /* 0x000fe40000000012 */
[----:B------:R0:W3:Y:S01]  /*bcc0*/  LDG.E R18, desc[UR6][R34.64] ;  /* 0x0000000622127981 */ /* 0x0000e2000c1e1900 */
[----:B------:R-:W-:-:S05]  /*bcd0*/  IADD3 R29, PT, PT, R9, UR8, RZ ;  /* 0x00000008091d7c10 */ /* 0x000fca000fffe0ff */
[C---:B----4-:R-:W-:Y:S01]  /*bce0*/  IMAD.WIDE.U32 R32, R29.reuse, 0x4, R30 ;  /* 0x000000041d207825 */ /* 0x050fe200078e001e */
[----:B------:R-:W-:-:S03]  /*bcf0*/  IADD3 R29, PT, PT, R29, UR8, RZ ;  /* 0x000000081d1d7c10 */ /* 0x000fc6000fffe0ff */
[----:B-----5:R-:W-:Y:S02]  /*bd00*/  FFMA R11, R16, R11, R19 ;  /* 0x0000000b100b7223 */ /* 0x020fe40000000013 */
[C-C-:B------:R-:W-:Y:S01]  /*bd10*/  IMAD.WIDE.U32 R36, R29.reuse, 0x4, R30.reuse ;  /* 0x000000041d247825 */ /* 0x140fe200078e001e */
[----:B------:R-:W-:Y:S01]  /*bd20*/  IADD3 R29, PT, PT, R29, UR8, RZ ;  /* 0x000000081d1d7c10 */ /* 0x000fe2000fffe0ff */
[----:B------:R4:W5:Y:S04]  /*bd30*/  LDG.E R19, desc[UR6][R32.64] ;  /* 0x0000000620137981 */ /* 0x000968000c1e1900 */
[----:B0-----:R-:W-:Y:S01]  /*bd40*/  IMAD.WIDE.U32 R34, R29, 0x4, R30 ;  /* 0x000000041d227825 */ /* 0x001fe200078e001e */
[----:B------:R0:W5:Y:S03]  /*bd50*/  LDG.E R16, desc[UR6][R36.64] ;  /* 0x0000000624107981 */ /* 0x000166000c1e1900 */
[----:B-1----:R-:W-:-:S02]  /*bd60*/  FFMA R11, R12, R17, R11 ;  /* 0x000000110c0b7223 */ /* 0x002fc4000000000b */
[----:B------:R-:W5:Y:S02]  /*bd70*/  LDG.E R17, desc[UR6][R34.64] ;  /* 0x0000000622117981 */ /* 0x000f64000c1e1900 */
[----:B------:R-:W-:Y:S01]  /*bd80*/  FFMA R6, R6, R13, R11 ;  /* 0x0000000d06067223 */ /* 0x000fe2000000000b */
[----:B------:R-:W-:Y:S01]  /*bd90*/  IADD3 R13, PT, PT, R29, UR8, RZ ;  /* 0x000000081d0d7c10 */ /* 0x000fe2000fffe0ff */
[----:B------:R-:W0:Y:S02]  /*bda0*/  LDS.128 R8, [UR4+0xab0] ;  /* 0x000ab004ff087984 */ /* 0x000e240008000c00 */
[----:B------:R-:W-:Y:S01]  /*bdb0*/  FFMA R7, R7, R14, R6 ;  /* 0x0000000e07077223 */ /* 0x000fe20000000006 */
[----:B------:R-:W-:-:S03]  /*bdc0*/  IADD3 R29, PT, PT, R13, UR8, RZ ;  /* 0x000000080d1d7c10 */ /* 0x000fc6000fffe0ff */
[----:B----4-:R-:W-:Y:S01]  /*bdd0*/  FFMA R33, R2, R15, R7 ;  /* 0x0000000f02217223 */ /* 0x010fe20000000007 */
[----:B------:R-:W-:-:S05]  /*bde0*/  IMAD.WIDE.U32 R14, R13, 0x4, R30 ;  /* 0x000000040d0e7825 */ /* 0x000fca00078e001e */
[----:B------:R-:W4:Y:S01]  /*bdf0*/  LDG.E R6, desc[UR6][R14.64] ;  /* 0x000000060e067981 */ /* 0x000f22000c1e1900 */
[C---:B------:R-:W-:Y:S01]  /*be00*/  IMAD.WIDE.U32 R12, R29.reuse, 0x4, R30 ;  /* 0x000000041d0c7825 */ /* 0x040fe200078e001e */
[----:B------:R-:W-:-:S03]  /*be10*/  IADD3 R29, PT, PT, R29, UR8, RZ ;  /* 0x000000081d1d7c10 */ /* 0x000fc6000fffe0ff */
[----:B0-----:R-:W-:Y:S01]  /*be20*/  FFMA R37, R8, R3, R33 ;  /* 0x0000000308257223 */ /* 0x001fe20000000021 */
[C---:B------:R-:W-:Y:S01]  /*be30*/  IADD3 R8, PT, PT, R29.reuse, UR8, RZ ;  /* 0x000000081d087c10 */ /* 0x040fe2000fffe0ff */
[--C-:B------:R-:W-:Y:S01]  /*be40*/  IMAD.WIDE.U32 R32, R29, 0x4, R30.reuse ;  /* 0x000000041d207825 */ /* 0x100fe200078e001e */
[----:B------:R0:W4:Y:S03]  /*be50*/  LDG.E R7, desc[UR6][R12.64] ;  /* 0x000000060c077981 */ /* 0x000126000c1e1900 */
[C---:B------:R-:W-:Y:S01]  /*be60*/  IMAD.WIDE.U32 R28, R8.reuse, 0x4, R30 ;  /* 0x00000004081c7825 */ /* 0x040fe200078e001e */
[----:B------:R-:W4:Y:S04]  /*be70*/  LDG.E R2, desc[UR6][R32.64] ;  /* 0x0000000620027981 */ /* 0x000f28000c1e1900 */
[----:B------:R-:W4:Y:S04]  /*be80*/  LDG.E R3, desc[UR6][R28.64] ;  /* 0x000000061c037981 */ /* 0x000f28000c1e1900 */
[----:B0-----:R-:W0:Y:S01]  /*be90*/  LDS.128 R12, [UR4+0xac0] ;  /* 0x000ac004ff0c7984 */ /* 0x001e220008000c00 */
[----:B------:R-:W-:Y:S01]  /*bea0*/  IADD3 R35, PT, PT, R8, UR8, RZ ;  /* 0x0000000808237c10 */ /* 0x000fe2000fffe0ff */
[----:B--2---:R-:W-:-:S04]  /*beb0*/  FFMA R24, R24, R9, R37 ;  /* 0x0000000918187223 */ /* 0x004fc80000000025 */
[----:B------:R-:W-:-:S04]  /*bec0*/  IMAD.WIDE.U32 R8, R35, 0x4, R30 ;  /* 0x0000000423087825 */ /* 0x000fc800078e001e */
[----:B---3--:R-:W-:Y:S02]  /*bed0*/  FFMA R27, R27, R10, R24 ;  /* 0x0000000a1b1b7223 */ /* 0x008fe40000000018 */
[----:B------:R1:W2:Y:S02]  /*bee0*/  LDG.E R24, desc[UR6][R8.64] ;  /* 0x0000000608187981 */ /* 0x0002a4000c1e1900 */
[----:B------:R-:W-:-:S04]  /*bef0*/  FFMA R11, R4, R11, R27 ;  /* 0x0000000b040b7223 */ /* 0x000fc8000000001b */
[----:B0-----:R-:W-:Y:S01]  /*bf00*/  FFMA R11, R12, R25, R11 ;  /* 0x000000190c0b7223 */ /* 0x001fe2000000000b */
[----:B------:R-:W-:-:S03]  /*bf10*/  IADD3 R35, PT, PT, R35, UR8, RZ ;  /* 0x0000000823237c10 */ /* 0x000fc6000fffe0ff */
[----:B------:R-:W-:Y:S02]  /*bf20*/  FFMA R22, R22, R13, R11 ;  /* 0x0000000d16167223 */ /* 0x000fe4000000000b */
[----:B-1----:R-:W0:Y:S01]  /*bf30*/  LDS.128 R8, [UR4+0xad0] ;  /* 0x000ad004ff087984 */ /* 0x002e220008000c00 */
[C---:B------:R-:W-:Y:S01]  /*bf40*/  IADD3 R29, PT, PT, R35.reuse, UR8, RZ ;  /* 0x00000008231d7c10 */ /* 0x040fe2000fffe0ff */
[----:B------:R-:W-:-:S04]  /*bf50*/  IMAD.WIDE.U32 R26, R35, 0x4, R30 ;  /* 0x00000004231a7825 */ /* 0x000fc800078e001e */
[C---:B------:R-:W-:Y:S01]  /*bf60*/  IMAD.WIDE.U32 R34, R29.reuse, 0x4, R30 ;  /* 0x000000041d227825 */ /* 0x040fe200078e001e */
[----:B------:R-:W-:Y:S01]  /*bf70*/  IADD3 R29, PT, PT, R29, UR8, RZ ;  /* 0x000000081d1d7c10 */ /* 0x000fe2000fffe0ff */
[----:B------:R-:W3:Y:S02]  /*bf80*/  LDG.E R27, desc[UR6][R26.64] ;  /* 0x000000061a1b7981 */ /* 0x000ee4000c1e1900 */
[----:B------:R-:W-:Y:S02]  /*bf90*/  FFMA R23, R23, R14, R22 ;  /* 0x0000000e17177223 */ /* 0x000fe40000000016 */
[C---:B------:R-:W-:Y:S01]  /*bfa0*/  IMAD.WIDE.U32 R32, R29.reuse, 0x4, R30 ;  /* 0x000000041d207825 */ /* 0x040fe200078e001e */
[----:B------:R-:W-:Y:S01]  /*bfb0*/  IADD3 R29, PT, PT, R29, UR8, RZ ;  /* 0x000000081d1d7c10 */ /* 0x000fe2000fffe0ff */
[----:B------:R1:W3:Y:S02]  /*bfc0*/  LDG.E R4, desc[UR6][R34.64] ;  /* 0x0000000622047981 */ /* 0x0002e4000c1e1900 */
[----:B------:R-:W-:-:S02]  /*bfd0*/  FFMA R15, R20, R15, R23 ;  /* 0x0000000f140f7223 */ /* 0x000fc40000000017 */
[C-C-:B------:R-:W-:Y:S01]  /*bfe0*/  IMAD.WIDE.U32 R22, R29.reuse, 0x4, R30.reuse ;  /* 0x000000041d167825 */ /* 0x140fe200078e001e */
[----:B------:R-:W-:Y:S01]  /*bff0*/  IADD3 R29, PT, PT, R29, UR8, RZ ;  /* 0x000000081d1d7c10 */ /* 0x000fe2000fffe0ff */
[----:B------:R0:W3:Y:S04]  /*c000*/  LDG.E R25, desc[UR6][R32.64] ;  /* 0x0000000620197981 */ /* 0x0000e8000c1e1900 */
[C-C-:B------:R-:W-:Y:S01]  /*c010*/  IMAD.WIDE.U32 R36, R29.reuse, 0x4, R30.reuse ;  /* 0x000000041d247825 */ /* 0x140fe200078e001e */
[----:B------:R-:W-:Y:S01]  /*c020*/  IADD3 R29, PT, PT, R29, UR8, RZ ;  /* 0x000000081d1d7c10 */ /* 0x000fe2000fffe0ff */
[----:B------:R-:W3:Y:S04]  /*c030*/  LDG.E R22, desc[UR6][R22.64] ;  /* 0x0000000616167981 */ /* 0x000ee8000c1e1900 */
[----:B-1----:R-:W-:-:S05]  /*c040*/  IMAD.WIDE.U32 R34, R29, 0x4, R30 ;  /* 0x000000041d227825 */ /* 0x002fca00078e001e */
[----:B------:R-:W3:Y:S04]  /*c050*/  LDG.E R20, desc[UR6][R34.64] ;  /* 0x0000000622147981 */ /* 0x000ee8000c1e1900 */
[----:B------:R1:W3:Y:S01]  /*c060*/  LDG.E R23, desc[UR6][R36.64] ;  /* 0x0000000624177981 */ /* 0x0002e2000c1e1900 */
[----:B0-----:R-:W-:-:S04]  /*c070*/  FFMA R15, R8, R21, R15 ;  /* 0x00000015080f7223 */ /* 0x001fc8000000000f */
[----:B------:R-:W-:Y:S02]  /*c080*/  FFMA R18, R18, R9, R15 ;  /* 0x0000000912127223 */ /* 0x000fe4000000000f */
[----:B------:R-:W0:Y:S01]  /*c090*/  LDS.128 R12, [UR4+0xae0] ;  /* 0x000ae004ff0c7984 */ /* 0x000e220008000c00 */
[----:B------:R-:W-:-:S04]  /*c0a0*/  IADD3 R29, PT, PT, R29, UR8, RZ ;  /* 0x000000081d1d7c10 */ /* 0x000fc8000fffe0ff */
[C---:B------:R-:W-:Y:S01]  /*c0b0*/  IADD3 R9, PT, PT, R29.reuse, UR8, RZ ;  /* 0x000000081d097c10 */ /* 0x040fe2000fffe0ff */
[----:B------:R-:W-:-:S04]  /*c0c0*/  IMAD.WIDE.U32 R32, R29, 0x4, R30 ;  /* 0x000000041d207825 */ /* 0x000fc800078e001e */
[----:B-----5:R-:W-:Y:S01]  /*c0d0*/  FFMA R19, R19, R10, R18 ;  /* 0x0000000a13137223 */ /* 0x020fe20000000012 */
[C---:B-1----:R-:W-:Y:S01]  /*c0e0*/  IMAD.WIDE.U32 R36, R9.reuse, 0x4, R30 ;  /* 0x0000000409247825 */ /* 0x042fe200078e001e */
[----:B------:R1:W5:Y:S03]  /*c0f0*/  LDG.E R21, desc[UR6][R32.64] ;  /* 0x0000000620157981 */ /* 0x000366000c1e1900 */
[----:B------:R-:W-:Y:S01]  /*c100*/  FFMA R11, R16, R11, R19 ;  /* 0x0000000b100b7223 */ /* 0x000fe20000000013 */
[----:B------:R-:W-:Y:S01]  /*c110*/  IADD3 R29, PT, PT, R9, UR8, RZ ;  /* 0x00000008091d7c10 */ /* 0x000fe2000fffe0ff */
[----:B------:R1:W5:Y:S04]  /*c120*/  LDG.E R18, desc[UR6][R36.64] ;  /* 0x0000000624127981 */ /* 0x000368000c1e1900 */
[----:B------:R-:W-:-:S05]  /*c130*/  IMAD.WIDE.U32 R34, R29, 0x4, R30 ;  /* 0x000000041d227825 */ /* 0x000fca00078e001e */
[----:B------:R4:W5:Y:S01]  /*c140*/  LDG.E R19, desc[UR6][R34.64] ;  /* 0x0000000622137981 */ /* 0x000962000c1e1900 */
[----:B0-----:R-:W-:Y:S01]  /*c150*/  FFMA R11, R12, R17, R11 ;  /* 0x000000110c0b7223 */ /* 0x001fe2000000000b */
[----:B------:R-:W-:-:S05]  /*c160*/  IADD3 R29, PT, PT, R29, UR8, RZ ;  /* 0x000000081d1d7c10 */ /* 0x000fca000fffe0ff */
[C---:B-1----:R-:W-:Y:S01]  /*c170*/  IMAD.WIDE.U32 R32, R29.reuse, 0x4, R30 ;  /* 0x000000041d207825 */ /* 0x042fe200078e001e */
[----:B------:R-:W-:-:S04]  /*c180*/  IADD3 R29, PT, PT, R29, UR8, RZ ;  /* 0x000000081d1d7c10 */ /* 0x000fc8000fffe0ff */
[----:B------:R0:W5:Y:S01]  /*c190*/  LDG.E R16, desc[UR6][R32.64] ;  /* 0x0000000620107981 */ /* 0x000162000c1e1900 */
[----:B------:R-:W-:-:S05]  /*c1a0*/  IMAD.WIDE.U32 R36, R29, 0x4, R30 ;  /* 0x000000041d247825 */ /* 0x000fca00078e001e */
[----:B------:R-:W5:Y:S01]  /*c1b0*/  LDG.E R17, desc[UR6][R36.64] ;  /* 0x0000000624117981 */ /* 0x000f62000c1e1900 */
[----:B----4-:R-:W-:-:S03]  /*c1c0*/  FFMA R6, R6, R13, R11 ;  /* 0x0000000d06067223 */ /* 0x010fc6000000000b */
        /* <DEDUP_REMOVED lines=16> */
[----:B--2---:R-:W-:-:S03]  /*c2d0*/  FFMA R24, R24, R9, R15 ;  /* 0x0000000918187223 */ /* 0x004fc6000000000f */
[----:B----4-:R-:W1:Y:S01]  /*c2e0*/  LDS.128 R12, [UR4+0xb00] ;  /* 0x000b0004ff0c7984 */ /* 0x010e620008000c00 */
[----:B------:R-:W-:-:S05]  /*c2f0*/  IADD3 R29, PT, PT, R29, UR8, RZ ;  /* 0x000000081d1d7c10 */ /* 0x000fca000fffe0ff */
[----:B------:R-:W-:-:S04]  /*c300*/  IMAD.WIDE.U32 R36, R29, 0x4, R30 ;  /* 0x000000041d247825 */ /* 0x000fc800078e001e */
[----:B---3--:R-:W-:Y:S02]  /*c310*/  FFMA R27, R27, R10, R24 ;  /* 0x0000000a1b1b7223 */ /* 0x008fe40000000018 */
[----:B------:R-:W2:Y:S02]  /*c320*/  LDG.E R24, desc[UR6][R36.64] ;  /* 0x0000000624187981 */ /* 0x000ea4000c1e1900 */
[----:B------:R-:W-:Y:S01]  /*c330*/  FFMA R9, R4, R11, R27 ;  /* 0x0000000b04097223 */ /* 0x000fe2000000001b */
[----:B------:R-:W-:-:S04]  /*c340*/  IADD3 R11, PT, PT, R29, UR8, RZ ;  /* 0x000000081d0b7c10 */ /* 0x000fc8000fffe0ff */
[C---:B------:R-:W-:Y:S01]  /*c350*/  IADD3 R29, PT, PT, R11.reuse, UR8, RZ ;  /* 0x000000080b1d7c10 */ /* 0x040fe2000fffe0ff */
[----:B------:R-:W-:-:S04]  /*c360*/  IMAD.WIDE.U32 R26, R11, 0x4, R30 ;  /* 0x000000040b1a7825 */ /* 0x000fc800078e001e */
[----:B-1----:R-:W-:Y:S01]  /*c370*/  FFMA R9, R12, R25, R9 ;  /* 0x000000190c097223 */ /* 0x002fe20000000009 */
[C---:B------:R-:W-:Y:S01]  /*c380*/  IMAD.WIDE.U32 R34, R29.reuse, 0x4, R30 ;  /* 0x000000041d227825 */ /* 0x040fe200078e001e */
[----:B------:R-:W-:Y:S01]  /*c390*/  IADD3 R29, PT, PT, R29, UR8, RZ ;  /* 0x000000081d1d7c10 */ /* 0x000fe2000fffe0ff */
[----:B------:R-:W3:Y:S02]  /*c3a0*/  LDG.E R27, desc[UR6][R26.64] ;  /* 0x000000061a1b7981 */ /* 0x000ee4000c1e1900 */
[----:B------:R-:W-:Y:S02]  /*c3b0*/  FFMA R22, R22, R13, R9 ;  /* 0x0000000d16167223 */ /* 0x000fe40000000009 */
[C---:B0-----:R-:W-:Y:S01]  /*c3c0*/  IMAD.WIDE.U32 R32, R29.reuse, 0x4, R30 ;  /* 0x000000041d207825 */ /* 0x041fe200078e001e */
[----:B------:R-:W5:Y:S01]  /*c3d0*/  LDS.128 R8, [UR4+0xb10] ;  /* 0x000b1004ff087984 */ /* 0x000f620008000c00 */
[----:B------:R-:W-:-:S03]  /*c3e0*/  IADD3 R29, PT, PT, R29, UR8, RZ ;  /* 0x000000081d1d7c10 */ /* 0x000fc6000fffe0ff */
[----:B------:R0:W4:Y:S01]  /*c3f0*/  LDG.E R4, desc[UR6][R34.64] ;  /* 0x0000000622047981 */ /* 0x000122000c1e1900 */
[----:B------:R-:W-:-:S03]  /*c400*/  FFMA R23, R23, R14, R22 ;  /* 0x0000000e17177223 */ /* 0x000fc60000000016 */
[----:B------:R1:W4:Y:S01]  /*c410*/  LDG.E R25, desc[UR6][R32.64] ;  /* 0x0000000620197981 */ /* 0x000322000c1e1900 */
[----:B------:R-:W-:Y:S01]  /*c420*/  FFMA R15, R20, R15, R23 ;  /* 0x0000000f140f7223 */ /* 0x000fe20000000017 */
[----:B------:R-:W-:-:S06]  /*c430*/  IMAD.WIDE.U32 R22, R29, 0x4, R30 ;  /* 0x000000041d167825 */ /* 0x000fcc00078e001e */
[----:B------:R-:W4:Y:S01]  /*c440*/  LDG.E R22, desc[UR6][R22.64] ;  /* 0x0000000616167981 */ /* 0x000f22000c1e1900 */
[----:B------:R-:W-:-:S05]  /*c450*/  IADD3 R29, PT, PT, R29, UR8, RZ ;  /* 0x000000081d1d7c10 */ /* 0x000fca000fffe0ff */
[C---:B0-----:R-:W-:Y:S01]  /*c460*/  IMAD.WIDE.U32 R34, R29.reuse, 0x4, R30 ;  /* 0x000000041d227825 */ /* 0x041fe200078e001e */
[----:B------:R-:W-:-:S04]  /*c470*/  IADD3 R29, PT, PT, R29, UR8, RZ ;  /* 0x000000081d1d7c10 */ /* 0x000fc8000fffe0ff */
[----:B------:R0:W4:Y:S01]  /*c480*/  LDG.E R23, desc[UR6][R34.64] ;  /* 0x0000000622177981 */ /* 0x000122000c1e1900 */
[C---:B------:R-:W-:Y:S01]  /*c490*/  IMAD.WIDE.U32 R36, R29.reuse, 0x4, R30 ;  /* 0x000000041d247825 */ /* 0x040fe200078e001e */
[----:B------:R-:W-:-:S04]  /*c4a0*/  IADD3 R29, PT, PT, R29, UR8, RZ ;  /* 0x000000081d1d7c10 */ /* 0x000fc8000fffe0ff */
[----:B------:R-:W4:Y:S01]  /*c4b0*/  LDG.E R20, desc[UR6][R36.64] ;  /* 0x0000000624147981 */ /* 0x000f22000c1e1900 */
[----:B-----5:R-:W-:Y:S01]  /*c4c0*/  FFMA R15, R8, R21, R15 ;  /* 0x00000015080f7223 */ /* 0x020fe2000000000f */
[----:B-1----:R-:W-:-:S04]  /*c4d0*/  IMAD.WIDE.U32 R32, R29, 0x4, R30 ;  /* 0x000000041d207825 */ /* 0x002fc800078e001e */
[----:B------:R-:W-:Y:S02]  /*c4e0*/  FFMA R18, R18, R9, R15 ;  /* 0x0000000912127223 */ /* 0x000fe4000000000f */
[----:B------:R-:W1:Y:S01]  /*c4f0*/  LDS.128 R12, [UR4+0xb20] ;  /* 0x000b2004ff0c7984 */ /* 0x000e620008000c00 */
[----:B------:R-:W-:-:S03]  /*c500*/  IADD3 R9, PT, PT, R29, UR8, RZ ;  /* 0x000000081d097c10 */ /* 0x000fc6000fffe0ff */
[----:B------:R5:W4:Y:S02]  /*c510*/  LDG.E R21, desc[UR6][R32.64] ;  /* 0x0000000620157981 */ /* 0x000b24000c1e1900 */
[----:B0-----:R-:W-:-:S04]  /*c520*/  IMAD.WIDE.U32 R34, R9, 0x4, R30 ;  /* 0x0000000409227825 */ /* 0x001fc800078e001e */
[----:B------:R-:W-:Y:S02]  /*c530*/  FFMA R19, R19, R10, R18 ;  /* 0x0000000a13137223 */ /* 0x000fe40000000012 */
[----:B------:R0:W4:Y:S01]  /*c540*/  LDG.E R18, desc[UR6][R34.64] ;  /* 0x0000000622127981 */ /* 0x000122000c1e1900 */
[----:B------:R-:W-:-:S05]  /*c550*/  IADD3 R29, PT, PT, R9, UR8, RZ ;  /* 0x00000008091d7c10 */ /* 0x000fca000fffe0ff */
[C---:B-----5:R-:W-:Y:S01]  /*c560*/  IMAD.WIDE.U32 R32, R29.reuse, 0x4, R30 ;  /* 0x000000041d207825 */ /* 0x060fe200078e001e */
[----:B------:R-:W-:-:S03]  /*c570*/  IADD3 R29, PT, PT, R29, UR8, RZ ;  /* 0x000000081d1d7c10 */ /* 0x000fc6000fffe0ff */
[----:B------:R-:W-:Y:S02]  /*c580*/  FFMA R11, R16, R11, R19 ;  /* 0x0000000b100b7223 */ /* 0x000fe40000000013 */
[----:B------:R5:W4:Y:S01]  /*c590*/  LDG.E R19, desc[UR6][R32.64] ;  /* 0x0000000620137981 */ /* 0x000b22000c1e1900 */
[C---:B------:R-:W-:Y:S01]  /*c5a0*/  IMAD.WIDE.U32 R36, R29.reuse, 0x4, R30 ;  /* 0x000000041d247825 */ /* 0x040fe200078e001e */
[----:B------:R-:W-:-:S04]  /*c5b0*/  IADD3 R29, PT, PT, R29, UR8, RZ ;  /* 0x000000081d1d7c10 */ /* 0x000fc8000fffe0ff */
[----:B------:R5:W4:Y:S01]  /*c5c0*/  LDG.E R16, desc[UR6][R36.64] ;  /* 0x0000000624107981 */ /* 0x000b22000c1e1900 */
[----:B0-----:R-:W-:-:S04]  /*c5d0*/  IMAD.WIDE.U32 R34, R29, 0x4, R30 ;  /* 0x000000041d227825 */ /* 0x001fc800078e001e */
[----:B-1----:R-:W-:Y:S02]  /*c5e0*/  FFMA R11, R12, R17, R11 ;  /* 0x000000110c0b7223 */ /* 0x002fe4000000000b */
[----:B------:R-:W4:Y:S02]  /*c5f0*/  LDG.E R17, desc[UR6][R34.64] ;  /* 0x0000000622117981 */ /* 0x000f24000c1e1900 */
[----:B------:R-:W-:Y:S01]  /*c600*/  FFMA R6, R6, R13, R11 ;  /* 0x0000000d06067223 */ /* 0x000fe2000000000b */
[----:B------:R-:W-:Y:S01]  /*c610*/  IADD3 R13, PT, PT, R29, UR8, RZ ;  /* 0x000000081d0d7c10 */ /* 0x000fe2000fffe0ff */
[----:B------:R-:W0:Y:S02]  /*c620*/  LDS.128 R8, [UR4+0xb30] ;  /* 0x000b3004ff087984 */ /* 0x000e240008000c00 */
[----:B------:R-:W-:Y:S01]  /*c630*/  FFMA R7, R7, R14, R6 ;  /* 0x0000000e07077223 */ /* 0x000fe20000000006 */
[----:B------:R-:W-:-:S03]  /*c640*/  IADD3 R29, PT, PT, R13, UR8, RZ ;  /* 0x000000080d1d7c10 */ /* 0x000fc6000fffe0ff */
[----:B-----5:R-:W-:Y:S01]  /*c650*/  FFMA R33, R2, R15, R7 ;  /* 0x0000000f02217223 */ /* 0x020fe20000000007 */
[----:B------:R-:W-:-:S05]  /*c660*/  IMAD.WIDE.U32 R14, R13, 0x4, R30 ;  /* 0x000000040d0e7825 */ /* 0x000fca00078e001e */
[----:B------:R-:W5:Y:S01]  /*c670*/  LDG.E R6, desc[UR6][R14.64] ;  /* 0x000000060e067981 */ /* 0x000f62000c1e1900 */
[C---:B------:R-:W-:Y:S01]  /*c680*/  IMAD.WIDE.U32 R12, R29.reuse, 0x4, R30 ;  /* 0x000000041d0c7825 */ /* 0x040fe200078e001e */
[----:B------:R-:W-:-:S03]  /*c690*/  IADD3 R29, PT, PT, R29, UR8, RZ ;  /* 0x000000081d1d7c10 */ /* 0x000fc6000fffe0ff */
[----:B0-----:R-:W-:Y:S01]  /*c6a0*/  FFMA R37, R8, R3, R33 ;  /* 0x0000000308257223 */ /* 0x001fe20000000021 */
[C---:B------:R-:W-:Y:S01]  /*c6b0*/  IADD3 R8, PT, PT, R29.reuse, UR8, RZ ;  /* 0x000000081d087c10 */ /* 0x040fe2000fffe0ff */
[--C-:B------:R-:W-:Y:S01]  /*c6c0*/  IMAD.WIDE.U32 R32, R29, 0x4, R30.reuse ;  /* 0x000000041d207825 */ /* 0x100fe200078e001e */
[----:B------:R0:W5:Y:S03]  /*c6d0*/  LDG.E R7, desc[UR6][R12.64] ;  /* 0x000000060c077981 */ /* 0x000166000c1e1900 */
[C---:B------:R-:W-:Y:S01]  /*c6e0*/  IMAD.WIDE.U32 R28, R8.reuse, 0x4, R30 ;  /* 0x00000004081c7825 */ /* 0x040fe200078e001e */
[----:B------:R-:W5:Y:S04]  /*c6f0*/  LDG.E R2, desc[UR6][R32.64] ;  /* 0x0000000620027981 */ /* 0x000f68000c1e1900 */
[----:B------:R-:W5:Y:S04]  /*c700*/  LDG.E R3, desc[UR6][R28.64] ;  /* 0x000000061c037981 */ /* 0x000f68000c1e1900 */
[----:B0-----:R-:W0:Y:S01]  /*c710*/  LDS.128 R12, [UR4+0xb40] ;  /* 0x000b4004ff0c7984 */ /* 0x001e220008000c00 */
[----:B------:R-:W-:Y:S01]  /*c720*/  IADD3 R35, PT, PT, R8, UR8, RZ ;  /* 0x0000000808237c10 */ /* 0x000fe2000fffe0ff */
[----:B--2---:R-:W-:-:S04]  /*c730*/  FFMA R24, R24, R9, R37 ;  /* 0x0000000918187223 */ /* 0x004fc80000000025 */
[----:B------:R-:W-:-:S04]  /*c740*/  IMAD.WIDE.U32 R8, R35, 0x4, R30 ;  /* 0x0000000423087825 */ /* 0x000fc800078e001e */
[----:B---3--:R-:W-:Y:S02]  /*c750*/  FFMA R27, R27, R10, R24 ;  /* 0x0000000a1b1b7223 */ /* 0x008fe40000000018 */
[----:B------:R1:W2:Y:S02]  /*c760*/  LDG.E R24, desc[UR6][R8.64] ;  /* 0x0000000608187981 */ /* 0x0002a4000c1e1900 */
[----:B----4-:R-:W-:-:S04]  /*c770*/  FFMA R11, R4, R11, R27 ;  /* 0x0000000b040b7223 */ /* 0x010fc8000000001b */
        /* <DEDUP_REMOVED lines=12> */
[----:B------:R1:W4:Y:S02]  /*c840*/  LDG.E R4, desc[UR6][R34.64] ;  /* 0x0000000622047981 */ /* 0x000324000c1e1900 */
[----:B------:R-:W-:-:S02]  /*c850*/  FFMA R15, R20, R15, R23 ;  /* 0x0000000f140f7223 */ /* 0x000fc40000000017 */
[C-C-:B------:R-:W-:Y:S01]  /*c860*/  IMAD.WIDE.U32 R22, R29.reuse, 0x4, R30.reuse ;  /* 0x000000041d167825 */ /* 0x140fe200078e001e */
[----:B------:R-:W-:Y:S01]  /*c870*/  IADD3 R29, PT, PT, R29, UR8, RZ ;  /* 0x000000081d1d7c10 */ /* 0x000fe2000fffe0ff */
[----:B------:R0:W4:Y:S04]  /*c880*/  LDG.E R25, desc[UR6][R32.64] ;  /* 0x0000000620197981 */ /* 0x000128000c1e1900 */
[C-C-:B------:R-:W-:Y:S01]  /*c890*/  IMAD.WIDE.U32 R36, R29.reuse, 0x4, R30.reuse ;  /* 0x000000041d247825 */ /* 0x140fe200078e001e */
[----:B------:R-:W-:Y:S01]  /*c8a0*/  IADD3 R29, PT, PT, R29, UR8, RZ ;  /* 0x000000081d1d7c10 */ /* 0x000fe2000fffe0ff */
[----:B------:R-:W4:Y:S04]  /*c8b0*/  LDG.E R22, desc[UR6][R22.64] ;  /* 0x0000000616167981 */ /* 0x000f28000c1e1900 */
[----:B-1----:R-:W-:-:S05]  /*c8c0*/  IMAD.WIDE.U32 R34, R29, 0x4, R30 ;  /* 0x000000041d227825 */ /* 0x002fca00078e001e */
[----:B------:R-:W4:Y:S04]  /*c8d0*/  LDG.E R20, desc[UR6][R34.64] ;  /* 0x0000000622147981 */ /* 0x000f28000c1e1900 */
[----:B------:R1:W4:Y:S01]  /*c8e0*/  LDG.E R23, desc[UR6][R36.64] ;  /* 0x0000000624177981 */ /* 0x000322000c1e1900 */
[----:B0-----:R-:W-:-:S04]  /*c8f0*/  FFMA R15, R8, R21, R15 ;  /* 0x00000015080f7223 */ /* 0x001fc8000000000f */
[----:B------:R-:W-:Y:S02]  /*c900*/  FFMA R18, R18, R9, R15 ;  /* 0x0000000912127223 */ /* 0x000fe4000000000f */
[----:B------:R-:W0:Y:S01]  /*c910*/  LDS.128 R12, [UR4+0xb60] ;  /* 0x000b6004ff0c7984 */ /* 0x000e220008000c00 */
[----:B------:R-:W-:Y:S01]  /*c920*/  IADD3 R29, PT, PT, R29, UR8, RZ ;  /* 0x000000081d1d7c10 */ /* 0x000fe2000fffe0ff */
[----:B------:R-:W-:-:S03]  /*c930*/  FFMA R19, R19, R10, R18 ;  /* 0x0000000a13137223 */ /* 0x000fc60000000012 */
[C---:B------:R-:W-:Y:S01]  /*c940*/  IADD3 R9, PT, PT, R29.reuse, UR8, RZ ;  /* 0x000000081d097c10 */ /* 0x040fe2000fffe0ff */
[----:B------:R-:W-:-:S04]  /*c950*/  IMAD.WIDE.U32 R32, R29, 0x4, R30 ;  /* 0x000000041d207825 */ /* 0x000fc800078e001e */
[----:B------:R-:W-:Y:S01]  /*c960*/  FFMA R11, R16, R11, R19 ;  /* 0x0000000b100b7223 */ /* 0x000fe20000000013 */
[C---:B-1----:R-:W-:Y:S01]  /*c970*/  IMAD.WIDE.U32 R36, R9.reuse, 0x4, R30 ;  /* 0x0000000409247825 */ /* 0x042fe200078e001e */
[----:B------:R1:W4:Y:S01]  /*c980*/  LDG.E R21, desc[UR6][R32.64] ;  /* 0x0000000620157981 */ /* 0x000322000c1e1900 */
[----:B------:R-:W-:-:S03]  /*c990*/  IADD3 R29, PT, PT, R9, UR8, RZ ;  /* 0x00000008091d7c10 */ /* 0x000fc6000fffe0ff */
[----:B------:R1:W4:Y:S02]  /*c9a0*/  LDG.E R18, desc[UR6][R36.64] ;  /* 0x0000000624127981 */ /* 0x000324000c1e1900 */
[----:B------:R-:W-:-:S05]  /*c9b0*/  IMAD.WIDE.U32 R34, R29, 0x4, R30 ;  /* 0x000000041d227825 */ /* 0x000fca00078e001e */
[----:B------:R5:W4:Y:S01]  /*c9c0*/  LDG.E R19, desc[UR6][R34.64] ;  /* 0x0000000622137981 */ /* 0x000b22000c1e1900 */
[----:B0-----:R-:W-:Y:S01]  /*c9d0*/  FFMA R11, R12, R17, R11 ;  /* 0x000000110c0b7223 */ /* 0x001fe2000000000b */
[----:B------:R-:W-:-:S05]  /*c9e0*/  IADD3 R29, PT, PT, R29, UR8, RZ ;  /* 0x000000081d1d7c10 */ /* 0x000fca000fffe0ff */
[C---:B-1----:R-:W-:Y:S01]  /*c9f0*/  IMAD.WIDE.U32 R32, R29.reuse, 0x4, R30 ;  /* 0x000000041d207825 */ /* 0x042fe200078e001e */
[----:B------:R-:W-:-:S04]  /*ca00*/  IADD3 R29, PT, PT, R29, UR8, RZ ;  /* 0x000000081d1d7c10 */ /* 0x000fc8000fffe0ff */
[----:B------:R0:W4:Y:S01]  /*ca10*/  LDG.E R16, desc[UR6][R32.64] ;  /* 0x0000000620107981 */ /* 0x000122000c1e1900 */
[----:B------:R-:W-:-:S05]  /*ca20*/  IMAD.WIDE.U32 R36, R29, 0x4, R30 ;  /* 0x000000041d247825 */ /* 0x000fca00078e001e */
[----:B------:R-:W4:Y:S01]  /*ca30*/  LDG.E R17, desc[UR6][R36.64] ;  /* 0x0000000624117981 */ /* 0x000f22000c1e1900 */
[----:B-----5:R-:W-:-:S03]  /*ca40*/  FFMA R6, R6, R13, R11 ;  /* 0x0000000d06067223 */ /* 0x020fc6000000000b */
        /* <DEDUP_REMOVED lines=16> */
[----:B--2---:R-:W-:-:S03]  /*cb50*/  FFMA R24, R24, R9, R15 ;  /* 0x0000000918187223 */ /* 0x004fc6000000000f */
[----:B-----5:R-:W1:Y:S01]  /*cb60*/  LDS.128 R12, [UR4+0xb80] ;  /* 0x000b8004ff0c7984 */ /* 0x020e620008000c00 */
[----:B------:R-:W-:-:S05]  /*cb70*/  IADD3 R29, PT, PT, R29, UR8, RZ ;  /* 0x000000081d1d7c10 */ /* 0x000fca000fffe0ff */
[----:B------:R-:W-:-:S04]  /*cb80*/  IMAD.WIDE.U32 R36, R29, 0x4, R30 ;  /* 0x000000041d247825 */ /* 0x000fc800078e001e */
[----:B---3--:R-:W-:Y:S02]  /*cb90*/  FFMA R27, R27, R10, R24 ;  /* 0x0000000a1b1b7223 */ /* 0x008fe40000000018 */
[----:B------:R-:W2:Y:S02]  /*cba0*/  LDG.E R24, desc[UR6][R36.64] ;  /* 0x0000000624187981 */ /* 0x000ea4000c1e1900 */
[----:B----4-:R-:W-:Y:S01]  /*cbb0*/  FFMA R9, R4, R11, R27 ;  /* 0x0000000b04097223 */ /* 0x010fe2000000001b */
[----:B------:R-:W-:-:S04]  /*cbc0*/  IADD3 R11, PT, PT, R29, UR8, RZ ;  /* 0x000000081d0b7c10 */ /* 0x000fc8000fffe0ff */
[C---:B------:R-:W-:Y:S01]  /*cbd0*/  IADD3 R29, PT, PT, R11.reuse, UR8, RZ ;  /* 0x000000080b1d7c10 */ /* 0x040fe2000fffe0ff */
[----:B------:R-:W-:-:S04]  /*cbe0*/  IMAD.WIDE.U32 R26, R11, 0x4, R30 ;  /* 0x000000040b1a7825 */ /* 0x000fc800078e001e */
[C---:B------:R-:W-:Y:S01]  /*cbf0*/  IMAD.WIDE.U32 R34, R29.reuse, 0x4, R30 ;  /* 0x000000041d227825 */ /* 0x040fe200078e001e */
[----:B------:R-:W-:Y:S01]  /*cc00*/  IADD3 R29, PT, PT, R29, UR8, RZ ;  /* 0x000000081d1d7c10 */ /* 0x000fe2000fffe0ff */
[----:B------:R-:W3:Y:S02]  /*cc10*/  LDG.E R27, desc[UR6][R26.64] ;  /* 0x000000061a1b7981 */ /* 0x000ee4000c1e1900 */
[----:B-1----:R-:W-:Y:S02]  /*cc20*/  FFMA R9, R12, R25, R9 ;  /* 0x000000190c097223 */ /* 0x002fe40000000009 */
[----:B------:R1:W4:Y:S02]  /*cc30*/  LDG.E R4, desc[UR6][R34.64] ;  /* 0x0000000622047981 */ /* 0x000324000c1e1900 */
[----:B------:R-:W-:Y:S01]  /*cc40*/  FFMA R22, R22, R13, R9 ;  /* 0x0000000d16167223 */ /* 0x000fe20000000009 */
[C---:B0-----:R-:W-:Y:S01]  /*cc50*/  IMAD.WIDE.U32 R32, R29.reuse, 0x4, R30 ;  /* 0x000000041d207825 */ /* 0x041fe200078e001e */
[----:B------:R-:W-:Y:S01]  /*cc60*/  IADD3 R29, PT, PT, R29, UR8, RZ ;  /* 0x000000081d1d7c10 */ /* 0x000fe2000fffe0ff */
[----:B------:R-:W0:Y:S04]  /*cc70*/  LDS.128 R8, [UR4+0xb90] ;  /* 0x000b9004ff087984 */ /* 0x000e280008000c00 */
[----:B------:R5:W4:Y:S01]  /*cc80*/  LDG.E R25, desc[UR6][R32.64] ;  /* 0x0000000620197981 */ /* 0x000b22000c1e1900 */
[----:B------:R-:W-:-:S04]  /*cc90*/  FFMA R23, R23, R14, R22 ;  /* 0x0000000e17177223 */ /* 0x000fc80000000016 */
[----:B------:R-:W-:Y:S01]  /*cca0*/  FFMA R15, R20, R15, R23 ;  /* 0x0000000f140f7223 */ /* 0x000fe20000000017 */
[----:B------:R-:W-:-:S06]  /*ccb0*/  IMAD.WIDE.U32 R22, R29, 0x4, R30 ;  /* 0x000000041d167825 */ /* 0x000fcc00078e001e */
[----:B------:R-:W4:Y:S01]  /*ccc0*/  LDG.E R22, desc[UR6][R22.64] ;  /* 0x0000000616167981 */ /* 0x000f22000c1e1900 */
[----:B------:R-:W-:-:S05]  /*ccd0*/  IADD3 R29, PT, PT, R29, UR8, RZ ;  /* 0x000000081d1d7c10 */ /* 0x000fca000fffe0ff */
[C---:B-1----:R-:W-:Y:S01]  /*cce0*/  IMAD.WIDE.U32 R34, R29.reuse, 0x4, R30 ;  /* 0x000000041d227825 */ /* 0x042fe200078e001e */
[----:B------:R-:W-:-:S04]  /*ccf0*/  IADD3 R29, PT, PT, R29, UR8, RZ ;  /* 0x000000081d1d7c10 */ /* 0x000fc8000fffe0ff */
[----:B------:R1:W4:Y:S01]  /*cd00*/  LDG.E R23, desc[UR6][R34.64] ;  /* 0x0000000622177981 */ /* 0x000322000c1e1900 */
[C---:B------:R-:W-:Y:S01]  /*cd10*/  IMAD.WIDE.U32 R36, R29.reuse, 0x4, R30 ;  /* 0x000000041d247825 */ /* 0x040fe200078e001e */
[----:B------:R-:W-:-:S04]  /*cd20*/  IADD3 R29, PT, PT, R29, UR8, RZ ;  /* 0x000000081d1d7c10 */ /* 0x000fc8000fffe0ff */
[----:B------:R-:W4:Y:S01]  /*cd30*/  LDG.E R20, desc[UR6][R36.64] ;  /* 0x0000000624147981 */ /* 0x000f22000c1e1900 */
[----:B0-----:R-:W-:Y:S01]  /*cd40*/  FFMA R15, R8, R21, R15 ;  /* 0x00000015080f7223 */ /* 0x001fe2000000000f */
[----:B-----5:R-:W-:-:S04]  /*cd50*/  IMAD.WIDE.U32 R32, R29, 0x4, R30 ;  /* 0x000000041d207825 */ /* 0x020fc800078e001e */
[----:B------:R-:W-:Y:S02]  /*cd60*/  FFMA R18, R18, R9, R15 ;  /* 0x0000000912127223 */ /* 0x000fe4000000000f */
[----:B------:R-:W0:Y:S01]  /*cd70*/  LDS.128 R12, [UR4+0xba0] ;  /* 0x000ba004ff0c7984 */ /* 0x000e220008000c00 */
[----:B------:R-:W-:-:S03]  /*cd80*/  IADD3 R9, PT, PT, R29, UR8, RZ ;  /* 0x000000081d097c10 */ /* 0x000fc6000fffe0ff */
[----:B------:R5:W4:Y:S02]  /*cd90*/  LDG.E R21, desc[UR6][R32.64] ;  /* 0x0000000620157981 */ /* 0x000b24000c1e1900 */
[----:B-1----:R-:W-:-:S04]  /*cda0*/  IMAD.WIDE.U32 R34, R9, 0x4, R30 ;  /* 0x0000000409227825 */ /* 0x002fc800078e001e */
[----:B------:R-:W-:Y:S02]  /*cdb0*/  FFMA R19, R19, R10, R18 ;  /* 0x0000000a13137223 */ /* 0x000fe40000000012 */
[----:B------:R1:W4:Y:S01]  /*cdc0*/  LDG.E R18, desc[UR6][R34.64] ;  /* 0x0000000622127981 */ /* 0x000322000c1e1900 */
[----:B------:R-:W-:Y:S01]  /*cdd0*/  IADD3 R29, PT, PT, R9, UR8, RZ ;  /* 0x00000008091d7c10 */ /* 0x000fe2000fffe0ff */
[----:B------:R-:W-:-:S04]  /*cde0*/  FFMA R11, R16, R11, R19 ;  /* 0x0000000b100b7223 */ /* 0x000fc80000000013 */
[C---:B-----5:R-:W-:Y:S01]  /*cdf0*/  IMAD.WIDE.U32 R32, R29.reuse, 0x4, R30 ;  /* 0x000000041d207825 */ /* 0x060fe200078e001e */
[----:B------:R-:W-:-:S04]  /*ce00*/  IADD3 R29, PT, PT, R29, UR8, RZ ;  /* 0x000000081d1d7c10 */ /* 0x000fc8000fffe0ff */
[----:B------:R5:W4:Y:S01]  /*ce10*/  LDG.E R19, desc[UR6][R32.64] ;  /* 0x0000000620137981 */ /* 0x000b22000c1e1900 */
[C---:B------:R-:W-:Y:S01]  /*ce20*/  IMAD.WIDE.U32 R36, R29.reuse, 0x4, R30 ;  /* 0x000000041d247825 */ /* 0x040fe200078e001e */
[----:B------:R-:W-:-:S04]  /*ce30*/  IADD3 R29, PT, PT, R29, UR8, RZ ;  /* 0x000000081d1d7c10 */ /* 0x000fc8000fffe0ff */
[----:B------:R5:W4:Y:S01]  /*ce40*/  LDG.E R16, desc[UR6][R36.64] ;  /* 0x0000000624107981 */ /* 0x000b22000c1e1900 */
[----:B-1----:R-:W-:-:S04]  /*ce50*/  IMAD.WIDE.U32 R34, R29, 0x4, R30 ;  /* 0x000000041d227825 */ /* 0x002fc800078e001e */
[----:B0-----:R-:W-:Y:S02]  /*ce60*/  FFMA R11, R12, R17, R11 ;  /* 0x000000110c0b7223 */ /* 0x001fe4000000000b */
        /* <DEDUP_REMOVED lines=51> */
[----:B------:R-:W-:-:S04]  /*d1a0*/  IADD3 R29, PT, PT, R29, UR8, RZ ;  /* 0x000000081d1d7c10 */ /* 0x000fc8000fffe0ff */
[C---:B------:R-:W-:Y:S01]  /*d1b0*/  IADD3 R9, PT, PT, R29.reuse, UR8, RZ ;  /* 0x000000081d097c10 */ /* 0x040fe2000fffe0ff */
[----:B------:R-:W-:-:S04]  /*d1c0*/  IMAD.WIDE.U32 R32, R29, 0x4, R30 ;  /* 0x000000041d207825 */ /* 0x000fc800078e001e */
[----:B------:R-:W-:Y:S01]  /*d1d0*/  FFMA R19, R19, R10, R18 ;  /* 0x0000000a13137223 */ /* 0x000fe20000000012 */
[C---:B-1----:R-:W-:Y:S01]  /*d1e0*/  IMAD.WIDE.U32 R36, R9.reuse, 0x4, R30 ;  /* 0x0000000409247825 */ /* 0x042fe200078e001e */
[----:B------:R1:W4:Y:S03]  /*d1f0*/  LDG.E R21, desc[UR6][R32.64] ;  /* 0x0000000620157981 */ /* 0x000326000c1e1900 */
[----:B------:R-:W-:Y:S01]  /*d200*/  FFMA R11, R16, R11, R19 ;  /* 0x0000000b100b7223 */ /* 0x000fe20000000013 */
[----:B------:R-:W-:Y:S01]  /*d210*/  IADD3 R29, PT, PT, R9, UR8, RZ ;  /* 0x00000008091d7c10 */ /* 0x000fe2000fffe0ff */
[----:B------:R1:W4:Y:S04]  /*d220*/  LDG.E R18, desc[UR6][R36.64] ;  /* 0x0000000624127981 */ /* 0x000328000c1e1900 */
        /* <DEDUP_REMOVED lines=40> */
[C---:B0-----:R-:W-:Y:S01]  /*d4b0*/  IMAD.WIDE.U32 R32, R29.reuse, 0x4, R30 ;  /* 0x000000041d207825 */ /* 0x041fe200078e001e */
[----:B------:R0:W4:Y:S03]  /*d4c0*/  LDG.E R4, desc[UR6][R34.64] ;  /* 0x0000000622047981 */ /* 0x000126000c1e1900 */
[----:B------:R-:W-:Y:S01]  /*d4d0*/  FFMA R22, R22, R13, R9 ;  /* 0x0000000d16167223 */ /* 0x000fe20000000009 */
[----:B------:R-:W-:Y:S01]  /*d4e0*/  IADD3 R29, PT, PT, R29, UR8, RZ ;  /* 0x000000081d1d7c10 */ /* 0x000fe2000fffe0ff */
[----:B------:R-:W1:Y:S02]  /*d4f0*/  LDS.128 R8, [UR4+0xc10] ;  /* 0x000c1004ff087984 */ /* 0x000e640008000c00 */
[----:B------:R-:W-:-:S02]  /*d500*/  FFMA R23, R23, R14, R22 ;  /* 0x0000000e17177223 */ /* 0x000fc40000000016 */
[----:B------:R5:W4:Y:S02]  /*d510*/  LDG.E R25, desc[UR6][R32.64] ;  /* 0x0000000620197981 */ /* 0x000b24000c1e1900 */
        /* <DEDUP_REMOVED lines=10> */
[----:B-----5:R-:W-:-:S04]  /*d5c0*/  IMAD.WIDE.U32 R32, R29, 0x4, R30 ;  /* 0x000000041d207825 */ /* 0x020fc800078e001e */
[----:B-1----:R-:W-:Y:S02]  /*d5d0*/  FFMA R15, R8, R21, R15 ;  /* 0x00000015080f7223 */ /* 0x002fe4000000000f */
[----:B------:R1:W5:Y:S02]  /*d5e0*/  LDG.E R21, desc[UR6][R32.64] ;  /* 0x0000000620157981 */ /* 0x000364000c1e1900 */
[----:B------:R-:W-:Y:S02]  /*d5f0*/  FFMA R18, R18, R9, R15 ;  /* 0x0000000912127223 */ /* 0x000fe4000000000f */
[----:B------:R-:W1:Y:S01]  /*d600*/  LDS.128 R12, [UR4+0xc20] ;  /* 0x000c2004ff0c7984 */ /* 0x000e620008000c00 */
[----:B------:R-:W-:Y:S01]  /*d610*/  IADD3 R9, PT, PT, R29, UR8, RZ ;  /* 0x000000081d097c10 */ /* 0x000fe2000fffe0ff */
[----:B------:R-:W-:-:S04]  /*d620*/  FFMA R19, R19, R10, R18 ;  /* 0x0000000a13137223 */ /* 0x000fc80000000012 */
[----:B0-----:R-:W-:-:S05]  /*d630*/  IMAD.WIDE.U32 R34, R9, 0x4, R30 ;  /* 0x0000000409227825 */ /* 0x001fca00078e001e */
        /* <DEDUP_REMOVED lines=10> */
[----:B------:R-:W-:Y:S02]  /*d6e0*/  FFMA R11, R12, R17, R11 ;  /* 0x000000110c0b7223 */ /* 0x000fe4000000000b */
[----:B------:R-:W5:Y:S02]  /*d6f0*/  LDG.E R17, desc[UR6][R34.64] ;  /* 0x0000000622117981 */ /* 0x000f64000c1e1900 */
[----:B------:R-:W-:Y:S01]  /*d700*/  FFMA R6, R6, R13, R11 ;  /* 0x0000000d06067223 */ /* 0x000fe2000000000b */
[----:B------:R-:W-:Y:S01]  /*d710*/  IADD3 R13, PT, PT, R29, UR8, RZ ;  /* 0x000000081d0d7c10 */ /* 0x000fe2000fffe0ff */
[----:B------:R-:W0:Y:S02]  /*d720*/  LDS.128 R8, [UR4+0xc30] ;  /* 0x000c3004ff087984 */ /* 0x000e240008000c00 */
[----:B------:R-:W-:Y:S01]  /*d730*/  FFMA R7, R7, R14, R6 ;  /* 0x0000000e07077223 */ /* 0x000fe20000000006 */
[----:B------:R-:W-:-:S03]  /*d740*/  IADD3 R29, PT, PT, R13, UR8, RZ ;  /* 0x000000080d1d7c10 */ /* 0x000fc6000fffe0ff */
[----:B-1----:R-:W-:Y:S01]  /*d750*/  FFMA R33, R2, R15, R7 ;  /* 0x0000000f02217223 */ /* 0x002fe20000000007 */
        /* <DEDUP_REMOVED lines=18> */
[----:B0-----:R-:W-:-:S04]  /*d880*/  FFMA R11, R12, R25, R11 ;  /* 0x000000190c0b7223 */ /* 0x001fc8000000000b */
[----:B------:R-:W-:Y:S02]  /*d890*/  FFMA R22, R22, R13, R11 ;  /* 0x0000000d16167223 */ /* 0x000fe4000000000b */
[----:B-1----:R-:W5:Y:S01]  /*d8a0*/  LDS.128 R8, [UR4+0xc50] ;  /* 0x000c5004ff087984 */ /* 0x002f620008000c00 */
[----:B------:R-:W-:-:S04]  /*d8b0*/  IADD3 R35, PT, PT, R35, UR8, RZ ;  /* 0x0000000823237c10 */ /* 0x000fc8000fffe0ff */
        /* <DEDUP_REMOVED lines=16> */
[----:B0-----:R-:W-:-:S05]  /*d9c0*/  IMAD.WIDE.U32 R34, R29, 0x4, R30 ;  /* 0x000000041d227825 */ /* 0x001fca00078e001e */
[----:B------:R-:W4:Y:S01]  /*d9d0*/  LDG.E R20, desc[UR6][R34.64] ;  /* 0x0000000622147981 */ /* 0x000f22000c1e1900 */
[----:B-----5:R-:W-:-:S03]  /*d9e0*/  FFMA R15, R8, R21, R15 ;  /* 0x00000015080f7223 */ /* 0x020fc6000000000f */
[----:B------:R0:W5:Y:S01]  /*d9f0*/  LDG.E R23, desc[UR6][R36.64] ;  /* 0x0000000624177981 */ /* 0x000162000c1e1900 */
[----:B------:R-:W-:-:S03]  /*da00*/  FFMA R18, R18, R9, R15 ;  /* 0x0000000912127223 */ /* 0x000fc6000000000f */
[----:B------:R-:W0:Y:S01]  /*da10*/  LDS.128 R12, [UR4+0xc60] ;  /* 0x000c6004ff0c7984 */ /* 0x000e220008000c00 */
[----:B------:R-:W-:-:S04]  /*da20*/  IADD3 R29, PT, PT, R29, UR8, RZ ;  /* 0x000000081d1d7c10 */ /* 0x000fc8000fffe0ff */
[C---:B------:R-:W-:Y:S01]  /*da30*/  IADD3 R9, PT, PT, R29.reuse, UR8, RZ ;  /* 0x000000081d097c10 */ /* 0x040fe2000fffe0ff */
[----:B-1----:R-:W-:-:S04]  /*da40*/  IMAD.WIDE.U32 R32, R29, 0x4, R30 ;  /* 0x000000041d207825 */ /* 0x002fc800078e001e */
[----:B------:R-:W-:Y:S01]  /*da50*/  FFMA R19, R19, R10, R18 ;  /* 0x0000000a13137223 */ /* 0x000fe20000000012 */
[C---:B0-----:R-:W-:Y:S01]  /*da60*/  IMAD.WIDE.U32 R36, R9.reuse, 0x4, R30 ;  /* 0x0000000409247825 */ /* 0x041fe200078e001e */
[----:B------:R0:W5:Y:S03]  /*da70*/  LDG.E R21, desc[UR6][R32.64] ;  /* 0x0000000620157981 */ /* 0x000166000c1e1900 */
[----:B------:R-:W-:Y:S01]  /*da80*/  FFMA R11, R16, R11, R19 ;  /* 0x0000000b100b7223 */ /* 0x000fe20000000013 */
[----:B------:R-:W-:Y:S01]  /*da90*/  IADD3 R29, PT, PT, R9, UR8, RZ ;  /* 0x00000008091d7c10 */ /* 0x000fe2000fffe0ff */
[----:B------:R1:W5:Y:S04]  /*daa0*/  LDG.E R18, desc[UR6][R36.64] ;  /* 0x0000000624127981 */ /* 0x000368000c1e1900 */
[----:B------:R-:W-:-:S05]  /*dab0*/  IMAD.WIDE.U32 R34, R29, 0x4, R30 ;  /* 0x000000041d227825 */ /* 0x000fca00078e001e */
[----:B------:R1:W5:Y:S01]  /*dac0*/  LDG.E R19, desc[UR6][R34.64] ;  /* 0x0000000622137981 */ /* 0x000362000c1e1900 */
[----:B------:R-:W-:Y:S01]  /*dad0*/  FFMA R11, R12, R17, R11 ;  /* 0x000000110c0b7223 */ /* 0x000fe2000000000b */
[----:B------:R-:W-:-:S05]  /*dae0*/  IADD3 R29, PT, PT, R29, UR8, RZ ;  /* 0x000000081d1d7c10 */ /* 0x000fca000fffe0ff */
[C---:B0-----:R-:W-:Y:S01]  /*daf0*/  IMAD.WIDE.U32 R32, R29.reuse, 0x4, R30 ;  /* 0x000000041d207825 */ /* 0x041fe200078e001e */
[----:B------:R-:W-:-:S04]  /*db00*/  IADD3 R29, PT, PT, R29, UR8, RZ ;  /* 0x000000081d1d7c10 */ /* 0x000fc8000fffe0ff */
[----:B------:R0:W5:Y:S01]  /*db10*/  LDG.E R16, desc[UR6][R32.64] ;  /* 0x0000000620107981 */ /* 0x000162000c1e1900 */
[----:B-1----:R-:W-:-:S05]  /*db20*/  IMAD.WIDE.U32 R36, R29, 0x4, R30 ;  /* 0x000000041d247825 */ /* 0x002fca00078e001e */
[----:B------:R-:W5:Y:S01]  /*db30*/  LDG.E R17, desc[UR6][R36.64] ;  /* 0x0000000624117981 */ /* 0x000f62000c1e1900 */
[----:B------:R-:W-:-:S03]  /*db40*/  FFMA R6, R6, R13, R11 ;  /* 0x0000000d06067223 */ /* 0x000fc6000000000b */
        /* <DEDUP_REMOVED lines=17> */
[----:B------:R-:W1:Y:S01]  /*dc60*/  LDS.128 R12, [UR4+0xc80] ;  /* 0x000c8004ff0c7984 */ /* 0x000e620008000c00 */
        /* <DEDUP_REMOVED lines=17> */
[----:B-----5:R-:W-:-:S02]  /*dd80*/  FFMA R23, R23, R14, R22 ;  /* 0x0000000e17177223 */ /* 0x020fc40000000016 */
        /* <DEDUP_REMOVED lines=11> */
[----:B-1----:R-:W-:Y:S01]  /*de40*/  FFMA R15, R8, R21, R15 ;  /* 0x00000015080f7223 */ /* 0x002fe2000000000f */
[----:B-----5:R-:W-:-:S04]  /*de50*/  IMAD.WIDE.U32 R32, R29, 0x4, R30 ;  /* 0x000000041d207825 */ /* 0x020fc800078e001e */
[----:B------:R-:W-:Y:S02]  /*de60*/  FFMA R18, R18, R9, R15 ;  /* 0x0000000912127223 */ /* 0x000fe4000000000f */
[----:B------:R-:W1:Y:S01]  /*de70*/  LDS.128 R12, [UR4+0xca0] ;  /* 0x000ca004ff0c7984 */ /* 0x000e620008000c00 */
[----:B------:R-:W-:-:S03]  /*de80*/  IADD3 R9, PT, PT, R29, UR8, RZ ;  /* 0x000000081d097c10 */ /* 0x000fc6000fffe0ff */
[----:B------:R5:W4:Y:S02]  /*de90*/  LDG.E R21, desc[UR6][R32.64] ;  /* 0x0000000620157981 */ /* 0x000b24000c1e1900 */
[----:B0-----:R-:W-:-:S04]  /*dea0*/  IMAD.WIDE.U32 R34, R9, 0x4, R30 ;  /* 0x0000000409227825 */ /* 0x001fc800078e001e */
        /* <DEDUP_REMOVED lines=29> */
[----:B------:R1:W5:Y:S04]  /*e080*/  LDG.E R3, desc[UR6][R28.64] ;  /* 0x000000061c037981 */ /* 0x000368000c1e1900 */
[----:B0-----:R-:W0:Y:S01]  /*e090*/  LDS.128 R12, [UR4+0xcc0] ;  /* 0x000cc004ff0c7984 */ /* 0x001e220008000c00 */
[----:B------:R-:W-:Y:S01]  /*e0a0*/  IADD3 R35, PT, PT, R8, UR8, RZ ;  /* 0x0000000808237c10 */ /* 0x000fe2000fffe0ff */
[----:B--2---:R-:W-:-:S04]  /*e0b0*/  FFMA R24, R24, R9, R37 ;  /* 0x0000000918187223 */ /* 0x004fc80000000025 */
[C---:B------:R-:W-:Y:S01]  /*e0c0*/  IMAD.WIDE.U32 R8, R35.reuse, 0x4, R30 ;  /* 0x0000000423087825 */ /* 0x040fe200078e001e */
[----:B------:R-:W-:-:S03]  /*e0d0*/  IADD3 R35, PT, PT, R35, UR8, RZ ;  /* 0x0000000823237c10 */ /* 0x000fc6000fffe0ff */
[----:B---3--:R-:W-:Y:S02]  /*e0e0*/  FFMA R27, R27, R10, R24 ;  /* 0x0000000a1b1b7223 */ /* 0x008fe40000000018 */
[----:B------:R2:W3:Y:S02]  /*e0f0*/  LDG.E R24, desc[UR6][R8.64] ;  /* 0x0000000608187981 */ /* 0x0004e4000c1e1900 */
[----:B----4-:R-:W-:-:S04]  /*e100*/  FFMA R11, R4, R11, R27 ;  /* 0x0000000b040b7223 */ /* 0x010fc8000000001b */
[----:B0-----:R-:W-:Y:S01]  /*e110*/  FFMA R11, R12, R25, R11 ;  /* 0x000000190c0b7223 */ /* 0x001fe2000000000b */
[C---:B------:R-:W-:Y:S01]  /*e120*/  IMAD.WIDE.U32 R26, R35.reuse, 0x4, R30 ;  /* 0x00000004231a7825 */ /* 0x040fe200078e001e */
[----:B-1----:R-:W-:-:S03]  /*e130*/  IADD3 R29, PT, PT, R35, UR8, RZ ;  /* 0x00000008231d7c10 */ /* 0x002fc6000fffe0ff */
[----:B------:R-:W-:Y:S02]  /*e140*/  FFMA R22, R22, R13, R11 ;  /* 0x0000000d16167223 */ /* 0x000fe4000000000b */
[----:B------:R-:W4:Y:S04]  /*e150*/  LDG.E R27, desc[UR6][R26.64] ;  /* 0x000000061a1b7981 */ /* 0x000f28000c1e1900 */
[----:B--2---:R-:W0:Y:S01]  /*e160*/  LDS.128 R8, [UR4+0xcd0] ;  /* 0x000cd004ff087984 */ /* 0x004e220008000c00 */
[----:B------:R-:W-:-:S05]  /*e170*/  IMAD.WIDE.U32 R34, R29, 0x4, R30 ;  /* 0x000000041d227825 */ /* 0x000fca00078e001e */
[----:B------:R1:W2:Y:S01]  /*e180*/  LDG.E R4, desc[UR6][R34.64] ;  /* 0x0000000622047981 */ /* 0x0002a2000c1e1900 */
[----:B------:R-:W-:Y:S01]  /*e190*/  IADD3 R29, PT, PT, R29, UR8, RZ ;  /* 0x000000081d1d7c10 */ /* 0x000fe2000fffe0ff */
[----:B------:R-:W-:-:S04]  /*e1a0*/  FFMA R23, R23, R14, R22 ;  /* 0x0000000e17177223 */ /* 0x000fc80000000016 */
[C---:B------:R-:W-:Y:S01]  /*e1b0*/  IMAD.WIDE.U32 R32, R29.reuse, 0x4, R30 ;  /* 0x000000041d207825 */ /* 0x040fe200078e001e */
[----:B------:R-:W-:-:S03]  /*e1c0*/  IADD3 R29, PT, PT, R29, UR8, RZ ;  /* 0x000000081d1d7c10 */ /* 0x000fc6000fffe0ff */
[----:B------:R-:W-:Y:S01]  /*e1d0*/  FFMA R15, R20, R15, R23 ;  /* 0x0000000f140f7223 */ /* 0x000fe20000000017 */
[----:B------:R0:W2:Y:S01]  /*e1e0*/  LDG.E R25, desc[UR6][R32.64] ;  /* 0x0000000620197981 */ /* 0x0000a2000c1e1900 */
[C---:B------:R-:W-:Y:S01]  /*e1f0*/  IMAD.WIDE.U32 R22, R29.reuse, 0x4, R30 ;  /* 0x000000041d167825 */ /* 0x040fe200078e001e */
[----:B------:R-:W-:-:S05]  /*e200*/  IADD3 R29, PT, PT, R29, UR8, RZ ;  /* 0x000000081d1d7c10 */ /* 0x000fca000fffe0ff */
[C-C-:B------:R-:W-:Y:S01]  /*e210*/  IMAD.WIDE.U32 R36, R29.reuse, 0x4, R30.reuse ;  /* 0x000000041d247825 */ /* 0x140fe200078e001e */
[----:B------:R-:W-:Y:S01]  /*e220*/  IADD3 R29, PT, PT, R29, UR8, RZ ;  /* 0x000000081d1d7c10 */ /* 0x000fe2000fffe0ff */
[----:B------:R-:W2:Y:S04]  /*e230*/  LDG.E R22, desc[UR6][R22.64] ;  /* 0x0000000616167981 */ /* 0x000ea8000c1e1900 */
[----:B-1----:R-:W-:-:S05]  /*e240*/  IMAD.WIDE.U32 R34, R29, 0x4, R30 ;  /* 0x000000041d227825 */ /* 0x002fca00078e001e */
[----:B------:R-:W2:Y:S04]  /*e250*/  LDG.E R20, desc[UR6][R34.64] ;  /* 0x0000000622147981 */ /* 0x000ea8000c1e1900 */
[----:B------:R1:W2:Y:S01]  /*e260*/  LDG.E R23, desc[UR6][R36.64] ;  /* 0x0000000624177981 */ /* 0x0002a2000c1e1900 */
        /* <DEDUP_REMOVED lines=9> */
[----:B------:R1:W2:Y:S01]  /*e300*/  LDG.E R21, desc[UR6][R32.64] ;  /* 0x0000000620157981 */ /* 0x0002a2000c1e1900 */
[----:B------:R-:W-:-:S03]  /*e310*/  IADD3 R29, PT, PT, R9, UR8, RZ ;  /* 0x00000008091d7c10 */ /* 0x000fc6000fffe0ff */
[----:B------:R1:W2:Y:S02]  /*e320*/  LDG.E R18, desc[UR6][R36.64] ;  /* 0x0000000624127981 */ /* 0x0002a4000c1e1900 */
[----:B------:R-:W-:-:S05]  /*e330*/  IMAD.WIDE.U32 R34, R29, 0x4, R30 ;  /* 0x000000041d227825 */ /* 0x000fca00078e001e */
[----:B------:R5:W2:Y:S01]  /*e340*/  LDG.E R19, desc[UR6][R34.64] ;  /* 0x0000000622137981 */ /* 0x000aa2000c1e1900 */
[----:B0-----:R-:W-:Y:S01]  /*e350*/  FFMA R11, R12, R17, R11 ;  /* 0x000000110c0b7223 */ /* 0x001fe2000000000b */
[----:B------:R-:W-:-:S05]  /*e360*/  IADD3 R29, PT, PT, R29, UR8, RZ ;  /* 0x000000081d1d7c10 */ /* 0x000fca000fffe0ff */
[C---:B-1----:R-:W-:Y:S01]  /*e370*/  IMAD.WIDE.U32 R32, R29.reuse, 0x4, R30 ;  /* 0x000000041d207825 */ /* 0x042fe200078e001e */
[----:B------:R-:W-:-:S04]  /*e380*/  IADD3 R29, PT, PT, R29, UR8, RZ ;  /* 0x000000081d1d7c10 */ /* 0x000fc8000fffe0ff */
[----:B------:R0:W2:Y:S01]  /*e390*/  LDG.E R16, desc[UR6][R32.64] ;  /* 0x0000000620107981 */ /* 0x0000a2000c1e1900 */
[----:B------:R-:W-:-:S05]  /*e3a0*/  IMAD.WIDE.U32 R36, R29, 0x4, R30 ;  /* 0x000000041d247825 */ /* 0x000fca00078e001e */
[----:B------:R-:W2:Y:S01]  /*e3b0*/  LDG.E R17, desc[UR6][R36.64] ;  /* 0x0000000624117981 */ /* 0x000ea2000c1e1900 */
        /* <DEDUP_REMOVED lines=14> */
[----:B------:R-:W-:-:S05]  /*e4a0*/  IADD3 R29, PT, PT, R29, UR8, RZ ;  /* 0x000000081d1d7c10 */ /* 0x000fca000fffe0ff */
[----:B0-----:R-:W-:-:S05]  /*e4b0*/  IMAD.WIDE.U32 R32, R29, 0x4, R30 ;  /* 0x000000041d207825 */ /* 0x001fca00078e001e */
[----:B------:R0:W2:Y:S01]  /*e4c0*/  LDG.E R3, desc[UR6][R32.64] ;  /* 0x0000000620037981 */ /* 0x0000a2000c1e1900 */
[----:B---3--:R-:W-:-:S03]  /*e4d0*/  FFMA R24, R24, R9, R15 ;  /* 0x0000000918187223 */ /* 0x008fc6000000000f */
[----:B-----5:R-:W1:Y:S01]  /*e4e0*/  LDS.128 R12, [UR4+0xd00] ;  /* 0x000d0004ff0c7984 */ /* 0x020e620008000c00 */
[----:B------:R-:W-:Y:S01]  /*e4f0*/  IADD3 R29, PT, PT, R29, UR8, RZ ;  /* 0x000000081d1d7c10 */ /* 0x000fe2000fffe0ff */
[----:B----4-:R-:W-:-:S04]  /*e500*/  FFMA R27, R27, R10, R24 ;  /* 0x0000000a1b1b7223 */ /* 0x010fc80000000018 */
[----:B------:R-:W-:-:S05]  /*e510*/  IMAD.WIDE.U32 R36, R29, 0x4, R30 ;  /* 0x000000041d247825 */ /* 0x000fca00078e001e */
[----:B------:R-:W3:Y:S01]  /*e520*/  LDG.E R24, desc[UR6][R36.64] ;  /* 0x0000000624187981 */ /* 0x000ee2000c1e1900 */
[----:B--2---:R-:W-:Y:S01]  /*e530*/  FFMA R9, R4, R11, R27 ;  /* 0x0000000b04097223 */ /* 0x004fe2000000001b */
[----:B------:R-:W-:-:S04]  /*e540*/  IADD3 R11, PT, PT, R29, UR8, RZ ;  /* 0x000000081d0b7c10 */ /* 0x000fc8000fffe0ff */
[C---:B------:R-:W-:Y:S01]  /*e550*/  IADD3 R29, PT, PT, R11.reuse, UR8, RZ ;  /* 0x000000080b1d7c10 */ /* 0x040fe2000fffe0ff */
[----:B------:R-:W-:-:S04]  /*e560*/  IMAD.WIDE.U32 R26, R11, 0x4, R30 ;  /* 0x000000040b1a7825 */ /* 0x000fc800078e001e */
[C---:B------:R-:W-:Y:S02]  /*e570*/  IMAD.WIDE.U32 R34, R29.reuse, 0x4, R30 ;  /* 0x000000041d227825 */ /* 0x040fe400078e001e */
[----:B------:R-:W2:Y:S04]  /*e580*/  LDG.E R27, desc[UR6][R26.64] ;  /* 0x000000061a1b7981 */ /* 0x000ea8000c1e1900 */
[----:B------:R4:W5:Y:S01]  /*e590*/  LDG.E R4, desc[UR6][R34.64] ;  /* 0x0000000622047981 */ /* 0x000962000c1e1900 */
[----:B------:R-:W-:Y:S01]  /*e5a0*/  IADD3 R29, PT, PT, R29, UR8, RZ ;  /* 0x000000081d1d7c10 */ /* 0x000fe2000fffe0ff */
[----:B-1----:R-:W-:-:S04]  /*e5b0*/  FFMA R9, R12, R25, R9 ;  /* 0x000000190c097223 */ /* 0x002fc80000000009 */
[----:B0-----:R-:W-:-:S04]  /*e5c0*/  IMAD.WIDE.U32 R32, R29, 0x4, R30 ;  /* 0x000000041d207825 */ /* 0x001fc800078e001e */
[----:B------:R-:W-:Y:S01]  /*e5d0*/  FFMA R22, R22, R13, R9 ;  /* 0x0000000d16167223 */ /* 0x000fe20000000009 */
[----:B------:R-:W-:Y:S01]  /*e5e0*/  IADD3 R29, PT, PT, R29, UR8, RZ ;  /* 0x000000081d1d7c10 */ /* 0x000fe2000fffe0ff */
[----:B------:R-:W0:Y:S02]  /*e5f0*/  LDS.128 R8, [UR4+0xd10] ;  /* 0x000d1004ff087984 */ /* 0x000e240008000c00 */
[----:B------:R-:W-:Y:S02]  /*e600*/  FFMA R23, R23, R14, R22 ;  /* 0x0000000e17177223 */ /* 0x000fe40000000016 */
[----:B------:R1:W5:Y:S02]  /*e610*/  LDG.E R25, desc[UR6][R32.64] ;  /* 0x0000000620197981 */ /* 0x000364000c1e1900 */
[----:B------:R-:W-:Y:S01]  /*e620*/  FFMA R15, R20, R15, R23 ;  /* 0x0000000f140f7223 */ /* 0x000fe20000000017 */
[----:B------:R-:W-:-:S06]  /*e630*/  IMAD.WIDE.U32 R22, R29, 0x4, R30 ;  /* 0x000000041d167825 */ /* 0x000fcc00078e001e */
[----:B------:R-:W5:Y:S01]  /*e640*/  LDG.E R22, desc[UR6][R22.64] ;  /* 0x0000000616167981 */ /* 0x000f62000c1e1900 */
[----:B------:R-:W-:-:S05]  /*e650*/  IADD3 R29, PT, PT, R29, UR8, RZ ;  /* 0x000000081d1d7c10 */ /* 0x000fca000fffe0ff */
[C---:B----4-:R-:W-:Y:S01]  /*e660*/  IMAD.WIDE.U32 R34, R29.reuse, 0x4, R30 ;  /* 0x000000041d227825 */ /* 0x050fe200078e001e */
[----:B------:R-:W-:-:S04]  /*e670*/  IADD3 R29, PT, PT, R29, UR8, RZ ;  /* 0x000000081d1d7c10 */ /* 0x000fc8000fffe0ff */
[----:B------:R4:W5:Y:S01]  /*e680*/  LDG.E R23, desc[UR6][R34.64] ;  /* 0x0000000622177981 */ /* 0x000962000c1e1900 */
[C---:B------:R-:W-:Y:S01]  /*e690*/  IMAD.WIDE.U32 R36, R29.reuse, 0x4, R30 ;  /* 0x000000041d247825 */ /* 0x040fe200078e001e */
[----:B------:R-:W-:-:S04]  /*e6a0*/  IADD3 R29, PT, PT, R29, UR8, RZ ;  /* 0x000000081d1d7c10 */ /* 0x000fc8000fffe0ff */
[----:B------:R-:W5:Y:S01]  /*e6b0*/  LDG.E R20, desc[UR6][R36.64] ;  /* 0x0000000624147981 */ /* 0x000f62000c1e1900 */
[----:B0-----:R-:W-:Y:S01]  /*e6c0*/  FFMA R15, R8, R21, R15 ;  /* 0x00000015080f7223 */ /* 0x001fe2000000000f */
[----:B-1----:R-:W-:-:S04]  /*e6d0*/  IMAD.WIDE.U32 R32, R29, 0x4, R30 ;  /* 0x000000041d207825 */ /* 0x002fc800078e001e */
[----:B------:R-:W-:Y:S02]  /*e6e0*/  FFMA R18, R18, R9, R15 ;  /* 0x0000000912127223 */ /* 0x000fe4000000000f */
[----:B------:R-:W0:Y:S01]  /*e6f0*/  LDS.128 R12, [UR4+0xd20] ;  /* 0x000d2004ff0c7984 */ /* 0x000e220008000c00 */
[----:B------:R-:W-:-:S03]  /*e700*/  IADD3 R9, PT, PT, R29, UR8, RZ ;  /* 0x000000081d097c10 */ /* 0x000fc6000fffe0ff */
[----:B------:R1:W5:Y:S02]  /*e710*/  LDG.E R21, desc[UR6][R32.64] ;  /* 0x0000000620157981 */ /* 0x000364000c1e1900 */
[----:B----4-:R-:W-:-:S04]  /*e720*/  IMAD.WIDE.U32 R34, R9, 0x4, R30 ;  /* 0x0000000409227825 */ /* 0x010fc800078e001e */
        /* <DEDUP_REMOVED lines=10> */
[----:B----4-:R-:W-:-:S04]  /*e7d0*/  IMAD.WIDE.U32 R34, R29, 0x4, R30 ;  /* 0x000000041d227825 */ /* 0x010fc800078e001e */
[----:B0-----:R-:W-:Y:S02]  /*e7e0*/  FFMA R11, R12, R17, R11 ;  /* 0x000000110c0b7223 */ /* 0x001fe4000000000b */
[----:B------:R-:W4:Y:S02]  /*e7f0*/  LDG.E R17, desc[UR6][R34.64] ;  /* 0x0000000622117981 */ /* 0x000f24000c1e1900 */
[----:B------:R-:W-:Y:S01]  /*e800*/  FFMA R6, R6, R13, R11 ;  /* 0x0000000d06067223 */ /* 0x000fe2000000000b */
[----:B------:R-:W-:Y:S01]  /*e810*/  IADD3 R13, PT, PT, R29, UR8, RZ ;  /* 0x000000081d0d7c10 */ /* 0x000fe2000fffe0ff */
[----:B------:R-:W0:Y:S02]  /*e820*/  LDS.128 R8, [UR4+0xd30] ;  /* 0x000d3004ff087984 */ /* 0x000e240008000c00 */
[----:B------:R-:W-:Y:S01]  /*e830*/  FFMA R7, R7, R14, R6 ;  /* 0x0000000e07077223 */ /* 0x000fe20000000006 */
[----:B------:R-:W-:-:S03]  /*e840*/  IADD3 R29, PT, PT, R13, UR8, RZ ;  /* 0x000000080d1d7c10 */ /* 0x000fc6000fffe0ff */
[----:B-1----:R-:W-:Y:S01]  /*e850*/  FFMA R33, R2, R15, R7 ;  /* 0x0000000f02217223 */ /* 0x002fe20000000007 */
        /* <DEDUP_REMOVED lines=10> */
[----:B------:R1:W4:Y:S04]  /*e900*/  LDG.E R3, desc[UR6][R28.64] ;  /* 0x000000061c037981 */ /* 0x000328000c1e1900 */
[----:B0-----:R-:W0:Y:S01]  /*e910*/  LDS.128 R12, [UR4+0xd40] ;  /* 0x000d4004ff0c7984 */ /* 0x001e220008000c00 */
[----:B------:R-:W-:Y:S01]  /*e920*/  IADD3 R35, PT, PT, R8, UR8, RZ ;  /* 0x0000000808237c10 */ /* 0x000fe2000fffe0ff */
[----:B---3--:R-:W-:-:S04]  /*e930*/  FFMA R24, R24, R9, R37 ;  /* 0x0000000918187223 */ /* 0x008fc80000000025 */
[C---:B------:R-:W-:Y:S01]  /*e940*/  IMAD.WIDE.U32 R8, R35.reuse, 0x4, R30 ;  /* 0x0000000423087825 */ /* 0x040fe200078e001e */
[----:B------:R-:W-:-:S04]  /*e950*/  IADD3 R35, PT, PT, R35, UR8, RZ ;  /* 0x0000000823237c10 */ /* 0x000fc8000fffe0ff */
[----:B-1----:R-:W-:Y:S01]  /*e960*/  IADD3 R29, PT, PT, R35, UR8, RZ ;  /* 0x00000008231d7c10 */ /* 0x002fe2000fffe0ff */
[----:B--2---:R-:W-:Y:S02]  /*e970*/  FFMA R27, R27, R10, R24 ;  /* 0x0000000a1b1b7223 */ /* 0x004fe40000000018 */
[----:B------:R1:W2:Y:S02]  /*e980*/  LDG.E R24, desc[UR6][R8.64] ;  /* 0x0000000608187981 */ /* 0x0002a4000c1e1900 */
[----:B-----5:R-:W-:Y:S01]  /*e990*/  FFMA R11, R4, R11, R27 ;  /* 0x0000000b040b7223 */ /* 0x020fe2000000001b */
[----:B------:R-:W-:-:S04]  /*e9a0*/  IMAD.WIDE.U32 R26, R35, 0x4, R30 ;  /* 0x00000004231a7825 */ /* 0x000fc800078e001e */
[----:B------:R-:W-:Y:S02]  /*e9b0*/  IMAD.WIDE.U32 R34, R29, 0x4, R30 ;  /* 0x000000041d227825 */ /* 0x000fe400078e001e */
[----:B------:R-:W3:Y:S04]  /*e9c0*/  LDG.E R27, desc[UR6][R26.64] ;  /* 0x000000061a1b7981 */ /* 0x000ee8000c1e1900 */
[----:B------:R5:W3:Y:S01]  /*e9d0*/  LDG.E R4, desc[UR6][R34.64] ;  /* 0x0000000622047981 */ /* 0x000ae2000c1e1900 */
[----:B0-----:R-:W-:-:S04]  /*e9e0*/  FFMA R11, R12, R25, R11 ;  /* 0x000000190c0b7223 */ /* 0x001fc8000000000b */
[----:B------:R-:W-:Y:S02]  /*e9f0*/  FFMA R22, R22, R13, R11 ;  /* 0x0000000d16167223 */ /* 0x000fe4000000000b */
[----:B-1----:R-:W0:Y:S01]  /*ea00*/  LDS.128 R8, [UR4+0xd50] ;  /* 0x000d5004ff087984 */ /* 0x002e220008000c00 */
[----:B------:R-:W-:-:S05]  /*ea10*/  IADD3 R29, PT, PT, R29, UR8, RZ ;  /* 0x000000081d1d7c10 */ /* 0x000fca000fffe0ff */
[C---:B------:R-:W-:Y:S01]  /*ea20*/  IMAD.WIDE.U32 R32, R29.reuse, 0x4, R30 ;  /* 0x000000041d207825 */ /* 0x040fe200078e001e */
[----:B------:R-:W-:-:S03]  /*ea30*/  IADD3 R29, PT, PT, R29, UR8, RZ ;  /* 0x000000081d1d7c10 */ /* 0x000fc6000fffe0ff */
[----:B------:R-:W-:Y:S01]  /*ea40*/  FFMA R23, R23, R14, R22 ;  /* 0x0000000e17177223 */ /* 0x000fe20000000016 */
[----:B------:R1:W3:Y:S03]  /*ea50*/  LDG.E R25, desc[UR6][R32.64] ;  /* 0x0000000620197981 */ /* 0x0002e6000c1e1900 */
[----:B------:R-:W-:Y:S01]  /*ea60*/  FFMA R15, R20, R15, R23 ;  /* 0x0000000f140f7223 */ /* 0x000fe20000000017 */
[C---:B------:R-:W-:Y:S01]  /*ea70*/  IMAD.WIDE.U32 R22, R29.reuse, 0x4, R30 ;  /* 0x000000041d167825 */ /* 0x040fe200078e001e */
[----:B------:R-:W-:-:S05]  /*ea80*/  IADD3 R29, PT, PT, R29, UR8, RZ ;  /* 0x000000081d1d7c10 */ /* 0x000fca000fffe0ff */
[C-C-:B------:R-:W-:Y:S01]  /*ea90*/  IMAD.WIDE.U32 R36, R29.reuse, 0x4, R30.reuse ;  /* 0x000000041d247825 */ /* 0x140fe200078e001e */
[----:B------:R-:W-:Y:S01]  /*eaa0*/  IADD3 R29, PT, PT, R29, UR8, RZ ;  /* 0x000000081d1d7c10 */ /* 0x000fe2000fffe0ff */
[----:B------:R-:W3:Y:S04]  /*eab0*/  LDG.E R22, desc[UR6][R22.64] ;  /* 0x0000000616167981 */ /* 0x000ee8000c1e1900 */
[----:B-----5:R-:W-:-:S05]  /*eac0*/  IMAD.WIDE.U32 R34, R29, 0x4, R30 ;  /* 0x000000041d227825 */ /* 0x020fca00078e001e */
[----:B------:R-:W5:Y:S04]  /*ead0*/  LDG.E R20, desc[UR6][R34.64] ;  /* 0x0000000622147981 */ /* 0x000f68000c1e1900 */
[----:B------:R1:W5:Y:S01]  /*eae0*/  LDG.E R23, desc[UR6][R36.64] ;  /* 0x0000000624177981 */ /* 0x000362000c1e1900 */
[----:B0-----:R-:W-:-:S04]  /*eaf0*/  FFMA R15, R8, R21, R15 ;  /* 0x00000015080f7223 */ /* 0x001fc8000000000f */
[----:B------:R-:W-:Y:S02]  /*eb00*/  FFMA R18, R18, R9, R15 ;  /* 0x0000000912127223 */ /* 0x000fe4000000000f */
[----:B------:R-:W4:Y:S01]  /*eb10*/  LDS.128 R12, [UR4+0xd60] ;  /* 0x000d6004ff0c7984 */ /* 0x000f220008000c00 */
[----:B------:R-:W-:-:S04]  /*eb20*/  IADD3 R29, PT, PT, R29, UR8, RZ ;  /* 0x000000081d1d7c10 */ /* 0x000fc8000fffe0ff */
[C---:B------:R-:W-:Y:S01]  /*eb30*/  IADD3 R9, PT, PT, R29.reuse, UR8, RZ ;  /* 0x000000081d097c10 */ /* 0x040fe2000fffe0ff */
[----:B-1----:R-:W-:-:S04]  /*eb40*/  IMAD.WIDE.U32 R32, R29, 0x4, R30 ;  /* 0x000000041d207825 */ /* 0x002fc800078e001e */
[----:B------:R-:W-:Y:S01]  /*eb50*/  FFMA R19, R19, R10, R18 ;  /* 0x0000000a13137223 */ /* 0x000fe20000000012 */
[C---:B------:R-:W-:Y:S01]  /*eb60*/  IMAD.WIDE.U32 R36, R9.reuse, 0x4, R30 ;  /* 0x0000000409247825 */ /* 0x040fe200078e001e */
[----:B------:R0:W5:Y:S03]  /*eb70*/  LDG.E R21, desc[UR6][R32.64] ;  /* 0x0000000620157981 */ /* 0x000166000c1e1900 */
[----:B------:R-:W-:Y:S01]  /*eb80*/  FFMA R11, R16, R11, R19 ;  /* 0x0000000b100b7223 */ /* 0x000fe20000000013 */
[----:B------:R-:W-:Y:S01]  /*eb90*/  IADD3 R29, PT, PT, R9, UR8, RZ ;  /* 0x00000008091d7c10 */ /* 0x000fe2000fffe0ff */
[----:B------:R1:W5:Y:S04]  /*eba0*/  LDG.E R18, desc[UR6][R36.64] ;  /* 0x0000000624127981 */ /* 0x000368000c1e1900 */
[----:B------:R-:W-:-:S05]  /*ebb0*/  IMAD.WIDE.U32 R34, R29, 0x4, R30 ;  /* 0x000000041d227825 */ /* 0x000fca00078e001e */
[----:B------:R1:W5:Y:S01]  /*ebc0*/  LDG.E R19, desc[UR6][R34.64] ;  /* 0x0000000622137981 */ /* 0x000362000c1e1900 */
[----:B----4-:R-:W-:Y:S01]  /*ebd0*/  FFMA R11, R12, R17, R11 ;  /* 0x000000110c0b7223 */ /* 0x010fe2000000000b */
[----:B------:R-:W-:-:S05]  /*ebe0*/  IADD3 R29, PT, PT, R29, UR8, RZ ;  /* 0x000000081d1d7c10 */ /* 0x000fca000fffe0ff */
[C---:B0-----:R-:W-:Y:S01]  /*ebf0*/  IMAD.WIDE.U32 R32, R29.reuse, 0x4, R30 ;  /* 0x000000041d207825 */ /* 0x041fe200078e001e */
[----:B------:R-:W-:-:S04]  /*ec00*/  IADD3 R29, PT, PT, R29, UR8, RZ ;  /* 0x000000081d1d7c10 */ /* 0x000fc8000fffe0ff */
[----:B------:R0:W4:Y:S01]  /*ec10*/  LDG.E R16, desc[UR6][R32.64] ;  /* 0x0000000620107981 */ /* 0x000122000c1e1900 */
[----:B-1----:R-:W-:-:S05]  /*ec20*/  IMAD.WIDE.U32 R36, R29, 0x4, R30 ;  /* 0x000000041d247825 */ /* 0x002fca00078e001e */
[----:B------:R-:W4:Y:S01]  /*ec30*/  LDG.E R17, desc[UR6][R36.64] ;  /* 0x0000000624117981 */ /* 0x000f22000c1e1900 */
        /* <DEDUP_REMOVED lines=17> */
[----:B--2---:R-:W-:Y:S01]  /*ed50*/  FFMA R24, R24, R9, R15 ;  /* 0x0000000918187223 */ /* 0x004fe2000000000f */
[----:B------:R-:W-:Y:S02]  /*ed60*/  IADD3 R29, PT, PT, R29, UR8, RZ ;  /* 0x000000081d1d7c10 */ /* 0x000fe4000fffe0ff */
[----:B------:R-:W1:Y:S01]  /*ed70*/  LDS.128 R12, [UR4+0xd80] ;  /* 0x000d8004ff0c7984 */ /* 0x000e620008000c00 */
[----:B---3--:R-:W-:-:S04]  /*ed80*/  FFMA R27, R27, R10, R24 ;  /* 0x0000000a1b1b7223 */ /* 0x008fc80000000018 */
[----:B------:R-:W-:Y:S01]  /*ed90*/  FFMA R9, R4, R11, R27 ;  /* 0x0000000b04097223 */ /* 0x000fe2000000001b */
[C---:B------:R-:W-:Y:S01]  /*eda0*/  IADD3 R11, PT, PT, R29.reuse, UR8, RZ ;  /* 0x000000081d0b7c10 */ /* 0x040fe2000fffe0ff */
[----:B------:R-:W-:-:S03]  /*edb0*/  IMAD.WIDE.U32 R36, R29, 0x4, R30 ;  /* 0x000000041d247825 */ /* 0x000fc600078e001e */
[C---:B------:R-:W-:Y:S01]  /*edc0*/  IADD3 R29, PT, PT, R11.reuse, UR8, RZ ;  /* 0x000000080b1d7c10 */ /* 0x040fe2000fffe0ff */
[--C-:B------:R-:W-:Y:S01]  /*edd0*/  IMAD.WIDE.U32 R26, R11, 0x4, R30.reuse ;  /* 0x000000040b1a7825 */ /* 0x100fe200078e001e */
[----:B------:R-:W2:Y:S03]  /*ede0*/  LDG.E R24, desc[UR6][R36.64] ;  /* 0x0000000624187981 */ /* 0x000ea6000c1e1900 */
[C---:B------:R-:W-:Y:S02]  /*edf0*/  IMAD.WIDE.U32 R34, R29.reuse, 0x4, R30 ;  /* 0x000000041d227825 */ /* 0x040fe400078e001e */
[----:B------:R-:W3:Y:S04]  /*ee00*/  LDG.E R27, desc[UR6][R26.64] ;  /* 0x000000061a1b7981 */ /* 0x000ee8000c1e1900 */
[----:B------:R5:W3:Y:S01]  /*ee10*/  LDG.E R4, desc[UR6][R34.64] ;  /* 0x0000000622047981 */ /* 0x000ae2000c1e1900 */
[----:B------:R-:W-:-:S05]  /*ee20*/  IADD3 R29, PT, PT, R29, UR8, RZ ;  /* 0x000000081d1d7c10 */ /* 0x000fca000fffe0ff */
[C---:B0-----:R-:W-:Y:S01]  /*ee30*/  IMAD.WIDE.U32 R32, R29.reuse, 0x4, R30 ;  /* 0x000000041d207825 */ /* 0x041fe200078e001e */
[----:B------:R-:W-:-:S03]  /*ee40*/  IADD3 R29, PT, PT, R29, UR8, RZ ;  /* 0x000000081d1d7c10 */ /* 0x000fc6000fffe0ff */
[----:B-1----:R-:W-:Y:S02]  /*ee50*/  FFMA R9, R12, R25, R9 ;  /* 0x000000190c097223 */ /* 0x002fe40000000009 */
[----:B------:R0:W3:Y:S02]  /*ee60*/  LDG.E R25, desc[UR6][R32.64] ;  /* 0x0000000620197981 */ /* 0x0000e4000c1e1900 */
[----:B------:R-:W-:Y:S02]  /*ee70*/  FFMA R22, R22, R13, R9 ;  /* 0x0000000d16167223 */ /* 0x000fe40000000009 */
[----:B------:R-:W1:Y:S02]  /*ee80*/  LDS.128 R8, [UR4+0xd90] ;  /* 0x000d9004ff087984 */ /* 0x000e640008000c00 */
        /* <DEDUP_REMOVED lines=8> */
[----:B------:R-:W-:-:S05]  /*ef10*/  IMAD.WIDE.U32 R36, R29, 0x4, R30 ;  /* 0x000000041d247825 */ /* 0x000fca00078e001e */
[----:B------:R-:W5:Y:S01]  /*ef20*/  LDG.E R20, desc[UR6][R36.64] ;  /* 0x0000000624147981 */ /* 0x000f62000c1e1900 */
[----:B------:R-:W-:Y:S01]  /*ef30*/  IADD3 R29, PT, PT, R29, UR8, RZ ;  /* 0x000000081d1d7c10 */ /* 0x000fe2000fffe0ff */
[----:B-1----:R-:W-:-:S04]  /*ef40*/  FFMA R15, R8, R21, R15 ;  /* 0x00000015080f7223 */ /* 0x002fc8000000000f */
[----:B0-----:R-:W-:-:S04]  /*ef50*/  IMAD.WIDE.U32 R32, R29, 0x4, R30 ;  /* 0x000000041d207825 */ /* 0x001fc800078e001e */
[----:B------:R-:W-:Y:S02]  /*ef60*/  FFMA R18, R18, R9, R15 ;  /* 0x0000000912127223 */ /* 0x000fe4000000000f */
[----:B------:R-:W0:Y:S01]  /*ef70*/  LDS.128 R12, [UR4+0xda0] ;  /* 0x000da004ff0c7984 */ /* 0x000e220008000c00 */
[----:B------:R-:W-:-:S03]  /*ef80*/  IADD3 R9, PT, PT, R29, UR8, RZ ;  /* 0x000000081d097c10 */ /* 0x000fc6000fffe0ff */
[----:B------:R1:W5:Y:S02]  /*ef90*/  LDG.E R21, desc[UR6][R32.64] ;  /* 0x0000000620157981 */ /* 0x000364000c1e1900 */
[----:B------:R-:W-:-:S04]  /*efa0*/  IMAD.WIDE.U32 R34, R9, 0x4, R30 ;  /* 0x0000000409227825 */ /* 0x000fc800078e001e */
[----:B------:R-:W-:Y:S02]  /*efb0*/  FFMA R19, R19, R10, R18 ;  /* 0x0000000a13137223 */ /* 0x000fe40000000012 */
[----:B------:R1:W5:Y:S01]  /*efc0*/  LDG.E R18, desc[UR6][R34.64] ;  /* 0x0000000622127981 */ /* 0x000362000c1e1900 */
[----:B------:R-:W-:Y:S01]  /*efd0*/  IADD3 R29, PT, PT, R9, UR8, RZ ;  /* 0x00000008091d7c10 */ /* 0x000fe2000fffe0ff */
[----:B----4-:R-:W-:-:S04]  /*efe0*/  FFMA R11, R16, R11, R19 ;  /* 0x0000000b100b7223 */ /* 0x010fc80000000013 */
[C---:B-1----:R-:W-:Y:S01]  /*eff0*/  IMAD.WIDE.U32 R32, R29.reuse, 0x4, R30 ;  /* 0x000000041d207825 */ /* 0x042fe200078e001e */
[----:B------:R-:W-:-:S04]  /*f000*/  IADD3 R29, PT, PT, R29, UR8, RZ ;  /* 0x000000081d1d7c10 */ /* 0x000fc8000fffe0ff */
[----:B------:R1:W4:Y:S01]  /*f010*/  LDG.E R19, desc[UR6][R32.64] ;  /* 0x0000000620137981 */ /* 0x000322000c1e1900 */
[C---:B------:R-:W-:Y:S01]  /*f020*/  IMAD.WIDE.U32 R36, R29.reuse, 0x4, R30 ;  /* 0x000000041d247825 */ /* 0x040fe200078e001e */
[----:B------:R-:W-:-:S04]  /*f030*/  IADD3 R29, PT, PT, R29, UR8, RZ ;  /* 0x000000081d1d7c10 */ /* 0x000fc8000fffe0ff */
[----:B------:R1:W4:Y:S01]  /*f040*/  LDG.E R16, desc[UR6][R36.64] ;  /* 0x0000000624107981 */ /* 0x000322000c1e1900 */
[----:B------:R-:W-:-:S04]  /*f050*/  IMAD.WIDE.U32 R34, R29, 0x4, R30 ;  /* 0x000000041d227825 */ /* 0x000fc800078e001e */
[----:B0-----:R-:W-:Y:S02]  /*f060*/  FFMA R11, R12, R17, R11 ;  /* 0x000000110c0b7223 */ /* 0x001fe4000000000b */
[----:B------:R0:W4:Y:S02]  /*f070*/  LDG.E R17, desc[UR6][R34.64] ;  /* 0x0000000622117981 */ /* 0x000124000c1e1900 */
        /* <DEDUP_REMOVED lines=16> */
[----:B------:R1:W4:Y:S01]  /*f180*/  LDG.E R3, desc[UR6][R28.64] ;  /* 0x000000061c037981 */ /* 0x000322000c1e1900 */
[----:B------:R-:W-:-:S03]  /*f190*/  IADD3 R35, PT, PT, R8, UR8, RZ ;  /* 0x0000000808237c10 */ /* 0x000fc6000fffe0ff */
[----:B0-----:R-:W0:Y:S01]  /*f1a0*/  LDS.128 R12, [UR4+0xdc0] ;  /* 0x000dc004ff0c7984 */ /* 0x001e220008000c00 */
[----:B--2---:R-:W-:Y:S01]  /*f1b0*/  FFMA R24, R24, R9, R37 ;  /* 0x0000000918187223 */ /* 0x004fe20000000025 */
[C---:B------:R-:W-:Y:S01]  /*f1c0*/  IMAD.WIDE.U32 R8, R35.reuse, 0x4, R30 ;  /* 0x0000000423087825 */ /* 0x040fe200078e001e */
[----:B------:R-:W-:-:S03]  /*f1d0*/  IADD3 R35, PT, PT, R35, UR8, RZ ;  /* 0x0000000823237c10 */ /* 0x000fc6000fffe0ff */
[----:B---3--:R-:W-:Y:S01]  /*f1e0*/  FFMA R27, R27, R10, R24 ;  /* 0x0000000a1b1b7223 */ /* 0x008fe20000000018 */
[C---:B-1----:R-:W-:Y:S01]  /*f1f0*/  IADD3 R29, PT, PT, R35.reuse, UR8, RZ ;  /* 0x00000008231d7c10 */ /* 0x042fe2000fffe0ff */
[----:B------:R1:W2:Y:S02]  /*f200*/  LDG.E R24, desc[UR6][R8.64] ;  /* 0x0000000608187981 */ /* 0x0002a4000c1e1900 */
[----:B------:R-:W-:Y:S01]  /*f210*/  FFMA R11, R4, R11, R27 ;  /* 0x0000000b040b7223 */ /* 0x000fe2000000001b */
[----:B------:R-:W-:-:S04]  /*f220*/  IMAD.WIDE.U32 R26, R35, 0x4, R30 ;  /* 0x00000004231a7825 */ /* 0x000fc800078e001e */
[C---:B------:R-:W-:Y:S02]  /*f230*/  IMAD.WIDE.U32 R34, R29.reuse, 0x4, R30 ;  /* 0x000000041d227825 */ /* 0x040fe400078e001e */
[----:B------:R-:W3:Y:S04]  /*f240*/  LDG.E R27, desc[UR6][R26.64] ;  /* 0x000000061a1b7981 */ /* 0x000ee8000c1e1900 */
[----:B------:R1:W3:Y:S01]  /*f250*/  LDG.E R4, desc[UR6][R34.64] ;  /* 0x0000000622047981 */ /* 0x0002e2000c1e1900 */
[----:B------:R-:W-:Y:S01]  /*f260*/  IADD3 R29, PT, PT, R29, UR8, RZ ;  /* 0x000000081d1d7c10 */ /* 0x000fe2000fffe0ff */
[----:B0-----:R-:W-:-:S04]  /*f270*/  FFMA R11, R12, R25, R11 ;  /* 0x000000190c0b7223 */ /* 0x001fc8000000000b */
[----:B-----5:R-:W-:Y:S02]  /*f280*/  FFMA R22, R22, R13, R11 ;  /* 0x0000000d16167223 */ /* 0x020fe4000000000b */
[----:B-1----:R-:W0:Y:S01]  /*f290*/  LDS.128 R8, [UR4+0xdd0] ;  /* 0x000dd004ff087984 */ /* 0x002e220008000c00 */
[C---:B------:R-:W-:Y:S01]  /*f2a0*/  IMAD.WIDE.U32 R32, R29.reuse, 0x4, R30 ;  /* 0x000000041d207825 */ /* 0x040fe200078e001e */
[----:B------:R-:W-:-:S04]  /*f2b0*/  IADD3 R29, PT, PT, R29, UR8, RZ ;  /* 0x000000081d1d7c10 */ /* 0x000fc8000fffe0ff */
[----:B------:R1:W5:Y:S01]  /*f2c0*/  LDG.E R25, desc[UR6][R32.64] ;  /* 0x0000000620197981 */ /* 0x000362000c1e1900 */
[----:B------:R-:W-:-:S04]  /*f2d0*/  FFMA R23, R23, R14, R22 ;  /* 0x0000000e17177223 */ /* 0x000fc80000000016 */
[----:B------:R-:W-:Y:S01]  /*f2e0*/  FFMA R15, R20, R15, R23 ;  /* 0x0000000f140f7223 */ /* 0x000fe20000000017 */
[C---:B------:R-:W-:Y:S01]  /*f2f0*/  IMAD.WIDE.U32 R22, R29.reuse, 0x4, R30 ;  /* 0x000000041d167825 */ /* 0x040fe200078e001e */
[----:B------:R-:W-:-:S05]  /*f300*/  IADD3 R29, PT, PT, R29, UR8, RZ ;  /* 0x000000081d1d7c10 */ /* 0x000fca000fffe0ff */
[C-C-:B------:R-:W-:Y:S01]  /*f310*/  IMAD.WIDE.U32 R36, R29.reuse, 0x4, R30.reuse ;  /* 0x000000041d247825 */ /* 0x140fe200078e001e */
[----:B------:R-:W-:Y:S01]  /*f320*/  IADD3 R29, PT, PT, R29, UR8, RZ ;  /* 0x000000081d1d7c10 */ /* 0x000fe2000fffe0ff */
[----:B------:R-:W5:Y:S04]  /*f330*/  LDG.E R22, desc[UR6][R22.64] ;  /* 0x0000000616167981 */ /* 0x000f68000c1e1900 */
[----:B------:R-:W-:-:S05]  /*f340*/  IMAD.WIDE.U32 R34, R29, 0x4, R30 ;  /* 0x000000041d227825 */ /* 0x000fca00078e001e */
[----:B------:R-:W5:Y:S04]  /*f350*/  LDG.E R20, desc[UR6][R34.64] ;  /* 0x0000000622147981 */ /* 0x000f68000c1e1900 */
[----:B------:R4:W5:Y:S01]  /*f360*/  LDG.E R23, desc[UR6][R36.64] ;  /* 0x0000000624177981 */ /* 0x000962000c1e1900 */
[----:B0-----:R-:W-:-:S04]  /*f370*/  FFMA R15, R8, R21, R15 ;  /* 0x00000015080f7223 */ /* 0x001fc8000000000f */
[----:B------:R-:W-:Y:S02]  /*f380*/  FFMA R18, R18, R9, R15 ;  /* 0x0000000912127223 */ /* 0x000fe4000000000f */
[----:B------:R-:W0:Y:S01]  /*f390*/  LDS.128 R12, [UR4+0xde0] ;  /* 0x000de004ff0c7984 */ /* 0x000e220008000c00 */
[----:B------:R-:W-:-:S04]  /*f3a0*/  IADD3 R29, PT, PT, R29, UR8, RZ ;  /* 0x000000081d1d7c10 */ /* 0x000fc8000fffe0ff */
[C---:B------:R-:W-:Y:S01]  /*f3b0*/  IADD3 R9, PT, PT, R29.reuse, UR8, RZ ;  /* 0x000000081d097c10 */ /* 0x040fe2000fffe0ff */
[----:B-1----:R-:W-:-:S04]  /*f3c0*/  IMAD.WIDE.U32 R32, R29, 0x4, R30 ;  /* 0x000000041d207825 */ /* 0x002fc800078e001e */
[----:B----4-:R-:W-:Y:S01]  /*f3d0*/  FFMA R19, R19, R10, R18 ;  /* 0x0000000a13137223 */ /* 0x010fe20000000012 */
[C---:B------:R-:W-:Y:S01]  /*f3e0*/  IMAD.WIDE.U32 R36, R9.reuse, 0x4, R30 ;  /* 0x0000000409247825 */ /* 0x040fe200078e001e */
[----:B------:R1:W4:Y:S03]  /*f3f0*/  LDG.E R21, desc[UR6][R32.64] ;  /* 0x0000000620157981 */ /* 0x000326000c1e1900 */
[----:B------:R-:W-:Y:S01]  /*f400*/  FFMA R11, R16, R11, R19 ;  /* 0x0000000b100b7223 */ /* 0x000fe20000000013 */
[----:B------:R1:W4:Y:S01]  /*f410*/  LDG.E R18, desc[UR6][R36.64] ;  /* 0x0000000624127981 */ /* 0x000322000c1e1900 */
[----:B------:R-:W-:-:S05]  /*f420*/  IADD3 R29, PT, PT, R9, UR8, RZ ;  /* 0x00000008091d7c10 */ /* 0x000fca000fffe0ff */
[C---:B------:R-:W-:Y:S01]  /*f430*/  IMAD.WIDE.U32 R34, R29.reuse, 0x4, R30 ;  /* 0x000000041d227825 */ /* 0x040fe200078e001e */
[----:B------:R-:W-:-:S04]  /*f440*/  IADD3 R29, PT, PT, R29, UR8, RZ ;  /* 0x000000081d1d7c10 */ /* 0x000fc8000fffe0ff */
[----:B------:R1:W4:Y:S01]  /*f450*/  LDG.E R19, desc[UR6][R34.64] ;  /* 0x0000000622137981 */ /* 0x000322000c1e1900 */
[----:B0-----:R-:W-:Y:S01]  /*f460*/  FFMA R11, R12, R17, R11 ;  /* 0x000000110c0b7223 */ /* 0x001fe2000000000b */
[----:B-1----:R-:W-:-:S05]  /*f470*/  IMAD.WIDE.U32 R32, R29, 0x4, R30 ;  /* 0x000000041d207825 */ /* 0x002fca00078e001e */
[----:B------:R0:W4:Y:S01]  /*f480*/  LDG.E R16, desc[UR6][R32.64] ;  /* 0x0000000620107981 */ /* 0x000122000c1e1900 */
[----:B------:R-:W-:-:S05]  /*f490*/  IADD3 R29, PT, PT, R29, UR8, RZ ;  /* 0x000000081d1d7c10 */ /* 0x000fca000fffe0ff */
[----:B------:R-:W-:-:S05]  /*f4a0*/  IMAD.WIDE.U32 R36, R29, 0x4, R30 ;  /* 0x000000041d247825 */ /* 0x000fca00078e001e */
        /* <DEDUP_REMOVED lines=20> */
[----:B------:R-:W5:Y:S01]  /*f5f0*/  LDS.128 R12, [UR4+0xe00] ;  /* 0x000e0004ff0c7984 */ /* 0x000f620008000c00 */
        /* <DEDUP_REMOVED lines=13> */
[----:B-----5:R-:W-:Y:S02]  /*f6d0*/  FFMA R9, R12, R25, R9 ;  /* 0x000000190c097223 */ /* 0x020fe40000000009 */
[----:B------:R0:W5:Y:S02]  /*f6e0*/  LDG.E R25, desc[UR6][R32.64] ;  /* 0x0000000620197981 */ /* 0x000164000c1e1900 */
[----:B------:R-:W-:Y:S02]  /*f6f0*/  FFMA R22, R22, R13, R9 ;  /* 0x0000000d16167223 */ /* 0x000fe40000000009 */
[----:B------:R-:W4:Y:S02]  /*f700*/  LDS.128 R8, [UR4+0xe10] ;  /* 0x000e1004ff087984 */ /* 0x000f240008000c00 */
        /* <DEDUP_REMOVED lines=10> */
[----:B------:R-:W-:Y:S01]  /*f7b0*/  IADD3 R29, PT, PT, R29, UR8, RZ ;  /* 0x000000081d1d7c10 */ /* 0x000fe2000fffe0ff */
[----:B----4-:R-:W-:-:S04]  /*f7c0*/  FFMA R15, R8, R21, R15 ;  /* 0x00000015080f7223 */ /* 0x010fc8000000000f */
[----:B------:R-:W-:Y:S02]  /*f7d0*/  FFMA R18, R18, R9, R15 ;  /* 0x0000000912127223 */ /* 0x000fe4000000000f */
[----:B------:R-:W4:Y:S01]  /*f7e0*/  LDS.128 R12, [UR4+0xe20] ;  /* 0x000e2004ff0c7984 */ /* 0x000f220008000c00 */
[C---:B------:R-:W-:Y:S01]  /*f7f0*/  IADD3 R9, PT, PT, R29.reuse, UR8, RZ ;  /* 0x000000081d097c10 */ /* 0x040fe2000fffe0ff */
[----:B0-----:R-:W-:-:S04]  /*f800*/  IMAD.WIDE.U32 R32, R29, 0x4, R30 ;  /* 0x000000041d207825 */ /* 0x001fc800078e001e */
[----:B-1----:R-:W-:Y:S01]  /*f810*/  IMAD.WIDE.U32 R34, R9, 0x4, R30 ;  /* 0x0000000409227825 */ /* 0x002fe200078e001e */
[----:B------:R0:W5:Y:S03]  /*f820*/  LDG.E R21, desc[UR6][R32.64] ;  /* 0x0000000620157981 */ /* 0x000166000c1e1900 */
[----:B------:R-:W-:Y:S01]  /*f830*/  FFMA R19, R19, R10, R18 ;  /* 0x0000000a13137223 */ /* 0x000fe20000000012 */
[----:B------:R-:W-:Y:S01]  /*f840*/  IADD3 R29, PT, PT, R9, UR8, RZ ;  /* 0x00000008091d7c10 */ /* 0x000fe2000fffe0ff */
[----:B------:R1:W5:Y:S02]  /*f850*/  LDG.E R18, desc[UR6][R34.64] ;  /* 0x0000000622127981 */ /* 0x000364000c1e1900 */
[----:B------:R-:W-:Y:S02]  /*f860*/  FFMA R11, R16, R11, R19 ;  /* 0x0000000b100b7223 */ /* 0x000fe40000000013 */
[----:B0-----:R-:W-:-:S05]  /*f870*/  IMAD.WIDE.U32 R32, R29, 0x4, R30 ;  /* 0x000000041d207825 */ /* 0x001fca00078e001e */
[----:B------:R0:W5:Y:S01]  /*f880*/  LDG.E R19, desc[UR6][R32.64] ;  /* 0x0000000620137981 */ /* 0x000162000c1e1900 */
[----:B------:R-:W-:-:S05]  /*f890*/  IADD3 R29, PT, PT, R29, UR8, RZ ;  /* 0x000000081d1d7c10 */ /* 0x000fca000fffe0ff */
[C---:B------:R-:W-:Y:S01]  /*f8a0*/  IMAD.WIDE.U32 R36, R29.reuse, 0x4, R30 ;  /* 0x000000041d247825 */ /* 0x040fe200078e001e */
[----:B------:R-:W-:-:S04]  /*f8b0*/  IADD3 R29, PT, PT, R29, UR8, RZ ;  /* 0x000000081d1d7c10 */ /* 0x000fc8000fffe0ff */
[----:B------:R0:W5:Y:S01]  /*f8c0*/  LDG.E R16, desc[UR6][R36.64] ;  /* 0x0000000624107981 */ /* 0x000162000c1e1900 */
[----:B----4-:R-:W-:Y:S01]  /*f8d0*/  FFMA R11, R12, R17, R11 ;  /* 0x000000110c0b7223 */ /* 0x010fe2000000000b */
[----:B-1----:R-:W-:-:S05]  /*f8e0*/  IMAD.WIDE.U32 R34, R29, 0x4, R30 ;  /* 0x000000041d227825 */ /* 0x002fca00078e001e */
[----:B------:R-:W4:Y:S01]  /*f8f0*/  LDG.E R17, desc[UR6][R34.64] ;  /* 0x0000000622117981 */ /* 0x000f22000c1e1900 */
[----:B------:R-:W-:Y:S01]  /*f900*/  FFMA R6, R6, R13, R11 ;  /* 0x0000000d06067223 */ /* 0x000fe2000000000b */
[----:B------:R-:W-:Y:S02]  /*f910*/  IADD3 R13, PT, PT, R29, UR8, RZ ;  /* 0x000000081d0d7c10 */ /* 0x000fe4000fffe0ff */
[----:B------:R-:W1:Y:S01]  /*f920*/  LDS.128 R8, [UR4+0xe30] ;  /* 0x000e3004ff087984 */ /* 0x000e620008000c00 */
[----:B------:R-:W-:Y:S01]  /*f930*/  FFMA R7, R7, R14, R6 ;  /* 0x0000000e07077223 */ /* 0x000fe20000000006 */
[----:B------:R-:W-:-:S03]  /*f940*/  IADD3 R29, PT, PT, R13, UR8, RZ ;  /* 0x000000080d1d7c10 */ /* 0x000fc6000fffe0ff */
[----:B0-----:R-:W-:Y:S01]  /*f950*/  FFMA R33, R2, R15, R7 ;  /* 0x0000000f02217223 */ /* 0x001fe20000000007 */
[----:B------:R-:W-:-:S05]  /*f960*/  IMAD.WIDE.U32 R14, R13, 0x4, R30 ;  /* 0x000000040d0e7825 */ /* 0x000fca00078e001e */
[----:B------:R-:W4:Y:S01]  /*f970*/  LDG.E R6, desc[UR6][R14.64] ;  /* 0x000000060e067981 */ /* 0x000f22000c1e1900 */
[----:B------:R-:W-:-:S05]  /*f980*/  IMAD.WIDE.U32 R12, R29, 0x4, R30 ;  /* 0x000000041d0c7825 */ /* 0x000fca00078e001e */
[----:B------:R0:W4:Y:S01]  /*f990*/  LDG.E R7, desc[UR6][R12.64] ;  /* 0x000000060c077981 */ /* 0x000122000c1e1900 */
[----:B------:R-:W-:Y:S01]  /*f9a0*/  IADD3 R29, PT, PT, R29, UR8, RZ ;  /* 0x000000081d1d7c10 */ /* 0x000fe2000fffe0ff */
[----:B-1----:R-:W-:-:S04]  /*f9b0*/  FFMA R37, R8, R3, R33 ;  /* 0x0000000308257223 */ /* 0x002fc80000000021 */
[C---:B------:R-:W-:Y:S01]  /*f9c0*/  IMAD.WIDE.U32 R32, R29.reuse, 0x4, R30 ;  /* 0x000000041d207825 */ /* 0x040fe200078e001e */
[----:B0-----:R-:W5:Y:S04]  /*f9d0*/  LDS.128 R12, [UR4+0xe40] ;  /* 0x000e4004ff0c7984 */ /* 0x001f680008000c00 */
[----:B------:R-:W4:Y:S01]  /*f9e0*/  LDG.E R2, desc[UR6][R32.64] ;  /* 0x0000000620027981 */ /* 0x000f22000c1e1900 */
[----:B------:R-:W-:-:S05]  /*f9f0*/  IADD3 R8, PT, PT, R29, UR8, RZ ;  /* 0x000000081d087c10 */ /* 0x000fca000fffe0ff */
[----:B------:R-:W-:-:S05]  /*fa00*/  IMAD.WIDE.U32 R28, R8, 0x4, R30 ;  /* 0x00000004081c7825 */ /* 0x000fca00078e001e */
[----:B------:R0:W4:Y:S01]  /*fa10*/  LDG.E R3, desc[UR6][R28.64] ;  /* 0x000000061c037981 */ /* 0x000122000c1e1900 */
[----:B------:R-:W-:Y:S01]  /*fa20*/  IADD3 R35, PT, PT, R8, UR8, RZ ;  /* 0x0000000808237c10 */ /* 0x000fe2000fffe0ff */
[----:B--2---:R-:W-:-:S04]  /*fa30*/  FFMA R24, R24, R9, R37 ;  /* 0x0000000918187223 */ /* 0x004fc80000000025 */
[----:B------:R-:W-:-:S04]  /*fa40*/  IMAD.WIDE.U32 R8, R35, 0x4, R30 ;  /* 0x0000000423087825 */ /* 0x000fc800078e001e */
[----:B---3--:R-:W-:Y:S01]  /*fa50*/  FFMA R27, R27, R10, R24 ;  /* 0x0000000a1b1b7223 */ /* 0x008fe20000000018 */
[----:B------:R-:W-:-:S03]  /*fa60*/  IADD3 R35, PT, PT, R35, UR8, RZ ;  /* 0x0000000823237c10 */ /* 0x000fc6000fffe0ff */
[----:B------:R-:W-:Y:S01]  /*fa70*/  FFMA R11, R4, R11, R27 ;  /* 0x0000000b040b7223 */ /* 0x000fe2000000001b */
[C---:B0-----:R-:W-:Y:S01]  /*fa80*/  IADD3 R29, PT, PT, R35.reuse, UR8, RZ ;  /* 0x00000008231d7c10 */ /* 0x041fe2000fffe0ff */
[--C-:B------:R-:W-:Y:S01]  /*fa90*/  IMAD.WIDE.U32 R26, R35, 0x4, R30.reuse ;  /* 0x00000004231a7825 */ /* 0x100fe200078e001e */
[----:B------:R0:W2:Y:S03]  /*faa0*/  LDG.E R24, desc[UR6][R8.64] ;  /* 0x0000000608187981 */ /* 0x0000a6000c1e1900 */
[C---:B------:R-:W-:Y:S02]  /*fab0*/  IMAD.WIDE.U32 R34, R29.reuse, 0x4, R30 ;  /* 0x000000041d227825 */ /* 0x040fe400078e001e */
[----:B------:R-:W3:Y:S04]  /*fac0*/  LDG.E R27, desc[UR6][R26.64] ;  /* 0x000000061a1b7981 */ /* 0x000ee8000c1e1900 */
[----:B------:R1:W3:Y:S01]  /*fad0*/  LDG.E R4, desc[UR6][R34.64] ;  /* 0x0000000622047981 */ /* 0x0002e2000c1e1900 */
[----:B-----5:R-:W-:Y:S01]  /*fae0*/  FFMA R11, R12, R25, R11 ;  /* 0x000000190c0b7223 */ /* 0x020fe2000000000b */
[----:B------:R-:W-:-:S05]  /*faf0*/  IADD3 R29, PT, PT, R29, UR8, RZ ;  /* 0x000000081d1d7c10 */ /* 0x000fca000fffe0ff */
        /* <DEDUP_REMOVED lines=17> */
[----:B-----5:R-:W-:-:S04]  /*fc10*/  IMAD.WIDE.U32 R32, R29, 0x4, R30 ;  /* 0x000000041d207825 */ /* 0x020fc800078e001e */
[----:B------:R-:W-:Y:S01]  /*fc20*/  FFMA R18, R18, R9, R15 ;  /* 0x0000000912127223 */ /* 0x000fe2000000000f */
[----:B------:R-:W-:Y:S01]  /*fc30*/  IADD3 R9, PT, PT, R29, UR8, RZ ;  /* 0x000000081d097c10 */ /* 0x000fe2000fffe0ff */
[----:B------:R-:W4:Y:S04]  /*fc40*/  LDS.128 R12, [UR4+0xe60] ;  /* 0x000e6004ff0c7984 */ /* 0x000f280008000c00 */
[----:B------:R-:W-:Y:S01]  /*fc50*/  IMAD.WIDE.U32 R36, R9, 0x4, R30 ;  /* 0x0000000409247825 */ /* 0x000fe200078e001e */
[----:B------:R0:W5:Y:S03]  /*fc60*/  LDG.E R21, desc[UR6][R32.64] ;  /* 0x0000000620157981 */ /* 0x000166000c1e1900 */
[----:B------:R-:W-:-:S02]  /*fc70*/  FFMA R19, R19, R10, R18 ;  /* 0x0000000a13137223 */ /* 0x000fc40000000012 */
[----:B------:R-:W5:Y:S01]  /*fc80*/  LDG.E R18, desc[UR6][R36.64] ;  /* 0x0000000624127981 */ /* 0x000f62000c1e1900 */
[----:B------:R-:W-:-:S05]  /*fc90*/  IADD3 R29, PT, PT, R9, UR8, RZ ;  /* 0x00000008091d7c10 */ /* 0x000fca000fffe0ff */
[C---:B-1----:R-:W-:Y:S01]  /*fca0*/  IMAD.WIDE.U32 R34, R29.reuse, 0x4, R30 ;  /* 0x000000041d227825 */ /* 0x042fe200078e001e */
[----:B------:R-:W-:-:S03]  /*fcb0*/  IADD3 R29, PT, PT, R29, UR8, RZ ;  /* 0x000000081d1d7c10 */ /* 0x000fc6000fffe0ff */
[----:B------:R-:W-:Y:S02]  /*fcc0*/  FFMA R11, R16, R11, R19 ;  /* 0x0000000b100b7223 */ /* 0x000fe40000000013 */
[----:B------:R-:W5:Y:S01]  /*fcd0*/  LDG.E R19, desc[UR6][R34.64] ;  /* 0x0000000622137981 */ /* 0x000f62000c1e1900 */
[C---:B0-----:R-:W-:Y:S01]  /*fce0*/  IMAD.WIDE.U32 R32, R29.reuse, 0x4, R30 ;  /* 0x000000041d207825 */ /* 0x041fe200078e001e */
[----:B------:R-:W-:-:S04]  /*fcf0*/  IADD3 R29, PT, PT, R29, UR8, RZ ;  /* 0x000000081d1d7c10 */ /* 0x000fc8000fffe0ff */
[----:B------:R-:W5:Y:S01]  /*fd00*/  LDG.E R16, desc[UR6][R32.64] ;  /* 0x0000000620107981 */ /* 0x000f62000c1e1900 */
[----:B----4-:R-:W-:-:S04]  /*fd10*/  FFMA R11, R12, R17, R11 ;  /* 0x000000110c0b7223 */ /* 0x010fc8000000000b */
[----:B------:R-:W-:Y:S01]  /*fd20*/  FFMA R6, R6, R13, R11 ;  /* 0x0000000d06067223 */ /* 0x000fe2000000000b */
[C---:B------:R-:W-:Y:S01]  /*fd30*/  IMAD.WIDE.U32 R12, R29.reuse, 0x4, R30 ;  /* 0x000000041d0c7825 */ /* 0x040fe200078e001e */
[----:B------:R-:W-:Y:S01]  /*fd40*/  IADD3 R29, PT, PT, R29, UR8, RZ ;  /* 0x000000081d1d7c10 */ /* 0x000fe2000fffe0ff */
[----:B------:R-:W0:Y:S04]  /*fd50*/  LDS.128 R8, [UR4+0xe70] ;  /* 0x000e7004ff087984 */ /* 0x000e280008000c00 */
[----:B------:R1:W4:Y:S01]  /*fd60*/  LDG.E R17, desc[UR6][R12.64] ;  /* 0x000000060c117981 */ /* 0x000322000c1e1900 */
[----:B------:R-:W-:Y:S01]  /*fd70*/  FFMA R7, R7, R14, R6 ;  /* 0x0000000e07077223 */ /* 0x000fe20000000006 */
[----:B-1----:R-:W-:-:S05]  /*fd80*/  IMAD.WIDE.U32 R12, R29, 0x4, R30 ;  /* 0x000000041d0c7825 */ /* 0x002fca00078e001e */
[----:B------:R1:W4:Y:S01]  /*fd90*/  LDG.E R6, desc[UR6][R12.64] ;  /* 0x000000060c067981 */ /* 0x000322000c1e1900 */
[----:B------:R-:W-:-:S05]  /*fda0*/  IADD3 R29, PT, PT, R29, UR8, RZ ;  /* 0x000000081d1d7c10 */ /* 0x000fca000fffe0ff */
[C---:B------:R-:W-:Y:S01]  /*fdb0*/  IMAD.WIDE.U32 R36, R29.reuse, 0x4, R30 ;  /* 0x000000041d247825 */ /* 0x040fe200078e001e */
[----:B------:R-:W-:-:S03]  /*fdc0*/  IADD3 R29, PT, PT, R29, UR8, RZ ;  /* 0x000000081d1d7c10 */ /* 0x000fc6000fffe0ff */
[----:B------:R-:W-:Y:S02]  /*fdd0*/  FFMA R15, R2, R15, R7 ;  /* 0x0000000f020f7223 */ /* 0x000fe40000000007 */
[----:B------:R3:W4:Y:S01]  /*fde0*/  LDG.E R7, desc[UR6][R36.64] ;  /* 0x0000000624077981 */ /* 0x000722000c1e1900 */
[C---:B------:R-:W-:Y:S01]  /*fdf0*/  IMAD.WIDE.U32 R34, R29.reuse, 0x4, R30 ;  /* 0x000000041d227825 */ /* 0x040fe200078e001e */
[----:B------:R-:W-:-:S04]  /*fe00*/  IADD3 R29, PT, PT, R29, UR8, RZ ;  /* 0x000000081d1d7c10 */ /* 0x000fc8000fffe0ff */
[----:B------:R3:W4:Y:S01]  /*fe10*/  LDG.E R2, desc[UR6][R34.64] ;  /* 0x0000000622027981 */ /* 0x000722000c1e1900 */
[----:B------:R-:W-:-:S04]  /*fe20*/  IMAD.WIDE.U32 R32, R29, 0x4, R30 ;  /* 0x000000041d207825 */ /* 0x000fc800078e001e */
[----:B0-----:R-:W-:Y:S02]  /*fe30*/  FFMA R15, R8, R3, R15 ;  /* 0x00000003080f7223 */ /* 0x001fe4000000000f */
[----:B------:R0:W4:Y:S02]  /*fe40*/  LDG.E R3, desc[UR6][R32.64] ;  /* 0x0000000620037981 */ /* 0x000124000c1e1900 */
[----:B--2---:R-:W-:Y:S01]  /*fe50*/  FFMA R24, R24, R9, R15 ;  /* 0x0000000918187223 */ /* 0x004fe2000000000f */
[----:B------:R-:W-:Y:S01]  /*fe60*/  IADD3 R29, PT, PT, R29, UR8, RZ ;  /* 0x000000081d1d7c10 */ /* 0x000fe2000fffe0ff */
[----:B-1----:R-:W1:Y:S02]  /*fe70*/  LDS.128 R12, [UR4+0xe80] ;  /* 0x000e8004ff0c7984 */ /* 0x002e640008000c00 */
[----:B---3--:R-:W-:Y:S02]  /*fe80*/  FFMA R27, R27, R10, R24 ;  /* 0x0000000a1b1b7223 */ /* 0x008fe40000000018 */
[----:B------:R-:W-:-:S04]  /*fe90*/  IMAD.WIDE.U32 R36, R29, 0x4, R30 ;  /* 0x000000041d247825 */ /* 0x000fc800078e001e */
[----:B------:R-:W-:Y:S01]  /*fea0*/  FFMA R9, R4, R11, R27 ;  /* 0x0000000b04097223 */ /* 0x000fe2000000001b */
[----:B------:R-:W-:Y:S01]  /*feb0*/  IADD3 R11, PT, PT, R29, UR8, RZ ;  /* 0x000000081d0b7c10 */ /* 0x000fe2000fffe0ff */
[----:B------:R2:W3:Y:S04]  /*fec0*/  LDG.E R4, desc[UR6][R36.64] ;  /* 0x0000000624047981 */ /* 0x0004e8000c1e1900 */
[----:B------:R-:W-:-:S06]  /*fed0*/  IMAD.WIDE.U32 R26, R11, 0x4, R30 ;  /* 0x000000040b1a7825 */ /* 0x000fcc00078e001e */
[----:B------:R-:W3:Y:S01]  /*fee0*/  LDG.E R27, desc[UR6][R26.64] ;  /* 0x000000061a1b7981 */ /* 0x000ee2000c1e1900 */
[----:B------:R-:W-:-:S05]  /*fef0*/  IADD3 R29, PT, PT, R11, UR8, RZ ;  /* 0x000000080b1d7c10 */ /* 0x000fca000fffe0ff */
[----:B------:R-:W-:-:S05]  /*ff00*/  IMAD.WIDE.U32 R34, R29, 0x4, R30 ;  /* 0x000000041d227825 */ /* 0x000fca00078e001e */
[----:B------:R-:W3:Y:S01]  /*ff10*/  LDG.E R24, desc[UR6][R34.64] ;  /* 0x0000000622187981 */ /* 0x000ee2000c1e1900 */
[----:B-1----:R-:W-:-:S04]  /*ff20*/  FFMA R9, R12, R25, R9 ;  /* 0x000000190c097223 */ /* 0x002fc80000000009 */
[----:B------:R-:W-:Y:S02]  /*ff30*/  FFMA R22, R22, R13, R9 ;  /* 0x0000000d16167223 */ /* 0x000fe40000000009 */
[----:B------:R-:W5:Y:S01]  /*ff40*/  LDS.128 R8, [UR4+0xe90] ;  /* 0x000e9004ff087984 */ /* 0x000f620008000c00 */
[----:B------:R-:W-:-:S04]  /*ff50*/  IADD3 R29, PT, PT, R29, UR8, RZ ;  /* 0x000000081d1d7c10 */ /* 0x000fc8000fffe0ff */
[C---:B------:R-:W-:Y:S01]  /*ff60*/  IADD3 R13, PT, PT, R29.reuse, UR8, RZ ;  /* 0x000000081d0d7c10 */ /* 0x040fe2000fffe0ff */
[----:B0-----:R-:W-:-:S04]  /*ff70*/  IMAD.WIDE.U32 R32, R29, 0x4, R30 ;  /* 0x000000041d207825 */ /* 0x001fc800078e001e */
[----:B------:R-:W-:Y:S01]  /*ff80*/  FFMA R23, R23, R14, R22 ;  /* 0x0000000e17177223 */ /* 0x000fe20000000016 */
[C---:B--2---:R-:W-:Y:S01]  /*ff90*/  IMAD.WIDE.U32 R36, R13.reuse, 0x4, R30 ;  /* 0x000000040d247825 */ /* 0x044fe200078e001e */
[----:B------:R-:W2:Y:S01]  /*ffa0*/  LDG.E R25, desc[UR6][R32.64] ;  /* 0x0000000620197981 */ /* 0x000ea2000c1e1900 */
[----:B------:R-:W-:Y:S02]  /*ffb0*/  IADD3 R13, PT, PT, R13, UR8, RZ ;  /* 0x000000080d0d7c10 */ /* 0x000fe4000fffe0ff */
[----:B------:R-:W-:Y:S01]  /*ffc0*/  FFMA R15, R20, R15, R23 ;  /* 0x0000000f140f7223 */ /* 0x000fe20000000017 */
[----:B------:R0:W2:Y:S02]  /*ffd0*/  LDG.E R22, desc[UR6][R36.64] ;  /* 0x0000000624167981 */ /* 0x0000a4000c1e1900 */
[----:B------:R-:W-:-:S05]  /*ffe0*/  IMAD.WIDE.U32 R28, R13, 0x4, R30 ;  /* 0x000000040d1c7825 */ /* 0x000fca00078e001e */
[----:B------:R1:W2:Y:S01]  /*fff0*/  LDG.E R23, desc[UR6][R28.64] ;  /* 0x000000061c177981 */ /* 0x0002a2000c1e1900 */
[----:B-----5:R-:W-:Y:S01]  /*10000*/  FFMA R15, R8, R21, R15 ;  /* 0x00000015080f7223 */ /* 0x020fe2000000000f */
[----:B------:R-:W-:-:S03]  /*10010*/  IADD3 R21, PT, PT, R13, UR8, RZ ;  /* 0x000000080d157c10 */ /* 0x000fc6000fffe0ff */
[----:B------:R-:W-:Y:S02]  /*10020*/  FFMA R18, R18, R9, R15 ;  /* 0x0000000912127223 */ /* 0x000fe4000000000f */
[C---:B------:R-:W-:Y:S01]  /*10030*/  IMAD.WIDE.U32 R8, R21.reuse, 0x4, R30 ;  /* 0x0000000415087825 */ /* 0x040fe200078e001e */
[----:B------:R-:W4:Y:S04]  /*10040*/  LDS.128 R12, [UR4+0xea0] ;  /* 0x000ea004ff0c7984 */ /* 0x000f280008000c00 */
[----:B------:R-:W5:Y:S01]  /*10050*/  LDG.E R20, desc[UR6][R8.64] ;  /* 0x0000000608147981 */ /* 0x000f62000c1e1900 */
[----:B------:R-:W-:-:S04]  /*10060*/  IADD3 R21, PT, PT, R21, UR8, RZ ;  /* 0x0000000815157c10 */ /* 0x000fc8000fffe0ff */
[C---:B0-----:R-:W-:Y:S01]  /*10070*/  IADD3 R37, PT, PT, R21.reuse, UR8, RZ ;  /* 0x0000000815257c10 */ /* 0x041fe2000fffe0ff */
[----:B------:R-:W-:-:S03]  /*10080*/  IMAD.WIDE.U32 R32, R21, 0x4, R30 ;  /* 0x0000000415207825 */ /* 0x000fc600078e001e */
[C---:B-1----:R-:W-:Y:S01]  /*10090*/  IADD3 R29, PT, PT, R37.reuse, UR8, RZ ;  /* 0x00000008251d7c10 */ /* 0x042fe2000fffe0ff */
[----:B------:R-:W-:Y:S01]  /*100a0*/  IMAD.WIDE.U32 R36, R37, 0x4, R30 ;  /* 0x0000000425247825 */ /* 0x000fe200078e001e */
[----:B------:R0:W5:Y:S03]  /*100b0*/  LDG.E R21, desc[UR6][R32.64] ;  /* 0x0000000620157981 */ /* 0x000166000c1e1900 */
[----:B------:R-:W-:Y:S02]  /*100c0*/  FFMA R19, R19, R10, R18 ;  /* 0x0000000a13137223 */ /* 0x000fe40000000012 */
[----:B------:R1:W5:Y:S02]  /*100d0*/  LDG.E R18, desc[UR6][R36.64] ;  /* 0x0000000624127981 */ /* 0x000364000c1e1900 */
[----:B------:R-:W-:Y:S01]  /*100e0*/  FFMA R11, R16, R11, R19 ;  /* 0x0000000b100b7223 */ /* 0x000fe20000000013 */
[----:B0-----:R-:W-:-:S05]  /*100f0*/  IMAD.WIDE.U32 R32, R29, 0x4, R30 ;  /* 0x000000041d207825 */ /* 0x001fca00078e001e */
[----:B------:R0:W5:Y:S01]  /*10100*/  LDG.E R19, desc[UR6][R32.64] ;  /* 0x0000000620137981 */ /* 0x000162000c1e1900 */
[----:B------:R-:W-:-:S05]  /*10110*/  IADD3 R29, PT, PT, R29, UR8, RZ ;  /* 0x000000081d1d7c10 */ /* 0x000fca000fffe0ff */
[----:B------:R-:W-:-:S05]  /*10120*/  IMAD.WIDE.U32 R34, R29, 0x4, R30 ;  /* 0x000000041d227825 */ /* 0x000fca00078e001e */
[----:B------:R0:W5:Y:S01]  /*10130*/  LDG.E R16, desc[UR6][R34.64] ;  /* 0x0000000622107981 */ /* 0x000162000c1e1900 */
[----:B----4-:R-:W-:-:S04]  /*10140*/  FFMA R11, R12, R17, R11 ;  /* 0x000000110c0b7223 */ /* 0x010fc8000000000b */
[----:B------:R-:W-:Y:S02]  /*10150*/  FFMA R6, R6, R13, R11 ;  /* 0x0000000d06067223 */ /* 0x000fe4000000000b */
[----:B------:R-:W4:Y:S01]  /*10160*/  LDS.128 R8, [UR4+0xeb0] ;  /* 0x000eb004ff087984 */ /* 0x000f220008000c00 */
[----:B------:R-:W-:-:S04]  /*10170*/  IADD3 R13, PT, PT, R29, UR8, RZ ;  /* 0x000000081d0d7c10 */ /* 0x000fc8000fffe0ff */
[C---:B------:R-:W-:Y:S01]  /*10180*/  IADD3 R17, PT, PT, R13.reuse, UR8, RZ ;  /* 0x000000080d117c10 */ /* 0x040fe2000fffe0ff */
[----:B-1----:R-:W-:-:S04]  /*10190*/  IMAD.WIDE.U32 R36, R13, 0x4, R30 ;  /* 0x000000040d247825 */ /* 0x002fc800078e001e */
[----:B------:R-:W-:Y:S01]  /*101a0*/  FFMA R7, R7, R14, R6 ;  /* 0x0000000e07077223 */ /* 0x000fe20000000006 */
[----:B0-----:R-:W-:-:S03]  /*101b0*/  IADD3 R33, PT, PT, R17, UR8, RZ ;  /* 0x0000000811217c10 */ /* 0x001fc6000fffe0ff */
[----:B------:R-:W-:Y:S01]  /*101c0*/  FFMA R29, R2, R15, R7 ;  /* 0x0000000f021d7223 */ /* 0x000fe20000000007 */
[--C-:B------:R-:W-:Y:S02]  /*101d0*/  IMAD.WIDE.U32 R14, R17, 0x4, R30.reuse ;  /* 0x00000004110e7825 */ /* 0x100fe400078e001e */
[----:B------:R-:W5:Y:S01]  /*101e0*/  LDG.E R17, desc[UR6][R36.64] ;  /* 0x0000000624117981 */ /* 0x000f62000c1e1900 */
[C---:B------:R-:W-:Y:S01]  /*101f0*/  IADD3 R35, PT, PT, R33.reuse, UR8, RZ ;  /* 0x0000000821237c10 */ /* 0x040fe2000fffe0ff */
[----:B------:R-:W-:Y:S02]  /*10200*/  IMAD.WIDE.U32 R12, R33, 0x4, R30 ;  /* 0x00000004210c7825 */ /* 0x000fe400078e001e */
[----:B------:R-:W5:Y:S04]  /*10210*/  LDG.E R6, desc[UR6][R14.64] ;  /* 0x000000060e067981 */ /* 0x000f68000c1e1900 */
[----:B------:R0:W5:Y:S04]  /*10220*/  LDG.E R7, desc[UR6][R12.64] ;  /* 0x000000060c077981 */ /* 0x000168000c1e1900 */
[----:B0-----:R-:W2:Y:S01]  /*10230*/  LDS.128 R12, [UR4+0xec0] ;  /* 0x000ec004ff0c7984 */ /* 0x001ea20008000c00 */
[----:B----4-:R-:W-:Y:S01]  /*10240*/  FFMA R33, R8, R3, R29 ;  /* 0x0000000308217223 */ /* 0x010fe2000000001d */
[----:B------:R-:W-:-:S06]  /*10250*/  IMAD.WIDE.U32 R2, R35, 0x4, R30 ;  /* 0x0000000423027825 */ /* 0x000fcc00078e001e */
[----:B------:R-:W4:Y:S01]  /*10260*/  LDG.E R2, desc[UR6][R2.64] ;  /* 0x0000000602027981 */ /* 0x000f22000c1e1900 */
[----:B------:R-:W-:-:S05]  /*10270*/  IADD3 R29, PT, PT, R35, UR8, RZ ;  /* 0x00000008231d7c10 */ /* 0x000fca000fffe0ff */
[----:B------:R-:W-:-:S05]  /*10280*/  IMAD.WIDE.U32 R34, R29, 0x4, R30 ;  /* 0x000000041d227825 */ /* 0x000fca00078e001e */
[----:B------:R0:W4:Y:S01]  /*10290*/  LDG.E R3, desc[UR6][R34.64] ;  /* 0x0000000622037981 */ /* 0x000122000c1e1900 */
[----:B------:R-:W-:Y:S01]  /*102a0*/  IADD3 R29, PT, PT, R29, UR8, RZ ;  /* 0x000000081d1d7c10 */ /* 0x000fe2000fffe0ff */
[----:B---3--:R-:W-:-:S04]  /*102b0*/  FFMA R4, R4, R9, R33 ;  /* 0x0000000904047223 */ /* 0x008fc80000000021 */
[----:B------:R-:W-:-:S04]  /*102c0*/  IMAD.WIDE.U32 R32, R29, 0x4, R30 ;  /* 0x000000041d207825 */ /* 0x000fc800078e001e */
[----:B------:R-:W-:Y:S02]  /*102d0*/  FFMA R27, R27, R10, R4 ;  /* 0x0000000a1b1b7223 */ /* 0x000fe40000000004 */
[----:B------:R1:W3:Y:S02]  /*102e0*/  LDG.E R4, desc[UR6][R32.64] ;  /* 0x0000000620047981 */ /* 0x0002e4000c1e1900 */
[----:B------:R-:W-:Y:S01]  /*102f0*/  FFMA R9, R24, R11, R27 ;  /* 0x0000000b18097223 */ /* 0x000fe2000000001b */
[----:B------:R-:W-:-:S04]  /*10300*/  IADD3 R27, PT, PT, R29, UR8, RZ ;  /* 0x000000081d1b7c10 */ /* 0x000fc8000fffe0ff */
[C---:B------:R-:W-:Y:S01]  /*10310*/  IADD3 R29, PT, PT, R27.reuse, UR8, RZ ;  /* 0x000000081b1d7c10 */ /* 0x040fe2000fffe0ff */
[----:B------:R-:W-:-:S06]  /*10320*/  IMAD.WIDE.U32 R26, R27, 0x4, R30 ;  /* 0x000000041b1a7825 */ /* 0x000fcc00078e001e */
[----:B------:R-:W3:Y:S01]  /*10330*/  LDG.E R27, desc[UR6][R26.64] ;  /* 0x000000061a1b7981 */ /* 0x000ee2000c1e1900 */
[----:B--2---:R-:W-:Y:S01]  /*10340*/  FFMA R9, R12, R25, R9 ;  /* 0x000000190c097223 */ /* 0x004fe20000000009 */
[----:B0-----:R-:W-:-:S04]  /*10350*/  IMAD.WIDE.U32 R34, R29, 0x4, R30 ;  /* 0x000000041d227825 */ /* 0x001fc800078e001e */
[----:B------:R-:W-:Y:S01]  /*10360*/  FFMA R22, R22, R13, R9 ;  /* 0x0000000d16167223 */ /* 0x000fe20000000009 */
[----:B------:R-:W2:Y:S04]  /*10370*/  LDG.E R24, desc[UR6][R34.64] ;  /* 0x0000000622187981 */ /* 0x000ea8000c1e1900 */
[----:B------:R-:W0:Y:S01]  /*10380*/  LDS.128 R8, [UR4+0xed0] ;  /* 0x000ed004ff087984 */ /* 0x000e220008000c00 */
[----:B------:R-:W-:Y:S01]  /*10390*/  IADD3 R29, PT, PT, R29, UR8, RZ ;  /* 0x000000081d1d7c10 */ /* 0x000fe2000fffe0ff */
[----:B------:R-:W-:-:S03]  /*103a0*/  FFMA R23, R23, R14, R22 ;  /* 0x0000000e17177223 */ /* 0x000fc60000000016 */
[C---:B------:R-:W-:Y:S01]  /*103b0*/  IADD3 R13, PT, PT, R29.reuse, UR8, RZ ;  /* 0x000000081d0d7c10 */ /* 0x040fe2000fffe0ff */
[----:B-1----:R-:W-:-:S05]  /*103c0*/  IMAD.WIDE.U32 R32, R29, 0x4, R30 ;  /* 0x000000041d207825 */ /* 0x002fca00078e001e */
[----:B------:R-:W2:Y:S01]  /*103d0*/  LDG.E R25, desc[UR6][R32.64] ;  /* 0x0000000620197981 */ /* 0x000ea2000c1e1900 */
[----:B-----5:R-:W-:Y:S01]  /*103e0*/  FFMA R15, R20, R15, R23 ;  /* 0x0000000f140f7223 */ /* 0x020fe20000000017 */
[----:B------:R-:W-:-:S06]  /*103f0*/  IMAD.WIDE.U32 R22, R13, 0x4, R30 ;  /* 0x000000040d167825 */ /* 0x000fcc00078e001e */
[----:B------:R-:W5:Y:S01]  /*10400*/  LDG.E R22, desc[UR6][R22.64] ;  /* 0x0000000616167981 */ /* 0x000f62000c1e1900 */
[----:B------:R-:W-:Y:S01]  /*10410*/  IADD3 R13, PT, PT, R13, UR8, RZ ;  /* 0x000000080d0d7c10 */ /* 0x000fe2000fffe0ff */
[----:B0-----:R-:W-:-:S04]  /*10420*/  FFMA R15, R8, R21, R15 ;  /* 0x00000015080f7223 */ /* 0x001fc8000000000f */
[----:B------:R-:W-:-:S04]  /*10430*/  IMAD.WIDE.U32 R28, R13, 0x4, R30 ;  /* 0x000000040d1c7825 */ /* 0x000fc800078e001e */
[----:B------:R-:W-:Y:S01]  /*10440*/  FFMA R18, R18, R9, R15 ;  /* 0x0000000912127223 */ /* 0x000fe2000000000f */
[----:B------:R-:W-:Y:S02]  /*10450*/  IADD3 R9, PT, PT, R13, UR8, RZ ;  /* 0x000000080d097c10 */ /* 0x000fe4000fffe0ff */
[----:B------:R-:W0:Y:S02]  /*10460*/  LDS.128 R12, [UR4+0xee0] ;  /* 0x000ee004ff0c7984 */ /* 0x000e240008000c00 */
[C---:B------:R-:W-:Y:S01]  /*10470*/  IADD3 R21, PT, PT, R9.reuse, UR8, RZ ;  /* 0x0000000809157c10 */ /* 0x040fe2000fffe0ff */
[--C-:B------:R-:W-:Y:S01]  /*10480*/  IMAD.WIDE.U32 R36, R9, 0x4, R30.reuse ;  /* 0x0000000409247825 */ /* 0x100fe200078e001e */
[----:B------:R1:W5:Y:S03]  /*10490*/  LDG.E R23, desc[UR6][R28.64] ;  /* 0x000000061c177981 */ /* 0x000366000c1e1900 */
[C---:B------:R-:W-:Y:S01]  /*104a0*/  IMAD.WIDE.U32 R8, R21.reuse, 0x4, R30 ;  /* 0x0000000415087825 */ /* 0x040fe200078e001e */
[----:B------:R-:W5:Y:S01]  /*104b0*/  LDG.E R20, desc[UR6][R36.64] ;  /* 0x0000000624147981 */ /* 0x000f62000c1e1900 */
[----:B-1----:R-:W-:-:S03]  /*104c0*/  IADD3 R29, PT, PT, R21, UR8, RZ ;  /* 0x00000008151d7c10 */ /* 0x002fc6000fffe0ff */
[----:B------:R1:W5:Y:S02]  /*104d0*/  LDG.E R21, desc[UR6][R8.64] ;  /* 0x0000000608157981 */ /* 0x000364000c1e1900 */
[----:B------:R-:W-:-:S04]  /*104e0*/  IMAD.WIDE.U32 R34, R29, 0x4, R30 ;  /* 0x000000041d227825 */ /* 0x000fc800078e001e */
[----:B------:R-:W-:Y:S02]  /*104f0*/  FFMA R19, R19, R10, R18 ;  /* 0x0000000a13137223 */ /* 0x000fe40000000012 */
[----:B------:R4:W5:Y:S02]  /*10500*/  LDG.E R18, desc[UR6][R34.64] ;  /* 0x0000000622127981 */ /* 0x000964000c1e1900 */
[----:B------:R-:W-:Y:S01]  /*10510*/  FFMA R11, R16, R11, R19 ;  /* 0x0000000b100b7223 */ /* 0x000fe20000000013 */
[----:B------:R-:W-:-:S05]  /*10520*/  IADD3 R29, PT, PT, R29, UR8, RZ ;  /* 0x000000081d1d7c10 */ /* 0x000fca000fffe0ff */
[----:B------:R-:W-:-:S05]  /*10530*/  IMAD.WIDE.U32 R32, R29, 0x4, R30 ;  /* 0x000000041d207825 */ /* 0x000fca00078e001e */
[----:B------:R4:W5:Y:S01]  /*10540*/  LDG.E R19, desc[UR6][R32.64] ;  /* 0x0000000620137981 */ /* 0x000962000c1e1900 */
[----:B0-----:R-:W-:Y:S01]  /*10550*/  FFMA R11, R12, R17, R11 ;  /* 0x000000110c0b7223 */ /* 0x001fe2000000000b */
[----:B------:R-:W-:-:S05]  /*10560*/  IADD3 R17, PT, PT, R29, UR8, RZ ;  /* 0x000000081d117c10 */ /* 0x000fca000fffe0ff */
[----:B------:R-:W-:-:S04]  /*10570*/  IMAD.WIDE.U32 R28, R17, 0x4, R30 ;  /* 0x00000004111c7825 */ /* 0x000fc800078e001e */
[----:B------:R-:W-:Y:S01]  /*10580*/  FFMA R6, R6, R13, R11 ;  /* 0x0000000d06067223 */ /* 0x000fe2000000000b */
[----:B------:R-:W-:Y:S01]  /*10590*/  IADD3 R17, PT, PT, R17, UR8, RZ ;  /* 0x0000000811117c10 */ /* 0x000fe2000fffe0ff */
[----:B-1----:R-:W0:Y:S02]  /*105a0*/  LDS.128 R8, [UR4+0xef0] ;  /* 0x000ef004ff087984 */ /* 0x002e240008000c00 */
[----:B------:R-:W-:Y:S02]  /*105b0*/  FFMA R7, R7, R14, R6 ;  /* 0x0000000e07077223 */ /* 0x000fe40000000006 */
[----:B------:R1:W5:Y:S01]  /*105c0*/  LDG.E R16, desc[UR6][R28.64] ;  /* 0x000000061c107981 */ /* 0x000362000c1e1900 */
[----:B------:R-:W-:-:S04]  /*105d0*/  IMAD.WIDE.U32 R36, R17, 0x4, R30 ;  /* 0x0000000411247825 */ /* 0x000fc800078e001e */
[----:B----4-:R-:W-:Y:S01]  /*105e0*/  FFMA R35, R2, R15, R7 ;  /* 0x0000000f02237223 */ /* 0x010fe20000000007 */
[----:B------:R-:W-:Y:S02]  /*105f0*/  IADD3 R7, PT, PT, R17, UR8, RZ ;  /* 0x0000000811077c10 */ /* 0x000fe4000fffe0ff */
[----:B------:R-:W4:Y:S03]  /*10600*/  LDG.E R17, desc[UR6][R36.64] ;  /* 0x0000000624117981 */ /* 0x000f26000c1e1900 */
[----:B------:R-:W-:-:S05]  /*10610*/  IMAD.WIDE.U32 R14, R7, 0x4, R30 ;  /* 0x00000004070e7825 */ /* 0x000fca00078e001e */
[----:B------:R3:W4:Y:S01]  /*10620*/  LDG.E R6, desc[UR6][R14.64] ;  /* 0x000000060e067981 */ /* 0x000722000c1e1900 */
[----:B------:R-:W-:-:S05]  /*10630*/  IADD3 R33, PT, PT, R7, UR8, RZ ;  /* 0x0000000807217c10 */ /* 0x000fca000fffe0ff */
[C---:B------:R-:W-:Y:S01]  /*10640*/  IMAD.WIDE.U32 R12, R33.reuse, 0x4, R30 ;  /* 0x00000004210c7825 */ /* 0x040fe200078e001e */
[----:B------:R-:W-:-:S03]  /*10650*/  IADD3 R33, PT, PT, R33, UR8, RZ ;  /* 0x0000000821217c10 */ /* 0x000fc6000fffe0ff */
[----:B0-----:R-:W-:Y:S01]  /*10660*/  FFMA R8, R8, R3, R35 ;  /* 0x0000000308087223 */ /* 0x001fe20000000023 */
[----:B------:R0:W4:Y:S01]  /*10670*/  LDG.E R7, desc[UR6][R12.64] ;  /* 0x000000060c077981 */ /* 0x000122000c1e1900 */
[----:B------:R-:W-:-:S05]  /*10680*/  IMAD.WIDE.U32 R34, R33, 0x4, R30 ;  /* 0x0000000421227825 */ /* 0x000fca00078e001e */
[----:B------:R-:W4:Y:S01]  /*10690*/  LDG.E R2, desc[UR6][R34.64] ;  /* 0x0000000622027981 */ /* 0x000f22000c1e1900 */
[----:B-1----:R-:W-:-:S05]  /*106a0*/  IADD3 R29, PT, PT, R33, UR8, RZ ;  /* 0x00000008211d7c10 */ /* 0x002fca000fffe0ff */
[----:B------:R-:W-:-:S05]  /*106b0*/  IMAD.WIDE.U32 R32, R29, 0x4, R30 ;  /* 0x000000041d207825 */ /* 0x000fca00078e001e */
[----:B------:R-:W4:Y:S01]  /*106c0*/  LDG.E R3, desc[UR6][R32.64] ;  /* 0x0000000620037981 */ /* 0x000f22000c1e1900 */
[----:B------:R-:W-:Y:S01]  /*106d0*/  IADD3 R29, PT, PT, R29, UR8, RZ ;  /* 0x000000081d1d7c10 */ /* 0x000fe2000fffe0ff */
[----:B---3--:R-:W-:-:S04]  /*106e0*/  FFMA R14, R4, R9, R8 ;  /* 0x00000009040e7223 */ /* 0x008fc80000000008 */
[----:B------:R-:W-:-:S05]  /*106f0*/  IMAD.WIDE.U32 R8, R29, 0x4, R30 ;  /* 0x000000041d087825 */ /* 0x000fca00078e001e */
[----:B------:R1:W3:Y:S01]  /*10700*/  LDG.E R4, desc[UR6][R8.64] ;  /* 0x0000000608047981 */ /* 0x0002e2000c1e1900 */
[----:B------:R-:W-:-:S03]  /*10710*/  FFMA R27, R27, R10, R14 ;  /* 0x0000000a1b1b7223 */ /* 0x000fc6000000000e */
[----:B0-----:R-:W0:Y:S01]  /*10720*/  LDS.128 R12, [UR4+0xf00] ;  /* 0x000f0004ff0c7984 */ /* 0x001e220008000c00 */
[----:B--2---:R-:W-:Y:S01]  /*10730*/  FFMA R11, R24, R11, R27 ;  /* 0x0000000b180b7223 */ /* 0x004fe2000000001b */
[----:B------:R-:W-:-:S04]  /*10740*/  IADD3 R27, PT, PT, R29, UR8, RZ ;  /* 0x000000081d1b7c10 */ /* 0x000fc8000fffe0ff */
[C---:B------:R-:W-:Y:S01]  /*10750*/  IADD3 R29, PT, PT, R27.reuse, UR8, RZ ;  /* 0x000000081b1d7c10 */ /* 0x040fe2000fffe0ff */
[----:B------:R-:W-:-:S06]  /*10760*/  IMAD.WIDE.U32 R26, R27, 0x4, R30 ;  /* 0x000000041b1a7825 */ /* 0x000fcc00078e001e */
[----:B------:R-:W2:Y:S01]  /*10770*/  LDG.E R27, desc[UR6][R26.64] ;  /* 0x000000061a1b7981 */ /* 0x000ea2000c1e1900 */
[----:B0-----:R-:W-:-:S04]  /*10780*/  FFMA R11, R12, R25, R11 ;  /* 0x000000190c0b7223 */ /* 0x001fc8000000000b */
[----:B-----5:R-:W-:Y:S02]  /*10790*/  FFMA R22, R22, R13, R11 ;  /* 0x0000000d16167223 */ /* 0x020fe4000000000b */
[----:B-1----:R-:W0:Y:S01]  /*107a0*/  LDS.128 R8, [UR4+0xf10] ;  /* 0x000f1004ff087984 */ /* 0x002e220008000c00 */
[C---:B------:R-:W-:Y:S01]  /*107b0*/  IMAD.WIDE.U32 R32, R29.reuse, 0x4, R30 ;  /* 0x000000041d207825 */ /* 0x040fe200078e001e */
[----:B------:R-:W-:-:S03]  /*107c0*/  IADD3 R29, PT, PT, R29, UR8, RZ ;  /* 0x000000081d1d7c10 */ /* 0x000fc6000fffe0ff */
[----:B------:R-:W-:Y:S01]  /*107d0*/  FFMA R23, R23, R14, R22 ;  /* 0x0000000e17177223 */ /* 0x000fe20000000016 */
[----:B------:R-:W5:Y:S01]  /*107e0*/  LDG.E R24, desc[UR6][R32.64] ;  /* 0x0000000620187981 */ /* 0x000f62000c1e1900 */
[C---:B------:R-:W-:Y:S01]  /*107f0*/  IMAD.WIDE.U32 R12, R29.reuse, 0x4, R30 ;  /* 0x000000041d0c7825 */ /* 0x040fe200078e001e */
[----:B------:R-:W-:-:S03]  /*10800*/  IADD3 R29, PT, PT, R29, UR8, RZ ;  /* 0x000000081d1d7c10 */ /* 0x000fc6000fffe0ff */
[----:B------:R-:W-:Y:S01]  /*10810*/  FFMA R23, R20, R15, R23 ;  /* 0x0000000f14177223 */ /* 0x000fe20000000017 */
[----:B------:R1:W5:Y:S01]  /*10820*/  LDG.E R25, desc[UR6][R12.64] ;  /* 0x000000060c197981 */ /* 0x000362000c1e1900 */
[C---:B------:R-:W-:Y:S01]  /*10830*/  IMAD.WIDE.U32 R34, R29.reuse, 0x4, R30 ;  /* 0x000000041d227825 */ /* 0x040fe200078e001e */
[----:B------:R-:W-:-:S04]  /*10840*/  IADD3 R15, PT, PT, R29, UR8, RZ ;  /* 0x000000081d0f7c10 */ /* 0x000fc8000fffe0ff */
[----:B------:R1:W5:Y:S01]  /*10850*/  LDG.E R22, desc[UR6][R34.64] ;  /* 0x0000000622167981 */ /* 0x000362000c1e1900 */
[----:B------:R-:W-:-:S04]  /*10860*/  IMAD.WIDE.U32 R28, R15, 0x4, R30 ;  /* 0x000000040f1c7825 */ /* 0x000fc800078e001e */
[----:B0-----:R-:W-:Y:S02]  /*10870*/  FFMA R21, R8, R21, R23 ;  /* 0x0000001508157223 */ /* 0x001fe40000000017 */
[----:B------:R0:W5:Y:S02]  /*10880*/  LDG.E R23, desc[UR6][R28.64] ;  /* 0x000000061c177981 */ /* 0x000164000c1e1900 */
[----:B------:R-:W-:Y:S01]  /*10890*/  FFMA R18, R18, R9, R21 ;  /* 0x0000000912127223 */ /* 0x000fe20000000015 */
[----:B------:R-:W-:Y:S02]  /*108a0*/  IADD3 R21, PT, PT, R15, UR8, RZ ;  /* 0x000000080f157c10 */ /* 0x000fe4000fffe0ff */
[----:B-1----:R-:W4:Y:S01]  /*108b0*/  LDS.128 R12, [UR4+0xf20] ;  /* 0x000f2004ff0c7984 */ /* 0x002f220008000c00 */
[----:B------:R-:W-:Y:S02]  /*108c0*/  FFMA R19, R19, R10, R18 ;  /* 0x0000000a13137223 */ /* 0x000fe40000000012 */
[C---:B------:R-:W-:Y:S01]  /*108d0*/  IMAD.WIDE.U32 R8, R21.reuse, 0x4, R30 ;  /* 0x0000000415087825 */ /* 0x040fe200078e001e */
[----:B------:R-:W-:-:S04]  /*108e0*/  IADD3 R21, PT, PT, R21, UR8, RZ ;  /* 0x0000000815157c10 */ /* 0x000fc8000fffe0ff */
[----:B------:R-:W-:Y:S01]  /*108f0*/  IADD3 R33, PT, PT, R21, UR8, RZ ;  /* 0x0000000815217c10 */ /* 0x000fe2000fffe0ff */
[----:B------:R-:W5:Y:S04]  /*10900*/  LDG.E R20, desc[UR6][R8.64] ;  /* 0x0000000608147981 */ /* 0x000f68000c1e1900 */
[C---:B------:R-:W-:Y:S01]  /*10910*/  IMAD.WIDE.U32 R34, R33.reuse, 0x4, R30 ;  /* 0x0000000421227825 */ /* 0x040fe200078e001e */
[----:B0-----:R-:W-:-:S04]  /*10920*/  IADD3 R29, PT, PT, R33, UR8, RZ ;  /* 0x00000008211d7c10 */ /* 0x001fc8000fffe0ff */
[----:B------:R-:W5:Y:S01]  /*10930*/  LDG.E R18, desc[UR6][R34.64] ;  /* 0x0000000622127981 */ /* 0x000f62000c1e1900 */
[----:B------:R-:W-:-:S04]  /*10940*/  IMAD.WIDE.U32 R32, R29, 0x4, R30 ;  /* 0x000000041d207825 */ /* 0x000fc800078e001e */
[----:B------:R-:W-:Y:S01]  /*10950*/  FFMA R19, R16, R11, R19 ;  /* 0x0000000b10137223 */ /* 0x000fe20000000013 */
[----:B------:R-:W-:-:S05]  /*10960*/  IMAD.WIDE.U32 R10, R21, 0x4, R30 ;  /* 0x00000004150a7825 */ /* 0x000fca00078e001e */
[----:B------:R0:W5:Y:S04]  /*10970*/  LDG.E R21, desc[UR6][R10.64] ;  /* 0x000000060a157981 */ /* 0x000168000c1e1900 */
[----:B0-----:R-:W0:Y:S01]  /*10980*/  LDS.128 R8, [UR4+0xf30] ;  /* 0x000f3004ff087984 */ /* 0x001e220008000c00 */
[----:B----4-:R-:W-:Y:S01]  /*10990*/  FFMA R19, R12, R17, R19 ;  /* 0x000000110c137223 */ /* 0x010fe20000000013 */
[----:B------:R-:W-:-:S05]  /*109a0*/  IADD3 R17, PT, PT, R29, UR8, RZ ;  /* 0x000000081d117c10 */ /* 0x000fca000fffe0ff */
[----:B------:R-:W-:-:S04]  /*109b0*/  IMAD.WIDE.U32 R28, R17, 0x4, R30 ;  /* 0x00000004111c7825 */ /* 0x000fc800078e001e */
[----:B------:R-:W-:Y:S02]  /*109c0*/  FFMA R6, R6, R13, R19 ;  /* 0x0000000d06067223 */ /* 0x000fe40000000013 */
[----:B------:R1:W4:Y:S04]  /*109d0*/  LDG.E R19, desc[UR6][R32.64] ;  /* 0x0000000620137981 */ /* 0x000328000c1e1900 */
[----:B------:R0:W4:Y:S01]  /*109e0*/  LDG.E R16, desc[UR6][R28.64] ;  /* 0x000000061c107981 */ /* 0x000122000c1e1900 */
[----:B------:R-:W-:Y:S01]  /*109f0*/  IADD3 R17, PT, PT, R17, UR8, RZ ;  /* 0x0000000811117c10 */ /* 0x000fe2000fffe0ff */
[----:B------:R-:W-:-:S04]  /*10a00*/  FFMA R7, R7, R14, R6 ;  /* 0x0000000e07077223 */ /* 0x000fc80000000006 */
[----:B------:R-:W-:-:S04]  /*10a10*/  IMAD.WIDE.U32 R36, R17, 0x4, R30 ;  /* 0x0000000411247825 */ /* 0x000fc800078e001e */
[----:B------:R-:W-:Y:S01]  /*10a20*/  FFMA R35, R2, R15, R7 ;  /* 0x0000000f02237223 */ /* 0x000fe20000000007 */
[----:B------:R-:W-:Y:S02]  /*10a30*/  IADD3 R7, PT, PT, R17, UR8, RZ ;  /* 0x0000000811077c10 */ /* 0x000fe4000fffe0ff */
[----:B------:R-:W4:Y:S02]  /*10a40*/  LDG.E R17, desc[UR6][R36.64] ;  /* 0x0000000624117981 */ /* 0x000f24000c1e1900 */
[C---:B-1----:R-:W-:Y:S01]  /*10a50*/  IADD3 R33, PT, PT, R7.reuse, UR8, RZ ;  /* 0x0000000807217c10 */ /* 0x042fe2000fffe0ff */
[----:B------:R-:W-:-:S04]  /*10a60*/  IMAD.WIDE.U32 R14, R7, 0x4, R30 ;  /* 0x00000004070e7825 */ /* 0x000fc800078e001e */
[C---:B------:R-:W-:Y:S01]  /*10a70*/  IMAD.WIDE.U32 R12, R33.reuse, 0x4, R30 ;  /* 0x00000004210c7825 */ /* 0x040fe200078e001e */
[----:B------:R3:W4:Y:S01]  /*10a80*/  LDG.E R6, desc[UR6][R14.64] ;  /* 0x000000060e067981 */ /* 0x000722000c1e1900 */
[----:B------:R-:W-:-:S03]  /*10a90*/  IADD3 R33, PT, PT, R33, UR8, RZ ;  /* 0x0000000821217c10 */ /* 0x000fc6000fffe0ff */
[----:B------:R1:W4:Y:S01]  /*10aa0*/  LDG.E R7, desc[UR6][R12.64] ;  /* 0x000000060c077981 */ /* 0x000322000c1e1900 */
[----:B0-----:R-:W-:Y:S01]  /*10ab0*/  FFMA R8, R8, R3, R35 ;  /* 0x0000000308087223 */ /* 0x001fe20000000023 */
[----:B------:R-:W-:-:S05]  /*10ac0*/  IMAD.WIDE.U32 R34, R33, 0x4, R30 ;  /* 0x0000000421227825 */ /* 0x000fca00078e001e */
[----:B------:R-:W4:Y:S01]  /*10ad0*/  LDG.E R2, desc[UR6][R34.64] ;  /* 0x0000000622027981 */ /* 0x000f22000c1e1900 */
[----:B------:R-:W-:-:S05]  /*10ae0*/  IADD3 R29, PT, PT, R33, UR8, RZ ;  /* 0x00000008211d7c10 */ /* 0x000fca000fffe0ff */
[C---:B------:R-:W-:Y:S01]  /*10af0*/  IMAD.WIDE.U32 R32, R29.reuse, 0x4, R30 ;  /* 0x000000041d207825 */ /* 0x040fe200078e001e */
[----:B------:R-:W-:-:S04]  /*10b00*/  IADD3 R29, PT, PT, R29, UR8, RZ ;  /* 0x000000081d1d7c10 */ /* 0x000fc8000fffe0ff */
[----:B------:R-:W4:Y:S01]  /*10b10*/  LDG.E R3, desc[UR6][R32.64] ;  /* 0x0000000620037981 */ /* 0x000f22000c1e1900 */
[----:B---3--:R-:W-:Y:S01]  /*10b20*/  FFMA R14, R4, R9, R8 ;  /* 0x00000009040e7223 */ /* 0x008fe20000000008 */
[----:B------:R-:W-:-:S05]  /*10b30*/  IMAD.WIDE.U32 R8, R29, 0x4, R30 ;  /* 0x000000041d087825 */ /* 0x000fca00078e001e */
[----:B------:R0:W3:Y:S01]  /*10b40*/  LDG.E R4, desc[UR6][R8.64] ;  /* 0x0000000608047981 */ /* 0x0000e2000c1e1900 */
[----:B--2---:R-:W-:-:S03]  /*10b50*/  FFMA R27, R27, R10, R14 ;  /* 0x0000000a1b1b7223 */ /* 0x004fc6000000000e */
[----:B-1----:R-:W1:Y:S01]  /*10b60*/  LDS.128 R12, [UR4+0xf40] ;  /* 0x000f4004ff0c7984 */ /* 0x002e620008000c00 */
[----:B-----5:R-:W-:Y:S01]  /*10b70*/  FFMA R11, R24, R11, R27 ;  /* 0x0000000b180b7223 */ /* 0x020fe2000000001b */
[----:B------:R-:W-:-:S03]  /*10b80*/  IADD3 R27, PT, PT, R29, UR8, RZ ;  /* 0x000000081d1b7c10 */ /* 0x000fc6000fffe0ff */
[----:B-1----:R-:W-:Y:S01]  /*10b90*/  FFMA R11, R12, R25, R11 ;  /* 0x000000190c0b7223 */ /* 0x002fe2000000000b */
[C---:B------:R-:W-:Y:S01]  /*10ba0*/  IADD3 R29, PT, PT, R27.reuse, UR8, RZ ;  /* 0x000000081b1d7c10 */ /* 0x040fe2000fffe0ff */
[----:B------:R-:W-:-:S04]  /*10bb0*/  IMAD.WIDE.U32 R26, R27, 0x4, R30 ;  /* 0x000000041b1a7825 */ /* 0x000fc800078e001e */
[----:B------:R-:W-:Y:S02]  /*10bc0*/  FFMA R22, R22, R13, R11 ;  /* 0x0000000d16167223 */ /* 0x000fe4000000000b */
[----:B0-----:R-:W0:Y:S01]  /*10bd0*/  LDS.128 R8, [UR4+0xf50] ;  /* 0x000f5004ff087984 */ /* 0x001e220008000c00 */
[C-C-:B------:R-:W-:Y:S01]  /*10be0*/  IMAD.WIDE.U32 R34, R29.reuse, 0x4, R30.reuse ;  /* 0x000000041d227825 */ /* 0x140fe200078e001e */
[----:B------:R-:W-:Y:S02]  /*10bf0*/  IADD3 R29, PT, PT, R29, UR8, RZ ;  /* 0x000000081d1d7c10 */ /* 0x000fe4000fffe0ff */
[----:B------:R-:W2:Y:S02]  /*10c00*/  LDG.E R27, desc[UR6][R26.64] ;  /* 0x000000061a1b7981 */ /* 0x000ea4000c1e1900 */
[C---:B------:R-:W-:Y:S01]  /*10c10*/  IADD3 R33, PT, PT, R29.reuse, UR8, RZ ;  /* 0x000000081d217c10 */ /* 0x040fe2000fffe0ff */
[--C-:B------:R-:W-:Y:S01]  /*10c20*/  IMAD.WIDE.U32 R36, R29, 0x4, R30.reuse ;  /* 0x000000041d247825 */ /* 0x100fe200078e001e */
[----:B------:R1:W5:Y:S02]  /*10c30*/  LDG.E R24, desc[UR6][R34.64] ;  /* 0x0000000622187981 */ /* 0x000364000c1e1900 */
[C---:B------:R-:W-:Y:S01]  /*10c40*/  IADD3 R29, PT, PT, R33.reuse, UR8, RZ ;  /* 0x00000008211d7c10 */ /* 0x040fe2000fffe0ff */
[----:B------:R-:W-:Y:S01]  /*10c50*/  IMAD.WIDE.U32 R32, R33, 0x4, R30 ;  /* 0x0000000421207825 */ /* 0x000fe200078e001e */
[----:B------:R-:W5:Y:S03]  /*10c60*/  LDG.E R25, desc[UR6][R36.64] ;  /* 0x0000000624197981 */ /* 0x000f66000c1e1900 */
[----:B------:R-:W-:-:S02]  /*10c70*/  FFMA R23, R23, R14, R22 ;  /* 0x0000000e17177223 */ /* 0x000fc40000000016 */
[----:B------:R0:W5:Y:S02]  /*10c80*/  LDG.E R22, desc[UR6][R32.64] ;  /* 0x0000000620167981 */ /* 0x000164000c1e1900 */
[----:B------:R-:W-:Y:S01]  /*10c90*/  FFMA R15, R20, R15, R23 ;  /* 0x0000000f140f7223 */ /* 0x000fe20000000017 */
[C---:B-1----:R-:W-:Y:S01]  /*10ca0*/  IMAD.WIDE.U32 R34, R29.reuse, 0x4, R30 ;  /* 0x000000041d227825 */ /* 0x042fe200078e001e */
[----:B------:R-:W-:-:S04]  /*10cb0*/  IADD3 R29, PT, PT, R29, UR8, RZ ;  /* 0x000000081d1d7c10 */ /* 0x000fc8000fffe0ff */
[----:B------:R1:W5:Y:S01]  /*10cc0*/  LDG.E R23, desc[UR6][R34.64] ;  /* 0x0000000622177981 */ /* 0x000362000c1e1900 */
[----:B0-----:R-:W-:-:S04]  /*10cd0*/  FFMA R15, R8, R21, R15 ;  /* 0x00000015080f7223 */ /* 0x001fc8000000000f */
[----:B------:R-:W-:Y:S02]  /*10ce0*/  FFMA R18, R18, R9, R15 ;  /* 0x0000000912127223 */ /* 0x000fe4000000000f */
[----:B------:R-:W0:Y:S01]  /*10cf0*/  LDS.128 R12, [UR4+0xf60] ;  /* 0x000f6004ff0c7984 */ /* 0x000e220008000c00 */
[----:B------:R-:W-:-:S05]  /*10d00*/  IADD3 R21, PT, PT, R29, UR8, RZ ;  /* 0x000000081d157c10 */ /* 0x000fca000fffe0ff */
[----:B------:R-:W-:-:S04]  /*10d10*/  IMAD.WIDE.U32 R32, R21, 0x4, R30 ;  /* 0x0000000415207825 */ /* 0x000fc800078e001e */
[----:B----4-:R-:W-:Y:S01]  /*10d20*/  FFMA R9, R19, R10, R18 ;  /* 0x0000000a13097223 */ /* 0x010fe20000000012 */
[----:B------:R-:W-:-:S04]  /*10d30*/  IMAD.WIDE.U32 R18, R29, 0x4, R30 ;  /* 0x000000041d127825 */ /* 0x000fc800078e001e */
[----:B------:R-:W-:Y:S01]  /*10d40*/  FFMA R11, R16, R11, R9 ;  /* 0x0000000b100b7223 */ /* 0x000fe20000000009 */
[----:B------:R-:W-:Y:S01]  /*10d50*/  IADD3 R9, PT, PT, R21, UR8, RZ ;  /* 0x0000000815097c10 */ /* 0x000fe2000fffe0ff */
[----:B------:R-:W4:Y:S04]  /*10d60*/  LDG.E R20, desc[UR6][R18.64] ;  /* 0x0000000612147981 */ /* 0x000f28000c1e1900 */
[C---:B------:R-:W-:Y:S01]  /*10d70*/  IMAD.WIDE.U32 R28, R9.reuse, 0x4, R30 ;  /* 0x00000004091c7825 */ /* 0x040fe200078e001e */
[----:B------:R0:W4:Y:S04]  /*10d80*/  LDG.E R21, desc[UR6][R32.64] ;  /* 0x0000000620157981 */ /* 0x000128000c1e1900 */
[----:B------:R0:W4:Y:S01]  /*10d90*/  LDG.E R16, desc[UR6][R28.64] ;  /* 0x000000061c107981 */ /* 0x000122000c1e1900 */
[----:B-1----:R-:W-:Y:S01]  /*10da0*/  IADD3 R35, PT, PT, R9, UR8, RZ ;  /* 0x0000000809237c10 */ /* 0x002fe2000fffe0ff */
[----:B0-----:R-:W-:-:S04]  /*10db0*/  FFMA R11, R12, R17, R11 ;  /* 0x000000110c0b7223 */ /* 0x001fc8000000000b */
[----:B------:R-:W-:Y:S01]  /*10dc0*/  FFMA R6, R6, R13, R11 ;  /* 0x0000000d06067223 */ /* 0x000fe2000000000b */
[C---:B------:R-:W-:Y:S01]  /*10dd0*/  IMAD.WIDE.U32 R12, R35.reuse, 0x4, R30 ;  /* 0x00000004230c7825 */ /* 0x040fe200078e001e */
[----:B------:R-:W0:Y:S01]  /*10de0*/  LDS.128 R8, [UR4+0xf70] ;  /* 0x000f7004ff087984 */ /* 0x000e220008000c00 */
[----:B------:R-:W-:Y:S02]  /*10df0*/  IADD3 R35, PT, PT, R35, UR8, RZ ;  /* 0x0000000823237c10 */ /* 0x000fe4000fffe0ff */
[----:B------:R-:W-:Y:S01]  /*10e00*/  FFMA R17, R7, R14, R6 ;  /* 0x0000000e07117223 */ /* 0x000fe20000000006 */
[----:B------:R1:W4:Y:S01]  /*10e10*/  LDG.E R19, desc[UR6][R12.64] ;  /* 0x000000060c137981 */ /* 0x000322000c1e1900 */
[C---:B------:R-:W-:Y:S01]  /*10e20*/  IADD3 R7, PT, PT, R35.reuse, UR8, RZ ;  /* 0x0000000823077c10 */ /* 0x040fe2000fffe0ff */
[----:B------:R-:W-:-:S04]  /*10e30*/  IMAD.WIDE.U32 R32, R35, 0x4, R30 ;  /* 0x0000000423207825 */ /* 0x000fc800078e001e */
[C---:B------:R-:W-:Y:S01]  /*10e40*/  IMAD.WIDE.U32 R36, R7.reuse, 0x4, R30 ;  /* 0x0000000407247825 */ /* 0x040fe200078e001e */
[----:B------:R0:W4:Y:S03]  /*10e50*/  LDG.E R18, desc[UR6][R32.64] ;  /* 0x0000000620127981 */ /* 0x000126000c1e1900 */
[----:B------:R-:W-:Y:S01]  /*10e60*/  FFMA R29, R2, R15, R17 ;  /* 0x0000000f021d7223 */ /* 0x000fe20000000011 */
[----:B------:R-:W-:Y:S01]  /*10e70*/  IADD3 R15, PT, PT, R7, UR8, RZ ;  /* 0x00000008070f7c10 */ /* 0x000fe2000fffe0ff */
[----:B------:R-:W4:Y:S04]  /*10e80*/  LDG.E R17, desc[UR6][R36.64] ;  /* 0x0000000624117981 */ /* 0x000f28000c1e1900 */
[C---:B------:R-:W-:Y:S01]  /*10e90*/  IMAD.WIDE.U32 R6, R15.reuse, 0x4, R30 ;  /* 0x000000040f067825 */ /* 0x040fe200078e001e */
[----:B------:R-:W-:-:S05]  /*10ea0*/  IADD3 R35, PT, PT, R15, UR8, RZ ;  /* 0x000000080f237c10 */ /* 0x000fca000fffe0ff */
[----:B------:R-:W4:Y:S01]  /*10eb0*/  LDG.E R6, desc[UR6][R6.64] ;  /* 0x0000000606067981 */ /* 0x000f22000c1e1900 */
[C---:B------:R-:W-:Y:S01]  /*10ec0*/  IADD3 R15, PT, PT, R35.reuse, UR8, RZ ;  /* 0x00000008230f7c10 */ /* 0x040fe2000fffe0ff */
[----:B-1----:R-:W-:-:S04]  /*10ed0*/  IMAD.WIDE.U32 R12, R35, 0x4, R30 ;  /* 0x00000004230c7825 */ /* 0x002fc800078e001e */
[C---:B------:R-:W-:Y:S01]  /*10ee0*/  IMAD.WIDE.U32 R34, R15.reuse, 0x4, R30 ;  /* 0x000000040f227825 */ /* 0x040fe200078e001e */
[----:B------:R-:W-:-:S04]  /*10ef0*/  IADD3 R15, PT, PT, R15, UR8, RZ ;  /* 0x000000080f0f7c10 */ /* 0x000fc8000fffe0ff */
[----:B------:R-:W4:Y:S01]  /*10f00*/  LDG.E R2, desc[UR6][R34.64] ;  /* 0x0000000622027981 */ /* 0x000f22000c1e1900 */
[----:B0-----:R-:W-:-:S03]  /*10f10*/  FFMA R29, R8, R3, R29 ;  /* 0x00000003081d7223 */ /* 0x001fc6000000001d */
[----:B------:R0:W4:Y:S01]  /*10f20*/  LDG.E R3, desc[UR6][R12.64] ;  /* 0x000000060c037981 */ /* 0x000122000c1e1900 */
[----:B------:R-:W-:-:S04]  /*10f30*/  IMAD.WIDE.U32 R32, R15, 0x4, R30 ;  /* 0x000000040f207825 */ /* 0x000fc800078e001e */
[----:B---3--:R-:W-:Y:S01]  /*10f40*/  FFMA R8, R4, R9, R29 ;  /* 0x0000000904087223 */ /* 0x008fe2000000001d */
[----:B------:R-:W-:Y:S01]  /*10f50*/  IADD3 R9, PT, PT, R15, UR8, RZ ;  /* 0x000000080f097c10 */ /* 0x000fe2000fffe0ff */
[----:B------:R-:W3:Y:S04]  /*10f60*/  LDG.E R7, desc[UR6][R32.64] ;  /* 0x0000000620077981 */ /* 0x000ee8000c1e1900 */
[----:B------:R-:W-:Y:S01]  /*10f70*/  IMAD.WIDE.U32 R28, R9, 0x4, R30 ;  /* 0x00000004091c7825 */ /* 0x000fe200078e001e */
[----:B0-----:R-:W0:Y:S04]  /*10f80*/  LDS.128 R12, [UR4+0xf80] ;  /* 0x000f8004ff0c7984 */ /* 0x001e280008000c00 */
[----:B------:R-:W3:Y:S01]  /*10f90*/  LDG.E R4, desc[UR6][R28.64] ;  /* 0x000000061c047981 */ /* 0x000ee2000c1e1900 */
[----:B--2---:R-:W-:-:S04]  /*10fa0*/  FFMA R27, R27, R10, R8 ;  /* 0x0000000a1b1b7223 */ /* 0x004fc80000000008 */
[----:B-----5:R-:W-:-:S04]  /*10fb0*/  FFMA R11, R24, R11, R27 ;  /* 0x0000000b180b7223 */ /* 0x020fc8000000001b */
[----:B0-----:R-:W-:-:S04]  /*10fc0*/  FFMA R11, R12, R25, R11 ;  /* 0x000000190c0b7223 */ /* 0x001fc8000000000b */
[----:B------:R-:W-:Y:S01]  /*10fd0*/  FFMA R22, R22, R13, R11 ;  /* 0x0000000d16167223 */ /* 0x000fe2000000000b */
[----:B------:R-:W-:Y:S02]  /*10fe0*/  IADD3 R13, PT, PT, R9, UR8, RZ ;  /* 0x00000008090d7c10 */ /* 0x000fe4000fffe0ff */
[----:B------:R-:W0:Y:S03]  /*10ff0*/  LDS.128 R8, [UR4+0xf90] ;  /* 0x000f9004ff087984 */ /* 0x000e260008000c00 */
[C---:B------:R-:W-:Y:S01]  /*11000*/  IMAD.WIDE.U32 R24, R13.reuse, 0x4, R30 ;  /* 0x000000040d187825 */ /* 0x040fe200078e001e */
[----:B------:R-:W-:-:S04]  /*11010*/  IADD3 R13, PT, PT, R13, UR8, RZ ;  /* 0x000000080d0d7c10 */ /* 0x000fc8000fffe0ff */
[----:B------:R1:W2:Y:S01]  /*11020*/  LDG.E R29, desc[UR6][R24.64] ;  /* 0x00000006181d7981 */ /* 0x0002a2000c1e1900 */
[----:B------:R-:W-:Y:S01]  /*11030*/  FFMA R27, R23, R14, R22 ;  /* 0x0000000e171b7223 */ /* 0x000fe20000000016 */
[----:B------:R-:W-:-:S05]  /*11040*/  IMAD.WIDE.U32 R22, R13, 0x4, R30 ;  /* 0x000000040d167825 */ /* 0x000fca00078e001e */
[----:B------:R5:W2:Y:S01]  /*11050*/  LDG.E R26, desc[UR6][R22.64] ;  /* 0x00000006161a7981 */ /* 0x000aa2000c1e1900 */
[----:B----4-:R-:W-:Y:S01]  /*11060*/  FFMA R15, R20, R15, R27 ;  /* 0x0000000f140f7223 */ /* 0x010fe2000000001b */
[----:B------:R-:W-:-:S03]  /*11070*/  IADD3 R27, PT, PT, R13, UR8, RZ ;  /* 0x000000080d1b7c10 */ /* 0x000fc6000fffe0ff */
[----:B0-----:R-:W-:Y:S02]  /*11080*/  FFMA R21, R8, R21, R15 ;  /* 0x0000001508157223 */ /* 0x001fe4000000000f */
[----:B------:R-:W0:Y:S02]  /*11090*/  LDS.128 R12, [UR4+0xfa0] ;  /* 0x000fa004ff0c7984 */ /* 0x000e240008000c00 */
[----:B------:R-:W-:Y:S01]  /*110a0*/  FFMA R16, R16, R9, R21 ;  /* 0x0000000910107223 */ /* 0x000fe20000000015 */
[C---:B------:R-:W-:Y:S01]  /*110b0*/  IADD3 R21, PT, PT, R27.reuse, UR8, RZ ;  /* 0x000000081b157c10 */ /* 0x040fe2000fffe0ff */
[----:B------:R-:W-:-:S04]  /*110c0*/  IMAD.WIDE.U32 R8, R27, 0x4, R30 ;  /* 0x000000041b087825 */ /* 0x000fc800078e001e */
[C---:B-1----:R-:W-:Y:S01]  /*110d0*/  IMAD.WIDE.U32 R24, R21.reuse, 0x4, R30 ;  /* 0x0000000415187825 */ /* 0x042fe200078e001e */
[----:B------:R1:W4:Y:S05]  /*110e0*/  LDG.E R27, desc[UR6][R8.64] ;  /* 0x00000006081b7981 */ /* 0x00032a000c1e1900 */
[----:B------:R-:W4:Y:S01]  /*110f0*/  LDG.E R24, desc[UR6][R24.64] ;  /* 0x0000000618187981 */ /* 0x000f22000c1e1900 */
[----:B------:R-:W-:-:S04]  /*11100*/  IADD3 R21, PT, PT, R21, UR8, RZ ;  /* 0x0000000815157c10 */ /* 0x000fc8000fffe0ff */
[----:B-----5:R-:W-:Y:S01]  /*11110*/  IADD3 R23, PT, PT, R21, UR8, RZ ;  /* 0x0000000815177c10 */ /* 0x020fe2000fffe0ff */
[----:B------:R-:W-:Y:S01]  /*11120*/  FFMA R19, R19, R10, R16 ;  /* 0x0000000a13137223 */ /* 0x000fe20000000010 */
[----:B------:R-:W-:-:S04]  /*11130*/  IMAD.WIDE.U32 R32, R21, 0x4, R30 ;  /* 0x0000000415207825 */ /* 0x000fc800078e001e */
[----:B------:R-:W-:-:S04]  /*11140*/  IMAD.WIDE.U32 R20, R23, 0x4, R30 ;  /* 0x0000000417147825 */ /* 0x000fc800078e001e */
[----:B------:R-:W-:Y:S02]  /*11150*/  FFMA R11, R18, R11, R19 ;  /* 0x0000000b120b7223 */ /* 0x000fe40000000013 */
[----:B------:R5:W4:Y:S01]  /*11160*/  LDG.E R19, desc[UR6][R32.64] ;  /* 0x0000000620137981 */ /* 0x000b22000c1e1900 */
[----:B------:R-:W-:-:S03]  /*11170*/  IADD3 R23, PT, PT, R23, UR8, RZ ;  /* 0x0000000817177c10 */ /* 0x000fc6000fffe0ff */
[----:B------:R5:W4:Y:S01]  /*11180*/  LDG.E R18, desc[UR6][R20.64] ;  /* 0x0000000614127981 */ /* 0x000b22000c1e1900 */
[----:B0-----:R-:W-:-:S03]  /*11190*/  FFMA R17, R12, R17, R11 ;  /* 0x000000110c117223 */ /* 0x001fc6000000000b */
[----:B-1----:R-:W3:Y:S01]  /*111a0*/  LDS.128 R8, [UR4+0xfb0] ;  /* 0x000fb004ff087984 */ /* 0x002ee20008000c00 */
[C---:B------:R-:W-:Y:S01]  /*111b0*/  IMAD.WIDE.U32 R34, R23.reuse, 0x4, R30 ;  /* 0x0000000417227825 */ /* 0x040fe200078e001e */
[----:B------:R-:W-:-:S03]  /*111c0*/  IADD3 R23, PT, PT, R23, UR8, RZ ;  /* 0x0000000817177c10 */ /* 0x000fc6000fffe0ff */
[----:B------:R-:W-:Y:S02]  /*111d0*/  FFMA R6, R6, R13, R17 ;  /* 0x0000000d06067223 */ /* 0x000fe40000000011 */
[----:B------:R-:W4:Y:S01]  /*111e0*/  LDG.E R17, desc[UR6][R34.64] ;  /* 0x0000000622117981 */ /* 0x000f22000c1e1900 */
[----:B------:R-:W-:-:S05]  /*111f0*/  IMAD.WIDE.U32 R12, R23, 0x4, R30 ;  /* 0x00000004170c7825 */ /* 0x000fca00078e001e */
[----:B------:R0:W4:Y:S01]  /*11200*/  LDG.E R16, desc[UR6][R12.64] ;  /* 0x000000060c107981 */ /* 0x000122000c1e1900 */
[----:B------:R-:W-:Y:S01]  /*11210*/  IADD3 R23, PT, PT, R23, UR8, RZ ;  /* 0x0000000817177c10 */ /* 0x000fe2000fffe0ff */
[----:B------:R-:W-:-:S03]  /*11220*/  FFMA R3, R3, R14, R6 ;  /* 0x0000000e03037223 */ /* 0x000fc60000000006 */
[C---:B-----5:R-:W-:Y:S01]  /*11230*/  IADD3 R33, PT, PT, R23.reuse, UR8, RZ ;  /* 0x0000000817217c10 */ /* 0x060fe2000fffe0ff */
[----:B------:R-:W-:-:S04]  /*11240*/  IMAD.WIDE.U32 R22, R23, 0x4, R30 ;  /* 0x0000000417167825 */ /* 0x000fc800078e001e */
[----:B------:R-:W-:Y:S01]  /*11250*/  FFMA R25, R2, R15, R3 ;  /* 0x0000000f02197223 */ /* 0x000fe20000000003 */
[C---:B------:R-:W-:Y:S01]  /*11260*/  IADD3 R15, PT, PT, R33.reuse, UR8, RZ ;  /* 0x00000008210f7c10 */ /* 0x040fe2000fffe0ff */
[--C-:B------:R-:W-:Y:S01]  /*11270*/  IMAD.WIDE.U32 R20, R33, 0x4, R30.reuse ;  /* 0x0000000421147825 */ /* 0x100fe200078e001e */
[----:B------:R-:W5:Y:S02]  /*11280*/  LDG.E R3, desc[UR6][R22.64] ;  /* 0x0000000616037981 */ /* 0x000f64000c1e1900 */
[C---:B------:R-:W-:Y:S01]  /*11290*/  IADD3 R33, PT, PT, R15.reuse, UR8, RZ ;  /* 0x000000080f217c10 */ /* 0x040fe2000fffe0ff */
[--C-:B0-----:R-:W-:Y:S01]  /*112a0*/  IMAD.WIDE.U32 R12, R15, 0x4, R30.reuse ;  /* 0x000000040f0c7825 */ /* 0x101fe200078e001e */
[----:B------:R-:W5:Y:S02]  /*112b0*/  LDG.E R2, desc[UR6][R20.64] ;  /* 0x0000000614027981 */ /* 0x000f64000c1e1900 */
[C---:B------:R-:W-:Y:S01]  /*112c0*/  IADD3 R15, PT, PT, R33.reuse, UR8, RZ ;  /* 0x00000008210f7c10 */ /* 0x040fe2000fffe0ff */
[----:B------:R-:W-:-:S05]  /*112d0*/  IMAD.WIDE.U32 R32, R33, 0x4, R30 ;  /* 0x0000000421207825 */ /* 0x000fca00078e001e */
[----:B------:R-:W5:Y:S01]  /*112e0*/  LDG.E R22, desc[UR6][R32.64] ;  /* 0x0000000620167981 */ /* 0x000f62000c1e1900 */
[----:B---3--:R-:W-:Y:S01]  /*112f0*/  FFMA R35, R8, R7, R25 ;  /* 0x0000000708237223 */ /* 0x008fe20000000019 */
[C---:B------:R-:W-:Y:S02]  /*11300*/  IADD3 R25, PT, PT, R15.reuse, UR8, RZ ;  /* 0x000000080f197c10 */ /* 0x040fe4000fffe0ff */
[----:B------:R0:W3:Y:S01]  /*11310*/  LDG.E R7, desc[UR6][R12.64] ;  /* 0x000000060c077981 */ /* 0x0000e2000c1e1900 */
[----:B------:R-:W-:Y:S01]  /*11320*/  IMAD.WIDE.U32 R14, R15, 0x4, R30 ;  /* 0x000000040f0e7825 */ /* 0x000fe200078e001e */
[----:B------:R-:W-:-:S03]  /*11330*/  IADD3 R37, PT, PT, R25, UR8, RZ ;  /* 0x0000000819257c10 */ /* 0x000fc6000fffe0ff */
[----:B------:R-:W-:Y:S01]  /*11340*/  FFMA R8, R4, R9, R35 ;  /* 0x0000000904087223 */ /* 0x000fe20000000023 */
[----:B------:R-:W3:Y:S01]  /*11350*/  LDG.E R21, desc[UR6][R14.64] ;  /* 0x000000060e157981 */ /* 0x000ee2000c1e1900 */
[----:B------:R-:W-:Y:S01]  /*11360*/  IADD3 R9, PT, PT, R37, UR8, RZ ;  /* 0x0000000825097c10 */ /* 0x000fe2000fffe0ff */
[----:B0-----:R-:W-:-:S04]  /*11370*/  IMAD.WIDE.U32 R12, R25, 0x4, R30 ;  /* 0x00000004190c7825 */ /* 0x001fc800078e001e */
[--C-:B------:R-:W-:Y:S01]  /*11380*/  IMAD.WIDE.U32 R36, R37, 0x4, R30.reuse ;  /* 0x0000000425247825 */ /* 0x100fe200078e001e */
[----:B------:R0:W3:Y:S03]  /*11390*/  LDG.E R4, desc[UR6][R12.64] ;  /* 0x000000060c047981 */ /* 0x0000e6000c1e1900 */
[C-C-:B------:R-:W-:Y:S01]  /*113a0*/  IMAD.WIDE.U32 R34, R9.reuse, 0x4, R30.reuse ;  /* 0x0000000409227825 */ /* 0x140fe200078e001e */
[----:B------:R-:W-:Y:S01]  /*113b0*/  IADD3 R9, PT, PT, R9, UR8, RZ ;  /* 0x0000000809097c10 */ /* 0x000fe2000fffe0ff */
[----:B------:R-:W3:Y:S03]  /*113c0*/  LDG.E R23, desc[UR6][R36.64] ;  /* 0x0000000624177981 */ /* 0x000ee6000c1e1900 */
[C---:B------:R-:W-:Y:S01]  /*113d0*/  IADD3 R25, PT, PT, R9.reuse, UR8, RZ ;  /* 0x0000000809197c10 */ /* 0x040fe2000fffe0ff */
[--C-:B------:R-:W-:Y:S01]  /*113e0*/  IMAD.WIDE.U32 R32, R9, 0x4, R30.reuse ;  /* 0x0000000409207825 */ /* 0x100fe200078e001e */
[----:B------:R-:W3:Y:S03]  /*113f0*/  LDG.E R6, desc[UR6][R34.64] ;  /* 0x0000000622067981 */ /* 0x000ee6000c1e1900 */
[----:B------:R-:W-:Y:S01]  /*11400*/  IMAD.WIDE.U32 R30, R25, 0x4, R30 ;  /* 0x00000004191e7825 */ /* 0x000fe200078e001e */
[----:B0-----:R-:W4:Y:S04]  /*11410*/  LDS.128 R12, [UR4+0xfc0] ;  /* 0x000fc004ff0c7984 */ /* 0x001f280008000c00 */
[----:B------:R-:W3:Y:S04]  /*11420*/  LDG.E R25, desc[UR6][R32.64] ;  /* 0x0000000620197981 */ /* 0x000ee8000c1e1900 */
[----:B------:R-:W3:Y:S01]  /*11430*/  LDG.E R20, desc[UR6][R30.64] ;  /* 0x000000061e147981 */ /* 0x000ee2000c1e1900 */
[----:B--2---:R-:W-:-:S04]  /*11440*/  FFMA R29, R29, R10, R8 ;  /* 0x0000000a1d1d7223 */ /* 0x004fc80000000008 */
[----:B------:R-:W-:Y:S01]  /*11450*/  FFMA R11, R26, R11, R29 ;  /* 0x0000000b1a0b7223 */ /* 0x000fe2000000001d */
[----:B------:R-:W-:-:S03]  /*11460*/  IMAD R5, R5, UR8, R0 ;  /* 0x0000000805057c24 */ /* 0x000fc6000f8e0200 */
[----:B----4-:R-:W-:-:S04]  /*11470*/  FFMA R11, R12, R27, R11 ;  /* 0x0000001b0c0b7223 */ /* 0x010fc8000000000b */
[----:B------:R-:W-:Y:S02]  /*11480*/  FFMA R24, R24, R13, R11 ;  /* 0x0000000d18187223 */ /* 0x000fe4000000000b */
[----:B------:R-:W0:Y:S02]  /*11490*/  LDS.128 R8, [UR4+0xfd0] ;  /* 0x000fd004ff087984 */ /* 0x000e240008000c00 */
[----:B------:R-:W-:-:S04]  /*114a0*/  FFMA R19, R19, R14, R24 ;  /* 0x0000000e13137223 */ /* 0x000fc80000000018 */
[----:B------:R-:W-:Y:S02]  /*114b0*/  FFMA R19, R18, R15, R19 ;  /* 0x0000000f12137223 */ /* 0x000fe40000000013 */
[----:B------:R-:W3:Y:S02]  /*114c0*/  LDS.128 R12, [UR4+0xfe0] ;  /* 0x000fe004ff0c7984 */ /* 0x000ee40008000c00 */
[----:B0-----:R-:W-:-:S04]  /*114d0*/  FFMA R17, R8, R17, R19 ;  /* 0x0000001108117223 */ /* 0x001fc80000000013 */
[----:B------:R-:W-:Y:S02]  /*114e0*/  FFMA R8, R16, R9, R17 ;  /* 0x0000000910087223 */ /* 0x000fe40000000011 */
[----:B------:R-:W0:Y:S02]  /*114f0*/  LDS.128 R16, [UR4+0xff0] ;  /* 0x000ff004ff107984 */ /* 0x000e240008000c00 */
[----:B-----5:R-:W-:-:S04]  /*11500*/  FFMA R3, R3, R10, R8 ;  /* 0x0000000a03037223 */ /* 0x020fc80000000008 */
[----:B------:R-:W-:-:S04]  /*11510*/  FFMA R3, R2, R11, R3 ;  /* 0x0000000b02037223 */ /* 0x000fc80000000003 */
[----:B---3--:R-:W-:Y:S02]  /*11520*/  FFMA R7, R12, R7, R3 ;  /* 0x000000070c077223 */ /* 0x008fe40000000003 */
[----:B------:R-:W1:Y:S02]  /*11530*/  LDC.64 R2, c[0x0][0x390] ;  /* 0x0000e400ff027b82 */ /* 0x000e640000000a00 */
[----:B------:R-:W-:-:S04]  /*11540*/  FFMA R22, R22, R13, R7 ;  /* 0x0000000d16167223 */ /* 0x000fc80000000007 */
[----:B------:R-:W-:-:S04]  /*11550*/  FFMA R21, R21, R14, R22 ;  /* 0x0000000e15157223 */ /* 0x000fc80000000016 */
[----:B------:R-:W-:-:S04]  /*11560*/  FFMA R15, R4, R15, R21 ;  /* 0x0000000f040f7223 */ /* 0x000fc80000000015 */
[----:B0-----:R-:W-:-:S04]  /*11570*/  FFMA R15, R16, R23, R15 ;  /* 0x00000017100f7223 */ /* 0x001fc8000000000f */
[----:B------:R-:W-:Y:S01]  /*11580*/  FFMA R6, R6, R17, R15 ;  /* 0x0000001106067223 */ /* 0x000fe2000000000f */
[----:B-1----:R-:W-:-:S04]  /*11590*/  IMAD.WIDE.U32 R2, R5, 0x4, R2 ;  /* 0x0000000405027825 */ /* 0x002fc800078e0002 */
[----:B------:R-:W-:-:S04]  /*115a0*/  FFMA R25, R25, R18, R6 ;  /* 0x0000001219197223 */ /* 0x000fc80000000006 */
[----:B------:R-:W-:-:S05]  /*115b0*/  FFMA R19, R20, R19, R25 ;  /* 0x0000001314137223 */ /* 0x000fca0000000019 */
[----:B------:R-:W-:Y:S01]  /*115c0*/  STG.E desc[UR6][R2.64], R19 ;  /* 0x0000001302007986 */ /* 0x000fe2000c101906 */
[----:B------:R-:W-:Y:S05]  /*115d0*/  EXIT ;  /* 0x000000000000794d */ /* 0x000fea0003800000 */
.L_x_89:
        /* <DEDUP_REMOVED lines=10> */
.L_x_97:


//--------------------- .nv.global.init           --------------------------
	.section	.nv.global.init,"aw",@progbits
	.align	4
.nv.global.init:
	.type		__cudart_i2opi_f,@object
	.size		__cudart_i2opi_f,(.L_0 - __cudart_i2opi_f)
__cudart_i2opi_f:
        /*0000*/ 	.byte	0x41, 0x90, 0x43, 0x3c, 0x99, 0x95, 0x62, 0xdb, 0xc0, 0xdd, 0x34, 0xf5, 0xd1, 0x57, 0x27, 0xfc
        /*0010*/ 	.byte	0x29, 0x15, 0x44, 0x4e, 0x6e, 0x83, 0xf9, 0xa2
.L_0:


//--------------------- .nv.shared._Z13softmaxKernelPfii --------------------------
	.section	.nv.shared._Z13softmaxKernelPfii,"aw",@nobits
	.sectionflags	@""
	.align	16
	.zero		1024


//--------------------- .nv.shared.reserved.0     --------------------------
	.section	.nv.shared.reserved.0,"aw",@nobits
	.weak		__nv_reservedSMEM_offset_0_alias
	.size		__nv_reservedSMEM_offset_0_alias, 0, 64
	.other		__nv_reservedSMEM_offset_0_alias,@"STO_CUDA_RESERVED_SHARED STV_DEFAULT"
__nv_reservedSMEM_offset_0_alias:
	.zero		0
	.zero		64


//--------------------- .nv.shared._Z11scaleKernelPfif --------------------------
	.section	.nv.shared._Z11scaleKernelPfif,"aw",@nobits
	.sectionflags	@""
	.align	16
	.zero		1024


//--------------------- .nv.shared._Z15transposeKernelPKfPfii --------------------------
	.section	.nv.shared._Z15transposeKernelPKfPfii,"aw",@nobits
	.sectionflags	@""
	.align	16
	.zero		1024


//--------------------- .nv.shared._Z17tiledMatMulKernelPKfS0_Pfiii --------------------------
	.section	.nv.shared._Z17tiledMatMulKernelPKfS0_Pfiii,"aw",@nobits
	.sectionflags	@""
	.align	16
.nv.shared._Z17tiledMatMulKernelPKfS0_Pfiii:
	.zero		3072


//--------------------- .nv.shared._Z31add_positional_embeddings_tiledPfii --------------------------
	.section	.nv.shared._Z31add_positional_embeddings_tiledPfii,"aw",@nobits
	.sectionflags	@""
	.align	16
	.zero		1024


//--------------------- .nv.shared._Z28patch_embedding_kernel_tiledPKfS0_Pfiii --------------------------
	.section	.nv.shared._Z28patch_embedding_kernel_tiledPKfS0_Pfiii,"aw",@nobits
	.sectionflags	@""
	.align	16
.nv.shared._Z28patch_embedding_kernel_tiledPKfS0_Pfiii:
	.zero		5120


//--------------------- .nv.constant0._Z13softmaxKernelPfii --------------------------
	.section	.nv.constant0._Z13softmaxKernelPfii,"a",@progbits
	.sectionflags	@""
	.align	4
.nv.constant0._Z13softmaxKernelPfii:
	.zero		912


//--------------------- .nv.constant0._Z11scaleKernelPfif --------------------------
	.section	.nv.constant0._Z11scaleKernelPfif,"a",@progbits
	.sectionflags	@""
	.align	4
.nv.constant0._Z11scaleKernelPfif:
	.zero		912


//--------------------- .nv.constant0._Z15transposeKernelPKfPfii --------------------------
	.section	.nv.constant0._Z15transposeKernelPKfPfii,"a",@progbits
	.sectionflags	@""
	.align	4
.nv.constant0._Z15transposeKernelPKfPfii:
	.zero		920


//--------------------- .nv.constant0._Z17tiledMatMulKernelPKfS0_Pfiii --------------------------
	.section	.nv.constant0._Z17tiledMatMulKernelPKfS0_Pfiii,"a",@progbits
	.sectionflags	@""
	.align	4
.nv.constant0._Z17tiledMatMulKernelPKfS0_Pfiii:
	.zero		932


//--------------------- .nv.constant0._Z31add_positional_embeddings_tiledPfii --------------------------
	.section	.nv.constant0._Z31add_positional_embeddings_tiledPfii,"a",@progbits
	.sectionflags	@""
	.align	4
.nv.constant0._Z31add_positional_embeddings_tiledPfii:
	.zero		912


//--------------------- .nv.constant0._Z28patch_embedding_kernel_tiledPKfS0_Pfiii --------------------------
	.section	.nv.constant0._Z28patch_embedding_kernel_tiledPKfS0_Pfiii,"a",@progbits
	.sectionflags	@""
	.align	4
.nv.constant0._Z28patch_embedding_kernel_tiledPKfS0_Pfiii:
	.zero		932


//--------------------- SYMBOLS --------------------------

	.type		.nv.reservedSmem.offset0,@object
	.size		.nv.reservedSmem.offset0,0x4
	.type		.nv.reservedSmem.cap,@object
	.size		.nv.reservedSmem.cap,0x4
